// auto-generated by cutlass_sweep.conv — config: {"arch": "sm_100", "cluster_m": 2, "cluster_n": 1, "conv_kind": "dgrad", "dtype": "tf32", "ndim": 2, "tile_k": 64, "tile_m": 256, "tile_n": 64}
#include "cutlass/cutlass.h"
#include "cute/tensor.hpp"
#include "cutlass/kernel_hardware_info.hpp"
#include "cutlass/conv/convolution.h"
#include "cutlass/conv/dispatch_policy.hpp"
#include "cutlass/conv/collective/collective_builder.hpp"
#include "cutlass/conv/kernel/conv_universal.hpp"
#include "cutlass/conv/device/conv_universal_adapter.hpp"
#include "cutlass/epilogue/collective/collective_builder.hpp"

using namespace cute;
using Elem = cutlass::tfloat32_t;
using Acc  = float;
using LayoutAB = cutlass::layout::TensorNHWC;
using LayoutC  = cutlass::layout::TensorNHWC;
constexpr auto ConvOp = cutlass::conv::Operator::kDgrad;
using TileShape    = Shape<_256, _64, Shape<_64>>;
using ClusterShape = Shape<_2, _1, _1>;

using CollectiveEpilogue = typename cutlass::epilogue::collective::CollectiveBuilder<
    cutlass::arch::Sm100, cutlass::arch::OpClassTensorOp,
    TileShape, ClusterShape,
    cutlass::epilogue::collective::EpilogueTileAuto,
    Acc, Acc,
    Elem, LayoutC, 128 / cutlass::sizeof_bits<Elem>::value,
    Elem, LayoutC, 128 / cutlass::sizeof_bits<Elem>::value,
    cutlass::epilogue::collective::EpilogueScheduleAuto
  >::CollectiveOp;

using CollectiveMainloop = typename cutlass::conv::collective::CollectiveBuilder<
    cutlass::arch::Sm100, cutlass::arch::OpClassTensorOp, ConvOp,
    Elem, LayoutAB, 128 / cutlass::sizeof_bits<Elem>::value,
    Elem, LayoutAB, 128 / cutlass::sizeof_bits<Elem>::value,
    Acc,
    TileShape, ClusterShape,
    cutlass::conv::collective::StageCountAutoCarveout<
        static_cast<int>(sizeof(typename CollectiveEpilogue::SharedStorage))>,
    cutlass::conv::collective::KernelScheduleAuto
  >::CollectiveOp;

using ProblemShape = cutlass::conv::ConvProblemShape<
    ConvOp, CollectiveMainloop::DispatchPolicy::NumSpatialDimensions>;
using ConvKernel = cutlass::conv::kernel::ConvUniversal<
    ProblemShape, CollectiveMainloop, CollectiveEpilogue>;
using Conv = cutlass::conv::device::ConvUniversalAdapter<ConvKernel>;

auto* _anchor = &cutlass::device_kernel<ConvKernel>;


// ===== COMPILED SASS (sm_100a) =====

	.target	sm_100a

	.elftype	@"ET_EXEC"


//--------------------- .note.nv.tkinfo           --------------------------
	.section	.note.nv.tkinfo,"",@"SHT_NOTE"
	.sectionflags	@"SHF_NOTE_NV_TKINFO"
	.tkinfo
        /*0018*/ 	.word	0x00000002
        /*0030*/ 	.string	""
        /*0030*/ 	.string	"ptxas"
        /*0030*/ 	.string	"Cuda compilation tools, release 13.0, V13.0.88"
        /*0030*/ 	.string	"Build cuda_13.0.r13.0/compiler.36424714_0"
        /*0030*/ 	.string	"-arch sm_100a -m 64 "



//--------------------- .note.nv.cuinfo           --------------------------
	.section	.note.nv.cuinfo,"",@"SHT_NOTE"
	.sectionflags	@"SHF_NOTE_NV_CUINFO"
        /*0018*/ 	.short	0x0002
        /*001a*/ 	.short	0x0064
        /*001c*/ 	.short	0x0082
	.zero		2


//--------------------- .nv.info                  --------------------------
	.section	.nv.info,"",@"SHT_CUDA_INFO"
	.align	4


	//----- nvinfo : EIATTR_REGCOUNT
	.align		4
        /*0000*/ 	.byte	0x04, 0x2f
        /*0002*/ 	.short	(.L_19 - .L_18)
	.align		4
.L_18:
        /*0004*/ 	.word	index@(_ZN7cutlass13device_kernelINS_4conv6kernel13ConvUniversalINS1_16ConvProblemShapeILNS1_8OperatorE1ELi2EEENS1_10collective14CollectiveConvINS1_47MainloopSm100TmaUmmaWarpSpecializedImplicitGemmILS5_1ELi4ELi2ELi1ELi2EN4cute5tupleIJNSA_1CILi2EEENSC_ILi1EEESE_EEEEENSB_IJNSC_ILi256EEENSC_ILi64EEENSB_IJSI_EEEEEENS_10tfloat32_tESL_NSA_8TiledMMAINSA_8MMA_AtomIJNSA_23SM100_MMA_TF32_2x1SM_SSISL_SL_fLi256ELi64ELNSA_4UMMA5MajorE0ELSQ_1ELNSP_7ScaleInE0ELSR_0EEEEEENSA_6LayoutINSB_IJSE_SE_SE_EEENSB_IJNSC_ILi0EEESW_SW_EEEEENSB_IJNSA_10UnderscoreESZ_SZ_EEEEENS7_6detail27Sm100ImplicitGemmTileTraitsINSA_25SM100_TMA_2SM_LOAD_IM2COLENSA_14ComposedLayoutINSA_7SwizzleILi3ELi4ELi3EEENSA_18smem_ptr_flag_bitsILi32EEENSU_INSB_IJNSC_ILi8EEENSC_ILi32EEEEEENSB_IJS1B_SE_EEEEEEEvEENS13_INSA_18SM100_TMA_2SM_LOADENS15_INS16_ILi2ELi5ELi2EEES19_NSU_INSB_IJS1B_NSC_ILi4EEEEEENSB_IJSE_S1B_EEEEEEEvEEEENS_8epilogue10collective18CollectiveEpilogueINS1Q_23Sm100TmaWarpSpecializedILi4ELi2ELi16ELb1ELb0EEEJNSB_IJNSC_ILi128EEESI_SJ_EEENSB_IJNSU_IS1V_SE_EENSU_INSC_ILi16EEESE_EEEEESL_NSB_IJNSB_IJlllEEESE_SW_EEESL_S22_NS1Q_6fusion15FusionCallbacksIS1U_NS23_17LinearCombinationISL_fSL_fLNS_15FloatRoundStyleE2EEES1W_S20_JEEENSA_5SM1004TMEM4LOAD26SM100_TMEM_LOAD_32dp32b16xENSA_20SM90_TMA_LOAD_IM2COLENS15_INS16_ILi2ELi4ELi3EEES19_NSU_INSB_IJS1A_S1Y_EEENSB_IJS1Y_SE_EEEEEEENSA_39AutoVectorizingCopyWithAssumedAlignmentILi128EEENSA_21SM90_TMA_STORE_IM2COLES2I_S2K_S2K_EEEvvEEEEvNT_6ParamsE)
        /*0008*/ 	.word	0x00000060


	//----- nvinfo : EIATTR_FRAME_SIZE
	.align		4
.L_19:
        /*000c*/ 	.byte	0x04, 0x11
        /*000e*/ 	.short	(.L_21 - .L_20)
	.align		4
.L_20:
        /*0010*/ 	.word	index@($__internal_2_$__cuda_sm10x_tcgen05_guardrail_trap_unallocated_columns_being_dealloced)
        /*0014*/ 	.word	0x00000008


	//----- nvinfo : EIATTR_FRAME_SIZE
	.align		4
.L_21:
        /*0018*/ 	.byte	0x04, 0x11
        /*001a*/ 	.short	(.L_23 - .L_22)
	.align		4
.L_22:
        /*001c*/ 	.word	index@($__internal_1_$__cuda_sm10x_tcgen05_guardrail_trap_phase_invalid_during_alloc)
        /*0020*/ 	.word	0x00000008


	//----- nvinfo : EIATTR_FRAME_SIZE
	.align		4
.L_23:
        /*0024*/ 	.byte	0x04, 0x11
        /*0026*/ 	.short	(.L_25 - .L_24)
	.align		4
.L_24:
        /*0028*/ 	.word	index@($__internal_0_$__cuda_sm10x_tcgen05_guardrail_trap_col_being_dealloced_not_returned_by_alloc)
        /*002c*/ 	.word	0x00000008


	//----- nvinfo : EIATTR_FRAME_SIZE
	.align		4
.L_25:
        /*0030*/ 	.byte	0x04, 0x11
        /*0032*/ 	.short	(.L_27 - .L_26)
	.align		4
.L_26:
        /*0034*/ 	.word	index@(_ZN7cutlass13device_kernelINS_4conv6kernel13ConvUniversalINS1_16ConvProblemShapeILNS1_8OperatorE1ELi2EEENS1_10collective14CollectiveConvINS1_47MainloopSm100TmaUmmaWarpSpecializedImplicitGemmILS5_1ELi4ELi2ELi1ELi2EN4cute5tupleIJNSA_1CILi2EEENSC_ILi1EEESE_EEEEENSB_IJNSC_ILi256EEENSC_ILi64EEENSB_IJSI_EEEEEENS_10tfloat32_tESL_NSA_8TiledMMAINSA_8MMA_AtomIJNSA_23SM100_MMA_TF32_2x1SM_SSISL_SL_fLi256ELi64ELNSA_4UMMA5MajorE0ELSQ_1ELNSP_7ScaleInE0ELSR_0EEEEEENSA_6LayoutINSB_IJSE_SE_SE_EEENSB_IJNSC_ILi0EEESW_SW_EEEEENSB_IJNSA_10UnderscoreESZ_SZ_EEEEENS7_6detail27Sm100ImplicitGemmTileTraitsINSA_25SM100_TMA_2SM_LOAD_IM2COLENSA_14ComposedLayoutINSA_7SwizzleILi3ELi4ELi3EEENSA_18smem_ptr_flag_bitsILi32EEENSU_INSB_IJNSC_ILi8EEENSC_ILi32EEEEEENSB_IJS1B_SE_EEEEEEEvEENS13_INSA_18SM100_TMA_2SM_LOADENS15_INS16_ILi2ELi5ELi2EEES19_NSU_INSB_IJS1B_NSC_ILi4EEEEEENSB_IJSE_S1B_EEEEEEEvEEEENS_8epilogue10collective18CollectiveEpilogueINS1Q_23Sm100TmaWarpSpecializedILi4ELi2ELi16ELb1ELb0EEEJNSB_IJNSC_ILi128EEESI_SJ_EEENSB_IJNSU_IS1V_SE_EENSU_INSC_ILi16EEESE_EEEEESL_NSB_IJNSB_IJlllEEESE_SW_EEESL_S22_NS1Q_6fusion15FusionCallbacksIS1U_NS23_17LinearCombinationISL_fSL_fLNS_15FloatRoundStyleE2EEES1W_S20_JEEENSA_5SM1004TMEM4LOAD26SM100_TMEM_LOAD_32dp32b16xENSA_20SM90_TMA_LOAD_IM2COLENS15_INS16_ILi2ELi4ELi3EEES19_NSU_INSB_IJS1A_S1Y_EEENSB_IJS1Y_SE_EEEEEEENSA_39AutoVectorizingCopyWithAssumedAlignmentILi128EEENSA_21SM90_TMA_STORE_IM2COLES2I_S2K_S2K_EEEvvEEEEvNT_6ParamsE)
        /*0038*/ 	.word	0x00000008


	//----- nvinfo : EIATTR_MIN_STACK_SIZE
	.align		4
.L_27:
        /*003c*/ 	.byte	0x04, 0x12
        /*003e*/ 	.short	(.L_29 - .L_28)
	.align		4
.L_28:
        /*0040*/ 	.word	index@(_ZN7cutlass13device_kernelINS_4conv6kernel13ConvUniversalINS1_16ConvProblemShapeILNS1_8OperatorE1ELi2EEENS1_10collective14CollectiveConvINS1_47MainloopSm100TmaUmmaWarpSpecializedImplicitGemmILS5_1ELi4ELi2ELi1ELi2EN4cute5tupleIJNSA_1CILi2EEENSC_ILi1EEESE_EEEEENSB_IJNSC_ILi256EEENSC_ILi64EEENSB_IJSI_EEEEEENS_10tfloat32_tESL_NSA_8TiledMMAINSA_8MMA_AtomIJNSA_23SM100_MMA_TF32_2x1SM_SSISL_SL_fLi256ELi64ELNSA_4UMMA5MajorE0ELSQ_1ELNSP_7ScaleInE0ELSR_0EEEEEENSA_6LayoutINSB_IJSE_SE_SE_EEENSB_IJNSC_ILi0EEESW_SW_EEEEENSB_IJNSA_10UnderscoreESZ_SZ_EEEEENS7_6detail27Sm100ImplicitGemmTileTraitsINSA_25SM100_TMA_2SM_LOAD_IM2COLENSA_14ComposedLayoutINSA_7SwizzleILi3ELi4ELi3EEENSA_18smem_ptr_flag_bitsILi32EEENSU_INSB_IJNSC_ILi8EEENSC_ILi32EEEEEENSB_IJS1B_SE_EEEEEEEvEENS13_INSA_18SM100_TMA_2SM_LOADENS15_INS16_ILi2ELi5ELi2EEES19_NSU_INSB_IJS1B_NSC_ILi4EEEEEENSB_IJSE_S1B_EEEEEEEvEEEENS_8epilogue10collective18CollectiveEpilogueINS1Q_23Sm100TmaWarpSpecializedILi4ELi2ELi16ELb1ELb0EEEJNSB_IJNSC_ILi128EEESI_SJ_EEENSB_IJNSU_IS1V_SE_EENSU_INSC_ILi16EEESE_EEEEESL_NSB_IJNSB_IJlllEEESE_SW_EEESL_S22_NS1Q_6fusion15FusionCallbacksIS1U_NS23_17LinearCombinationISL_fSL_fLNS_15FloatRoundStyleE2EEES1W_S20_JEEENSA_5SM1004TMEM4LOAD26SM100_TMEM_LOAD_32dp32b16xENSA_20SM90_TMA_LOAD_IM2COLENS15_INS16_ILi2ELi4ELi3EEES19_NSU_INSB_IJS1A_S1Y_EEENSB_IJS1Y_SE_EEEEEEENSA_39AutoVectorizingCopyWithAssumedAlignmentILi128EEENSA_21SM90_TMA_STORE_IM2COLES2I_S2K_S2K_EEEvvEEEEvNT_6ParamsE)
        /*0044*/ 	.word	0x00000008
.L_29:


//--------------------- .nv.compat                --------------------------
	.section	.nv.compat,"",@"SHT_CUDA_COMPAT_INFO"
	.align	4
        /*0000*/ 	.byte	0x02, 0x09, 0x01, 0x00, 0x02, 0x02, 0x02, 0x00, 0x02, 0x05, 0x05, 0x00, 0x03, 0x07, 0x01, 0x01
        /*0010*/ 	.byte	0x02, 0x03, 0x01, 0x00, 0x02, 0x06, 0x01, 0x00, 0x04, 0x0b, 0x08, 0x00, 0x09, 0x00, 0x00, 0x00
        /*0020*/ 	.byte	0x00, 0x00, 0x00, 0x00


//--------------------- .nv.info._ZN7cutlass13device_kernelINS_4conv6kernel13ConvUniversalINS1_16ConvProblemShapeILNS1_8OperatorE1ELi2EEENS1_10collective14CollectiveConvINS1_47MainloopSm100TmaUmmaWarpSpecializedImplicitGemmILS5_1ELi4ELi2ELi1ELi2EN4cute5tupleIJNSA_1CILi2EEENSC_ILi1EEESE_EEEEENSB_IJNSC_ILi256EEENSC_ILi64EEENSB_IJSI_EEEEEENS_10tfloat32_tESL_NSA_8TiledMMAINSA_8MMA_AtomIJNSA_23SM100_MMA_TF32_2x1SM_SSISL_SL_fLi256ELi64ELNSA_4UMMA5MajorE0ELSQ_1ELNSP_7ScaleInE0ELSR_0EEEEEENSA_6LayoutINSB_IJSE_SE_SE_EEENSB_IJNSC_ILi0EEESW_SW_EEEEENSB_IJNSA_10UnderscoreESZ_SZ_EEEEENS7_6detail27Sm100ImplicitGemmTileTraitsINSA_25SM100_TMA_2SM_LOAD_IM2COLENSA_14ComposedLayoutINSA_7SwizzleILi3ELi4ELi3EEENSA_18smem_ptr_flag_bitsILi32EEENSU_INSB_IJNSC_ILi8EEENSC_ILi32EEEEEENSB_IJS1B_SE_EEEEEEEvEENS13_INSA_18SM100_TMA_2SM_LOADENS15_INS16_ILi2ELi5ELi2EEES19_NSU_INSB_IJS1B_NSC_ILi4EEEEEENSB_IJSE_S1B_EEEEEEEvEEEENS_8epilogue10collective18CollectiveEpilogueINS1Q_23Sm100TmaWarpSpecializedILi4ELi2ELi16ELb1ELb0EEEJNSB_IJNSC_ILi128EEESI_SJ_EEENSB_IJNSU_IS1V_SE_EENSU_INSC_ILi16EEESE_EEEEESL_NSB_IJNSB_IJlllEEESE_SW_EEESL_S22_NS1Q_6fusion15FusionCallbacksIS1U_NS23_17LinearCombinationISL_fSL_fLNS_15FloatRoundStyleE2EEES1W_S20_JEEENSA_5SM1004TMEM4LOAD26SM100_TMEM_LOAD_32dp32b16xENSA_20SM90_TMA_LOAD_IM2COLENS15_INS16_ILi2ELi4ELi3EEES19_NSU_INSB_IJS1A_S1Y_EEENSB_IJS1Y_SE_EEEEEEENSA_39AutoVectorizingCopyWithAssumedAlignmentILi128EEENSA_21SM90_TMA_STORE_IM2COLES2I_S2K_S2K_EEEvvEEEEvNT_6ParamsE --------------------------
	.section	.nv.info._ZN7cutlass13device_kernelINS_4conv6kernel13ConvUniversalINS1_16ConvProblemShapeILNS1_8OperatorE1ELi2EEENS1_10collective14CollectiveConvINS1_47MainloopSm100TmaUmmaWarpSpecializedImplicitGemmILS5_1ELi4ELi2ELi1ELi2EN4cute5tupleIJNSA_1CILi2EEENSC_ILi1EEESE_EEEEENSB_IJNSC_ILi256EEENSC_ILi64EEENSB_IJSI_EEEEEENS_10tfloat32_tESL_NSA_8TiledMMAINSA_8MMA_AtomIJNSA_23SM100_MMA_TF32_2x1SM_SSISL_SL_fLi256ELi64ELNSA_4UMMA5MajorE0ELSQ_1ELNSP_7ScaleInE0ELSR_0EEEEEENSA_6LayoutINSB_IJSE_SE_SE_EEENSB_IJNSC_ILi0EEESW_SW_EEEEENSB_IJNSA_10UnderscoreESZ_SZ_EEEEENS7_6detail27Sm100ImplicitGemmTileTraitsINSA_25SM100_TMA_2SM_LOAD_IM2COLENSA_14ComposedLayoutINSA_7SwizzleILi3ELi4ELi3EEENSA_18smem_ptr_flag_bitsILi32EEENSU_INSB_IJNSC_ILi8EEENSC_ILi32EEEEEENSB_IJS1B_SE_EEEEEEEvEENS13_INSA_18SM100_TMA_2SM_LOADENS15_INS16_ILi2ELi5ELi2EEES19_NSU_INSB_IJS1B_NSC_ILi4EEEEEENSB_IJSE_S1B_EEEEEEEvEEEENS_8epilogue10collective18CollectiveEpilogueINS1Q_23Sm100TmaWarpSpecializedILi4ELi2ELi16ELb1ELb0EEEJNSB_IJNSC_ILi128EEESI_SJ_EEENSB_IJNSU_IS1V_SE_EENSU_INSC_ILi16EEESE_EEEEESL_NSB_IJNSB_IJlllEEESE_SW_EEESL_S22_NS1Q_6fusion15FusionCallbacksIS1U_NS23_17LinearCombinationISL_fSL_fLNS_15FloatRoundStyleE2EEES1W_S20_JEEENSA_5SM1004TMEM4LOAD26SM100_TMEM_LOAD_32dp32b16xENSA_20SM90_TMA_LOAD_IM2COLENS15_INS16_ILi2ELi4ELi3EEES19_NSU_INSB_IJS1A_S1Y_EEENSB_IJS1Y_SE_EEEEEEENSA_39AutoVectorizingCopyWithAssumedAlignmentILi128EEENSA_21SM90_TMA_STORE_IM2COLES2I_S2K_S2K_EEEvvEEEEvNT_6ParamsE,"",@"SHT_CUDA_INFO"
	.sectionflags	@""
	.align	4


	//----- nvinfo : EIATTR_CUDA_API_VERSION
	.align		4
        /*0000*/ 	.byte	0x04, 0x37
        /*0002*/ 	.short	(.L_31 - .L_30)
.L_30:
        /*0004*/ 	.word	0x00000082


	//----- nvinfo : EIATTR_KPARAM_INFO
	.align		4
.L_31:
        /*0008*/ 	.byte	0x04, 0x17
        /*000a*/ 	.short	(.L_33 - .L_32)
.L_32:
        /*000c*/ 	.word	0x00000000
        /*0010*/ 	.short	0x0000
        /*0012*/ 	.short	0x0000
        /*0014*/ 	.byte	0x00, 0xf0, 0x01, 0x20


	//----- nvinfo : EIATTR_AT_ENTRY_FRAGMENTS
	.align		4
.L_33:
        /*0018*/ 	.byte	0x04, 0x4f
        /*001a*/ 	.short	(.L_35 - .L_34)


	//   ....[0]....
.L_34:
        /*001c*/ 	.word	0x00000007


	//----- nvinfo : EIATTR_RESERVED_SMEM_USED
	.align		4
.L_35:
        /*0020*/ 	.byte	0x01, 0x41
	.zero		2


	//----- nvinfo : EIATTR_SPARSE_MMA_MASK
	.align		4
        /*0024*/ 	.byte	0x03, 0x50
        /*0026*/ 	.short	0x0000


	//----- nvinfo : EIATTR_TCGEN05_2CTA_USED
	.align		4
        /*0028*/ 	.byte	0x01, 0x52
	.zero		2


	//----- nvinfo : EIATTR_MAXREG_COUNT
	.align		4
        /*002c*/ 	.byte	0x03, 0x1b
        /*002e*/ 	.short	0x00ff


	//----- nvinfo : EIATTR_NUM_BARRIERS
	.align		4
        /*0030*/ 	.byte	0x02, 0x4c
        /*0032*/ 	.byte	0x07
	.zero		1


	//----- nvinfo : EIATTR_EXTERNS
	.align		4
        /*0034*/ 	.byte	0x04, 0x0f
        /*0036*/ 	.short	(.L_37 - .L_36)


	//   ....[0]....
	.align		4
.L_36:
        /*0038*/ 	.word	index@(__assertfail)


	//----- nvinfo : EIATTR_MERCURY_ISA_VERSION
	.align		4
.L_37:
        /*003c*/ 	.byte	0x03, 0x5f
        /*003e*/ 	.short	0x0101


	//----- nvinfo : EIATTR_INT_WARP_WIDE_INSTR_OFFSETS
	.align		4
        /*0040*/ 	.byte	0x04, 0x31
        /*0042*/ 	.short	(.L_39 - .L_38)


	//   ....[0]....
.L_38:
        /*0044*/ 	.word	0x00000c50


	//   ....[1]....
        /*0048*/ 	.word	0x00000d00


	//   ....[2]....
        /*004c*/ 	.word	0x000083d0


	//   ....[3]....
        /*0050*/ 	.word	0x000083f0


	//   ....[4]....
        /*0054*/ 	.word	0x00008420


	//   ....[5]....
        /*0058*/ 	.word	0x000090d0


	//   ....[6]....
        /*005c*/ 	.word	0x00009150


	//   ....[7]....
        /*0060*/ 	.word	0x00009210


	//   ....[8]....
        /*0064*/ 	.word	0x000092d0


	//   ....[9]....
        /*0068*/ 	.word	0x00009390


	//   ....[10]....
        /*006c*/ 	.word	0x00009470


	//   ....[11]....
        /*0070*/ 	.word	0x00009530


	//   ....[12]....
        /*0074*/ 	.word	0x00009630


	//----- nvinfo : EIATTR_COOP_GROUP_MASK_REGIDS
	.align		4
.L_39:
        /*0078*/ 	.byte	0x04, 0x29
        /*007a*/ 	.short	(.L_41 - .L_40)


	//   ....[0]....
.L_40:
        /*007c*/ 	.word	0xffffffff


	//   ....[1]....
        /*0080*/ 	.word	0xffffffff


	//   ....[2]....
        /*0084*/ 	.word	0xffffffff


	//   ....[3]....
        /*0088*/ 	.word	0xffffffff


	//   ....[4]....
        /*008c*/ 	.word	0xffffffff


	//   ....[5]....
        /*0090*/ 	.word	0xffffffff


	//   ....[6]....
        /*0094*/ 	.word	0xffffffff


	//   ....[7]....
        /*0098*/ 	.word	0xffffffff


	//   ....[8]....
        /*009c*/ 	.word	0xffffffff


	//   ....[9]....
        /*00a0*/ 	.word	0xffffffff


	//   ....[10]....
        /*00a4*/ 	.word	0xffffffff


	//   ....[11]....
        /*00a8*/ 	.word	0xffffffff


	//   ....[12]....
        /*00ac*/ 	.word	0xffffffff


	//----- nvinfo : EIATTR_COOP_GROUP_INSTR_OFFSETS
	.align		4
.L_41:
        /*00b0*/ 	.byte	0x04, 0x28
        /*00b2*/ 	.short	(.L_43 - .L_42)


	//   ....[0]....
.L_42:
        /*00b4*/ 	.word	0x000000d0


	//   ....[1]....
        /*00b8*/ 	.word	0x00000540


	//   ....[2]....
        /*00bc*/ 	.word	0x000006e0


	//   ....[3]....
        /*00c0*/ 	.word	0x00000880


	//   ....[4]....
        /*00c4*/ 	.word	0x00000980


	//   ....[5]....
        /*00c8*/ 	.word	0x00000ad0


	//   ....[6]....
        /*00cc*/ 	.word	0x00000d70


	//   ....[7]....
        /*00d0*/ 	.word	0x000063c0


	//   ....[8]....
        /*00d4*/ 	.word	0x000070c0


	//   ....[9]....
        /*00d8*/ 	.word	0x00007590


	//   ....[10]....
        /*00dc*/ 	.word	0x000075c0


	//   ....[11]....
        /*00e0*/ 	.word	0x000082f0


	//   ....[12]....
        /*00e4*/ 	.word	0x000084f0


	//----- nvinfo : EIATTR_VRC_CTA_INIT_COUNT
	.align		4
.L_43:
        /*00e8*/ 	.byte	0x02, 0x4a
        /*00ea*/ 	.byte	0x80
	.zero		1


	//----- nvinfo : EIATTR_SYSCALL_OFFSETS
	.align		4
        /*00ec*/ 	.byte	0x04, 0x46
        /*00ee*/ 	.short	(.L_45 - .L_44)


	//   ....[0]....
.L_44:
        /*00f0*/ 	.word	0x0000a280


	//   ....[1]....
        /*00f4*/ 	.word	0x0000a370


	//   ....[2]....
        /*00f8*/ 	.word	0x0000acc0


	//   ....[3]....
        /*00fc*/ 	.word	0x0000b660


	//   ....[4]....
        /*0100*/ 	.word	0x0000bfd0


	//   ....[5]....
        /*0104*/ 	.word	0x0000c930


	//----- nvinfo : EIATTR_MBARRIER_INSTR_OFFSETS
	.align		4
.L_45:
        /*0108*/ 	.byte	0x04, 0x39
        /*010a*/ 	.short	(.L_47 - .L_46)


	//   ....[0]....
.L_46:
        /*010c*/ 	.word	0x00000650
        /*0110*/ 	.word	0x000000ff
        /*0114*/ 	.word	0x00000000
        /*0118*/ 	.short	0x0100
        /*011a*/ 	.byte	0x04
	.zero		1


	//   ....[1]....
        /*011c*/ 	.word	0x00000660
        /*0120*/ 	.word	0x000000ff
        /*0124*/ 	.word	0x00000020
        /*0128*/ 	.short	0x0100
        /*012a*/ 	.byte	0x04
	.zero		1


	//   ....[2]....
        /*012c*/ 	.word	0x00000670
        /*0130*/ 	.word	0x000000ff
        /*0134*/ 	.word	0x00000008
        /*0138*/ 	.short	0x0100
        /*013a*/ 	.byte	0x04
	.zero		1


	//   ....[3]....
        /*013c*/ 	.word	0x00000680
        /*0140*/ 	.word	0x000000ff
        /*0144*/ 	.word	0x00000028
        /*0148*/ 	.short	0x0100
        /*014a*/ 	.byte	0x04
	.zero		1


	//   ....[4]....
        /*014c*/ 	.word	0x00000690
        /*0150*/ 	.word	0x000000ff
        /*0154*/ 	.word	0x00000010
        /*0158*/ 	.short	0x0100
        /*015a*/ 	.byte	0x04
	.zero		1


	//   ....[5]....
        /*015c*/ 	.word	0x000006a0
        /*0160*/ 	.word	0x000000ff
        /*0164*/ 	.word	0x00000030
        /*0168*/ 	.short	0x0100
        /*016a*/ 	.byte	0x04
	.zero		1


	//   ....[6]....
        /*016c*/ 	.word	0x000006b0
        /*0170*/ 	.word	0x000000ff
        /*0174*/ 	.word	0x00000018
        /*0178*/ 	.short	0x0100
        /*017a*/ 	.byte	0x04
	.zero		1


	//   ....[7]....
        /*017c*/ 	.word	0x000006c0
        /*0180*/ 	.word	0x000000ff
        /*0184*/ 	.word	0x00000038
        /*0188*/ 	.short	0x0100
        /*018a*/ 	.byte	0x04
	.zero		1


	//   ....[8]....
        /*018c*/ 	.word	0x000007f0
        /*0190*/ 	.word	0x000000ff
        /*0194*/ 	.word	0x00000040
        /*0198*/ 	.short	0x0100
        /*019a*/ 	.byte	0x04
	.zero		1


	//   ....[9]....
        /*019c*/ 	.word	0x00000800
        /*01a0*/ 	.word	0x000000ff
        /*01a4*/ 	.word	0x00000060
        /*01a8*/ 	.short	0x0100
        /*01aa*/ 	.byte	0x04
	.zero		1


	//   ....[10]....
        /*01ac*/ 	.word	0x00000810
        /*01b0*/ 	.word	0x000000ff
        /*01b4*/ 	.word	0x00000048
        /*01b8*/ 	.short	0x0100
        /*01ba*/ 	.byte	0x04
	.zero		1


	//   ....[11]....
        /*01bc*/ 	.word	0x00000820
        /*01c0*/ 	.word	0x000000ff
        /*01c4*/ 	.word	0x00000068
        /*01c8*/ 	.short	0x0100
        /*01ca*/ 	.byte	0x04
	.zero		1


	//   ....[12]....
        /*01cc*/ 	.word	0x00000830
        /*01d0*/ 	.word	0x000000ff
        /*01d4*/ 	.word	0x00000050
        /*01d8*/ 	.short	0x0100
        /*01da*/ 	.byte	0x04
	.zero		1


	//   ....[13]....
        /*01dc*/ 	.word	0x00000840
        /*01e0*/ 	.word	0x000000ff
        /*01e4*/ 	.word	0x00000070
        /*01e8*/ 	.short	0x0100
        /*01ea*/ 	.byte	0x04
	.zero		1


	//   ....[14]....
        /*01ec*/ 	.word	0x00000850
        /*01f0*/ 	.word	0x000000ff
        /*01f4*/ 	.word	0x00000058
        /*01f8*/ 	.short	0x0100
        /*01fa*/ 	.byte	0x04
	.zero		1


	//   ....[15]....
        /*01fc*/ 	.word	0x00000860
        /*0200*/ 	.word	0x000000ff
        /*0204*/ 	.word	0x00000078
        /*0208*/ 	.short	0x0100
        /*020a*/ 	.byte	0x04
	.zero		1


	//   ....[16]....
        /*020c*/ 	.word	0x00000950
        /*0210*/ 	.word	0x000000ff
        /*0214*/ 	.word	0x00000080
        /*0218*/ 	.short	0x0100
        /*021a*/ 	.byte	0x04
	.zero		1


	//   ....[17]....
        /*021c*/ 	.word	0x00000960
        /*0220*/ 	.word	0x000000ff
        /*0224*/ 	.word	0x00000088
        /*0228*/ 	.short	0x0100
        /*022a*/ 	.byte	0x04
	.zero		1


	//   ....[18]....
        /*022c*/ 	.word	0x00000aa0
        /*0230*/ 	.word	0x000000ff
        /*0234*/ 	.word	0x00000090
        /*0238*/ 	.short	0x0100
        /*023a*/ 	.byte	0x06
	.zero		1


	//   ....[19]....
        /*023c*/ 	.word	0x00000ab0
        /*0240*/ 	.word	0x000000ff
        /*0244*/ 	.word	0x00000098
        /*0248*/ 	.short	0x0100
        /*024a*/ 	.byte	0x06
	.zero		1


	//   ....[20]....
        /*024c*/ 	.word	0x00000bf0
        /*0250*/ 	.word	0x000000ff
        /*0254*/ 	.word	0x000000a0
        /*0258*/ 	.short	0x0100
        /*025a*/ 	.byte	0x04
	.zero		1


	//   ....[21]....
        /*025c*/ 	.word	0x00000c00
        /*0260*/ 	.word	0x000000ff
        /*0264*/ 	.word	0x000000b0
        /*0268*/ 	.short	0x0100
        /*026a*/ 	.byte	0x04
	.zero		1


	//   ....[22]....
        /*026c*/ 	.word	0x00000c10
        /*0270*/ 	.word	0x000000ff
        /*0274*/ 	.word	0x000000a8
        /*0278*/ 	.short	0x0100
        /*027a*/ 	.byte	0x04
	.zero		1


	//   ....[23]....
        /*027c*/ 	.word	0x00000c20
        /*0280*/ 	.word	0x000000ff
        /*0284*/ 	.word	0x000000b8
        /*0288*/ 	.short	0x0100
        /*028a*/ 	.byte	0x04
	.zero		1


	//   ....[24]....
        /*028c*/ 	.word	0x00000d20
        /*0290*/ 	.word	0x000000ff
        /*0294*/ 	.word	0x000000c0
        /*0298*/ 	.short	0x0100
        /*029a*/ 	.byte	0x06
	.zero		1


	//   ....[25]....
        /*029c*/ 	.word	0x00001910
        /*02a0*/ 	.word	0x00000005
        /*02a4*/ 	.word	0x00000020
        /*02a8*/ 	.short	0x010a
        /*02aa*/ 	.byte	0xff
	.zero		1


	//   ....[26]....
        /*02ac*/ 	.word	0x00002b20
        /*02b0*/ 	.word	0x00000002
        /*02b4*/ 	.word	0x00000020
        /*02b8*/ 	.short	0x010a
        /*02ba*/ 	.byte	0xff
	.zero		1


	//   ....[27]....
        /*02bc*/ 	.word	0x00002ef0
        /*02c0*/ 	.word	0x00000041
        /*02c4*/ 	.word	0x00000020
        /*02c8*/ 	.short	0x010a
        /*02ca*/ 	.byte	0xff
	.zero		1


	//   ....[28]....
        /*02cc*/ 	.word	0x00003ed0
        /*02d0*/ 	.word	0x00000003
        /*02d4*/ 	.word	0x00000088
        /*02d8*/ 	.short	0x0101
        /*02da*/ 	.byte	0xff
	.zero		1


	//   ....[29]....
        /*02dc*/ 	.word	0x00003ee0
        /*02e0*/ 	.word	0x00000005
        /*02e4*/ 	.word	0x00000020
        /*02e8*/ 	.short	0x010a
        /*02ea*/ 	.byte	0xff
	.zero		1


	//   ....[30]....
        /*02ec*/ 	.word	0x00005060
        /*02f0*/ 	.word	0x00000037
        /*02f4*/ 	.word	0x00000020
        /*02f8*/ 	.short	0x010a
        /*02fa*/ 	.byte	0xff
	.zero		1


	//   ....[31]....
        /*02fc*/ 	.word	0x00005400
        /*0300*/ 	.word	0x00000040
        /*0304*/ 	.word	0x00000020
        /*0308*/ 	.short	0x010a
        /*030a*/ 	.byte	0xff
	.zero		1


	//   ....[32]....
        /*030c*/ 	.word	0x000063d0
        /*0310*/ 	.word	0x00000003
        /*0314*/ 	.word	0x00000090
        /*0318*/ 	.short	0x010a
        /*031a*/ 	.byte	0xff
	.zero		1


	//   ....[33]....
        /*031c*/ 	.word	0x00006520
        /*0320*/ 	.word	0x00000000
        /*0324*/ 	.word	0x00000000
        /*0328*/ 	.short	0x0101
        /*032a*/ 	.byte	0xff
	.zero		1


	//   ....[34]....
        /*032c*/ 	.word	0x00006b90
        /*0330*/ 	.word	0x00000003
        /*0334*/ 	.word	0x00000000
        /*0338*/ 	.short	0x010a
        /*033a*/ 	.byte	0xff
	.zero		1


	//   ....[35]....
        /*033c*/ 	.word	0x00006c10
        /*0340*/ 	.word	0x00000004
        /*0344*/ 	.word	0x00000000
        /*0348*/ 	.short	0x010a
        /*034a*/ 	.byte	0xff
	.zero		1


	//   ....[36]....
        /*034c*/ 	.word	0x00006ca0
        /*0350*/ 	.word	0x00000002
        /*0354*/ 	.word	0x00000000
        /*0358*/ 	.short	0x010a
        /*035a*/ 	.byte	0xff
	.zero		1


	//   ....[37]....
        /*035c*/ 	.word	0x00006d30
        /*0360*/ 	.word	0x00000004
        /*0364*/ 	.word	0x00000000
        /*0368*/ 	.short	0x010a
        /*036a*/ 	.byte	0xff
	.zero		1


	//   ....[38]....
        /*036c*/ 	.word	0x00006e80
        /*0370*/ 	.word	0x000000ff
        /*0374*/ 	.word	0x00000098
        /*0378*/ 	.short	0x010a
        /*037a*/ 	.byte	0x04
	.zero		1


	//   ....[39]....
        /*037c*/ 	.word	0x00006f20
        /*0380*/ 	.word	0x000000ff
        /*0384*/ 	.word	0x00000090
        /*0388*/ 	.short	0x010a
        /*038a*/ 	.byte	0x04
	.zero		1


	//   ....[40]....
        /*038c*/ 	.word	0x00006fc0
        /*0390*/ 	.word	0x000000ff
        /*0394*/ 	.word	0x00000000
        /*0398*/ 	.short	0x0101
        /*039a*/ 	.byte	0x05
	.zero		1


	//   ....[41]....
        /*039c*/ 	.word	0x00007000
        /*03a0*/ 	.word	0x000000ff
        /*03a4*/ 	.word	0x00000098
        /*03a8*/ 	.short	0x0106
        /*03aa*/ 	.byte	0x04
	.zero		1


	//   ....[42]....
        /*03ac*/ 	.word	0x00007040
        /*03b0*/ 	.word	0x00000000
        /*03b4*/ 	.word	0x00000098
        /*03b8*/ 	.short	0x010a
        /*03ba*/ 	.byte	0xff
	.zero		1


	//   ....[43]....
        /*03bc*/ 	.word	0x00007290
        /*03c0*/ 	.word	0x000000ff
        /*03c4*/ 	.word	0x00000008
        /*03c8*/ 	.short	0x010a
        /*03ca*/ 	.byte	0x05
	.zero		1


	//   ....[44]....
        /*03cc*/ 	.word	0x000072b0
        /*03d0*/ 	.word	0x000000ff
        /*03d4*/ 	.word	0x00000008
        /*03d8*/ 	.short	0x010a
        /*03da*/ 	.byte	0x05
	.zero		1


	//   ....[45]....
        /*03dc*/ 	.word	0x00007440
        /*03e0*/ 	.word	0x000000ff
        /*03e4*/ 	.word	0x00000008
        /*03e8*/ 	.short	0x010a
        /*03ea*/ 	.byte	0x05
	.zero		1


	//   ....[46]....
        /*03ec*/ 	.word	0x00007460
        /*03f0*/ 	.word	0x000000ff
        /*03f4*/ 	.word	0x00000008
        /*03f8*/ 	.short	0x010a
        /*03fa*/ 	.byte	0x05
	.zero		1


	//   ....[47]....
        /*03fc*/ 	.word	0x00007520
        /*0400*/ 	.word	0x000000ff
        /*0404*/ 	.word	0x00000000
        /*0408*/ 	.short	0x0101
        /*040a*/ 	.byte	0x04
	.zero		1


	//   ....[48]....
        /*040c*/ 	.word	0x00007910
        /*0410*/ 	.word	0x000000ff
        /*0414*/ 	.word	0x00000090
        /*0418*/ 	.short	0x010a
        /*041a*/ 	.byte	0x16
	.zero		1


	//   ....[49]....
        /*041c*/ 	.word	0x000079b0
        /*0420*/ 	.word	0x000000ff
        /*0424*/ 	.word	0x00000000
        /*0428*/ 	.short	0x0101
        /*042a*/ 	.byte	0x2c
	.zero		1


	//   ....[50]....
        /*042c*/ 	.word	0x000079f0
        /*0430*/ 	.word	0x000000ff
        /*0434*/ 	.word	0x000000b0
        /*0438*/ 	.short	0x010a
        /*043a*/ 	.byte	0x1b
	.zero		1


	//   ....[51]....
        /*043c*/ 	.word	0x00007a90
        /*0440*/ 	.word	0x000000ff
        /*0444*/ 	.word	0x00000000
        /*0448*/ 	.short	0x010a
        /*044a*/ 	.byte	0x04
	.zero		1


	//   ....[52]....
        /*044c*/ 	.word	0x00007ae0
        /*0450*/ 	.word	0x000000ff
        /*0454*/ 	.word	0x00000000
        /*0458*/ 	.short	0x010a
        /*045a*/ 	.byte	0x14
	.zero		1


	//   ....[53]....
        /*045c*/ 	.word	0x00007c30
        /*0460*/ 	.word	0x000000ff
        /*0464*/ 	.word	0x00000000
        /*0468*/ 	.short	0x010a
        /*046a*/ 	.byte	0x05
	.zero		1


	//   ....[54]....
        /*046c*/ 	.word	0x000080e0
        /*0470*/ 	.word	0x000000ff
        /*0474*/ 	.word	0x00000000
        /*0478*/ 	.short	0x010a
        /*047a*/ 	.byte	0x04
	.zero		1


	//   ....[55]....
        /*047c*/ 	.word	0x00008180
        /*0480*/ 	.word	0x00000002
        /*0484*/ 	.word	0x00000000
        /*0488*/ 	.short	0x010a
        /*048a*/ 	.byte	0xff
	.zero		1


	//   ....[56]....
        /*048c*/ 	.word	0x000081c0
        /*0490*/ 	.word	0x00000002
        /*0494*/ 	.word	0x00000000
        /*0498*/ 	.short	0x010a
        /*049a*/ 	.byte	0xff
	.zero		1


	//   ....[57]....
        /*049c*/ 	.word	0x00008230
        /*04a0*/ 	.word	0x000000ff
        /*04a4*/ 	.word	0x00000000
        /*04a8*/ 	.short	0x0101
        /*04aa*/ 	.byte	0x04
	.zero		1


	//   ....[58]....
        /*04ac*/ 	.word	0x00008270
        /*04b0*/ 	.word	0x000000ff
        /*04b4*/ 	.word	0x000000c0
        /*04b8*/ 	.short	0x010a
        /*04ba*/ 	.byte	0x16
	.zero		1


	//   ....[59]....
        /*04bc*/ 	.word	0x000082e0
        /*04c0*/ 	.word	0x000000ff
        /*04c4*/ 	.word	0x00000000
        /*04c8*/ 	.short	0x0101
        /*04ca*/ 	.byte	0x04
	.zero		1


	//   ....[60]....
        /*04cc*/ 	.word	0x00008820
        /*04d0*/ 	.word	0x000000ff
        /*04d4*/ 	.word	0x00000090
        /*04d8*/ 	.short	0x010a
        /*04da*/ 	.byte	0x1f
	.zero		1


	//   ....[61]....
        /*04dc*/ 	.word	0x000088c0
        /*04e0*/ 	.word	0x000000ff
        /*04e4*/ 	.word	0x00000000
        /*04e8*/ 	.short	0x0101
        /*04ea*/ 	.byte	0x37
	.zero		1


	//   ....[62]....
        /*04ec*/ 	.word	0x00008e10
        /*04f0*/ 	.word	0x000000ff
        /*04f4*/ 	.word	0x00000088
        /*04f8*/ 	.short	0x010a
        /*04fa*/ 	.byte	0x1f
	.zero		1


	//   ....[63]....
        /*04fc*/ 	.word	0x00008fb0
        /*0500*/ 	.word	0x000000ff
        /*0504*/ 	.word	0x00000060
        /*0508*/ 	.short	0x010a
        /*050a*/ 	.byte	0x1f
	.zero		1


	//   ....[64]....
        /*050c*/ 	.word	0x000091d0
        /*0510*/ 	.word	0x000000ff
        /*0514*/ 	.word	0x00000040
        /*0518*/ 	.short	0x010b
        /*051a*/ 	.byte	0x1f
	.zero		1


	//   ....[65]....
        /*051c*/ 	.word	0x000091e0
        /*0520*/ 	.word	0x000000ff
        /*0524*/ 	.word	0x00000000
        /*0528*/ 	.short	0x0101
        /*052a*/ 	.byte	0x3b
	.zero		1


	//   ....[66]....
        /*052c*/ 	.word	0x000091f0
        /*0530*/ 	.word	0x000000ff
        /*0534*/ 	.word	0x00000068
        /*0538*/ 	.short	0x010a
        /*053a*/ 	.byte	0x1f
	.zero		1


	//   ....[67]....
        /*053c*/ 	.word	0x00009350
        /*0540*/ 	.word	0x000000ff
        /*0544*/ 	.word	0x00000048
        /*0548*/ 	.short	0x010b
        /*054a*/ 	.byte	0x1f
	.zero		1


	//   ....[68]....
        /*054c*/ 	.word	0x00009360
        /*0550*/ 	.word	0x000000ff
        /*0554*/ 	.word	0x00000000
        /*0558*/ 	.short	0x0101
        /*055a*/ 	.byte	0x3a
	.zero		1


	//   ....[69]....
        /*055c*/ 	.word	0x00009370
        /*0560*/ 	.word	0x000000ff
        /*0564*/ 	.word	0x00000070
        /*0568*/ 	.short	0x010a
        /*056a*/ 	.byte	0x1f
	.zero		1


	//   ....[70]....
        /*056c*/ 	.word	0x000094f0
        /*0570*/ 	.word	0x000000ff
        /*0574*/ 	.word	0x00000050
        /*0578*/ 	.short	0x010b
        /*057a*/ 	.byte	0x1f
	.zero		1


	//   ....[71]....
        /*057c*/ 	.word	0x00009500
        /*0580*/ 	.word	0x000000ff
        /*0584*/ 	.word	0x00000000
        /*0588*/ 	.short	0x0101
        /*058a*/ 	.byte	0x39
	.zero		1


	//   ....[72]....
        /*058c*/ 	.word	0x00009510
        /*0590*/ 	.word	0x000000ff
        /*0594*/ 	.word	0x00000078
        /*0598*/ 	.short	0x010a
        /*059a*/ 	.byte	0x1f
	.zero		1


	//   ....[73]....
        /*059c*/ 	.word	0x000096e0
        /*05a0*/ 	.word	0x000000ff
        /*05a4*/ 	.word	0x00000058
        /*05a8*/ 	.short	0x010b
        /*05aa*/ 	.byte	0x1f
	.zero		1


	//   ....[74]....
        /*05ac*/ 	.word	0x000096f0
        /*05b0*/ 	.word	0x000000ff
        /*05b4*/ 	.word	0x00000000
        /*05b8*/ 	.short	0x0101
        /*05ba*/ 	.byte	0x38
	.zero		1


	//   ....[75]....
        /*05bc*/ 	.word	0x00009720
        /*05c0*/ 	.word	0x000000ff
        /*05c4*/ 	.word	0x00000060
        /*05c8*/ 	.short	0x010a
        /*05ca*/ 	.byte	0x1f
	.zero		1


	//   ....[76]....
        /*05cc*/ 	.word	0x00009740
        /*05d0*/ 	.word	0x000000ff
        /*05d4*/ 	.word	0x00000068
        /*05d8*/ 	.short	0x010a
        /*05da*/ 	.byte	0x1f
	.zero		1


	//   ....[77]....
        /*05dc*/ 	.word	0x00009760
        /*05e0*/ 	.word	0x000000ff
        /*05e4*/ 	.word	0x00000070
        /*05e8*/ 	.short	0x010a
        /*05ea*/ 	.byte	0x1f
	.zero		1


	//   ....[78]....
        /*05ec*/ 	.word	0x000097a0
        /*05f0*/ 	.word	0x00000000
        /*05f4*/ 	.word	0x00000078
        /*05f8*/ 	.short	0x010a
        /*05fa*/ 	.byte	0xff
	.zero		1


	//   ....[79]....
        /*05fc*/ 	.word	0x00009b20
        /*0600*/ 	.word	0x000000ff
        /*0604*/ 	.word	0x00000090
        /*0608*/ 	.short	0x010a
        /*060a*/ 	.byte	0x30
	.zero		1


	//   ....[80]....
        /*060c*/ 	.word	0x00009bf0
        /*0610*/ 	.word	0x000000ff
        /*0614*/ 	.word	0x00000000
        /*0618*/ 	.short	0x0101
        /*061a*/ 	.byte	0x04
	.zero		1


	//   ....[81]....
        /*061c*/ 	.word	0x0000a860
        /*0620*/ 	.word	0x000000ff
        /*0624*/ 	.word	0x00000040
        /*0628*/ 	.short	0x010a
        /*062a*/ 	.byte	0x30
	.zero		1


	//   ....[82]....
        /*062c*/ 	.word	0x0000a8f0
        /*0630*/ 	.word	0x00000058
        /*0634*/ 	.word	0x000000a0
        /*0638*/ 	.short	0x010a
        /*063a*/ 	.byte	0xff
	.zero		1


	//   ....[83]....
        /*063c*/ 	.word	0x0000aab0
        /*0640*/ 	.word	0x000000ff
        /*0644*/ 	.word	0x00000040
        /*0648*/ 	.short	0x010a
        /*064a*/ 	.byte	0x30
	.zero		1


	//   ....[84]....
        /*064c*/ 	.word	0x0000aba0
        /*0650*/ 	.word	0x00000058
        /*0654*/ 	.word	0x000000a0
        /*0658*/ 	.short	0x010a
        /*065a*/ 	.byte	0xff
	.zero		1


	//   ....[85]....
        /*065c*/ 	.word	0x0000b390
        /*0660*/ 	.word	0x00000000
        /*0664*/ 	.word	0x00000000
        /*0668*/ 	.short	0x0101
        /*066a*/ 	.byte	0xff
	.zero		1


	//   ....[86]....
        /*066c*/ 	.word	0x0000b3a0
        /*0670*/ 	.word	0x00000003
        /*0674*/ 	.word	0x00000040
        /*0678*/ 	.short	0x010a
        /*067a*/ 	.byte	0xff
	.zero		1


	//   ....[87]....
        /*067c*/ 	.word	0x0000b480
        /*0680*/ 	.word	0x00000003
        /*0684*/ 	.word	0x00000040
        /*0688*/ 	.short	0x010a
        /*068a*/ 	.byte	0xff
	.zero		1


	//   ....[88]....
        /*068c*/ 	.word	0x0000bd00
        /*0690*/ 	.word	0x0000005d
        /*0694*/ 	.word	0x00000000
        /*0698*/ 	.short	0x0101
        /*069a*/ 	.byte	0xff
	.zero		1


	//   ....[89]....
        /*069c*/ 	.word	0x0000bd20
        /*06a0*/ 	.word	0x00000028
        /*06a4*/ 	.word	0x00000040
        /*06a8*/ 	.short	0x010a
        /*06aa*/ 	.byte	0xff
	.zero		1


	//   ....[90]....
        /*06ac*/ 	.word	0x0000bdf0
        /*06b0*/ 	.word	0x00000028
        /*06b4*/ 	.word	0x00000040
        /*06b8*/ 	.short	0x010a
        /*06ba*/ 	.byte	0xff
	.zero		1


	//   ....[91]....
        /*06bc*/ 	.word	0x0000c660
        /*06c0*/ 	.word	0x0000005d
        /*06c4*/ 	.word	0x00000000
        /*06c8*/ 	.short	0x0101
        /*06ca*/ 	.byte	0xff
	.zero		1


	//   ....[92]....
        /*06cc*/ 	.word	0x0000c680
        /*06d0*/ 	.word	0x00000003
        /*06d4*/ 	.word	0x00000040
        /*06d8*/ 	.short	0x010a
        /*06da*/ 	.byte	0xff
	.zero		1


	//   ....[93]....
        /*06dc*/ 	.word	0x0000c750
        /*06e0*/ 	.word	0x00000003
        /*06e4*/ 	.word	0x00000040
        /*06e8*/ 	.short	0x010a
        /*06ea*/ 	.byte	0xff
	.zero		1


	//   ....[94]....
        /*06ec*/ 	.word	0x0000ca60
        /*06f0*/ 	.word	0x00000058
        /*06f4*/ 	.word	0x00000000
        /*06f8*/ 	.short	0x0101
        /*06fa*/ 	.byte	0xff
	.zero		1


	//   ....[95]....
        /*06fc*/ 	.word	0x0000d010
        /*0700*/ 	.word	0x00000003
        /*0704*/ 	.word	0x00000000
        /*0708*/ 	.short	0x0101
        /*070a*/ 	.byte	0xff
	.zero		1


	//   ....[96]....
        /*070c*/ 	.word	0x0000d290
        /*0710*/ 	.word	0x000000ff
        /*0714*/ 	.word	0x00000000
        /*0718*/ 	.short	0x0101
        /*071a*/ 	.byte	0x04
	.zero		1


	//   ....[97]....
        /*071c*/ 	.word	0x0000d2b0
        /*0720*/ 	.word	0x00000002
        /*0724*/ 	.word	0x00000020
        /*0728*/ 	.short	0x010a
        /*072a*/ 	.byte	0xff
	.zero		1


	//   ....[98]....
        /*072c*/ 	.word	0x0000d300
        /*0730*/ 	.word	0x00000037
        /*0734*/ 	.word	0x00000020
        /*0738*/ 	.short	0x010a
        /*073a*/ 	.byte	0xff
	.zero		1


	//   ....[99]....
        /*073c*/ 	.word	0x0000d350
        /*0740*/ 	.word	0x00000003
        /*0744*/ 	.word	0x00000090
        /*0748*/ 	.short	0x010a
        /*074a*/ 	.byte	0xff
	.zero		1


	//   ....[100]....
        /*074c*/ 	.word	0x0000d3a0
        /*0750*/ 	.word	0x00000003
        /*0754*/ 	.word	0x00000000
        /*0758*/ 	.short	0x010a
        /*075a*/ 	.byte	0xff
	.zero		1


	//   ....[101]....
        /*075c*/ 	.word	0x0000d3f0
        /*0760*/ 	.word	0x00000004
        /*0764*/ 	.word	0x00000000
        /*0768*/ 	.short	0x010a
        /*076a*/ 	.byte	0xff
	.zero		1


	//   ....[102]....
        /*076c*/ 	.word	0x0000d440
        /*0770*/ 	.word	0x00000002
        /*0774*/ 	.word	0x00000000
        /*0778*/ 	.short	0x010a
        /*077a*/ 	.byte	0xff
	.zero		1


	//   ....[103]....
        /*077c*/ 	.word	0x0000d4a0
        /*0780*/ 	.word	0x00000004
        /*0784*/ 	.word	0x00000098
        /*0788*/ 	.short	0x010a
        /*078a*/ 	.byte	0xff
	.zero		1


	//   ....[104]....
        /*078c*/ 	.word	0x0000d500
        /*0790*/ 	.word	0x00000004
        /*0794*/ 	.word	0x00000090
        /*0798*/ 	.short	0x010a
        /*079a*/ 	.byte	0xff
	.zero		1


	//   ....[105]....
        /*079c*/ 	.word	0x0000d560
        /*07a0*/ 	.word	0x00000000
        /*07a4*/ 	.word	0x00000008
        /*07a8*/ 	.short	0x010a
        /*07aa*/ 	.byte	0xff
	.zero		1


	//   ....[106]....
        /*07ac*/ 	.word	0x0000d640
        /*07b0*/ 	.word	0x00000000
        /*07b4*/ 	.word	0x00000008
        /*07b8*/ 	.short	0x010a
        /*07ba*/ 	.byte	0xff
	.zero		1


	//   ....[107]....
        /*07bc*/ 	.word	0x0000d6a0
        /*07c0*/ 	.word	0x00000004
        /*07c4*/ 	.word	0x00000090
        /*07c8*/ 	.short	0x010a
        /*07ca*/ 	.byte	0xff
	.zero		1


	//   ....[108]....
        /*07cc*/ 	.word	0x0000d700
        /*07d0*/ 	.word	0x00000004
        /*07d4*/ 	.word	0x000000b0
        /*07d8*/ 	.short	0x010a
        /*07da*/ 	.byte	0xff
	.zero		1


	//   ....[109]....
        /*07dc*/ 	.word	0x0000d760
        /*07e0*/ 	.word	0x00000004
        /*07e4*/ 	.word	0x00000000
        /*07e8*/ 	.short	0x010a
        /*07ea*/ 	.byte	0xff
	.zero		1


	//   ....[110]....
        /*07ec*/ 	.word	0x0000d7c0
        /*07f0*/ 	.word	0x00000002
        /*07f4*/ 	.word	0x00000000
        /*07f8*/ 	.short	0x010a
        /*07fa*/ 	.byte	0xff
	.zero		1


	//   ....[111]....
        /*07fc*/ 	.word	0x0000d820
        /*0800*/ 	.word	0x00000002
        /*0804*/ 	.word	0x000000c0
        /*0808*/ 	.short	0x010a
        /*080a*/ 	.byte	0xff
	.zero		1


	//   ....[112]....
        /*080c*/ 	.word	0x0000d880
        /*0810*/ 	.word	0x00000002
        /*0814*/ 	.word	0x00000090
        /*0818*/ 	.short	0x010a
        /*081a*/ 	.byte	0xff
	.zero		1


	//   ....[113]....
        /*081c*/ 	.word	0x0000d8e0
        /*0820*/ 	.word	0x00000002
        /*0824*/ 	.word	0x00000088
        /*0828*/ 	.short	0x010a
        /*082a*/ 	.byte	0xff
	.zero		1


	//   ....[114]....
        /*082c*/ 	.word	0x0000d940
        /*0830*/ 	.word	0x00000003
        /*0834*/ 	.word	0x00000060
        /*0838*/ 	.short	0x010a
        /*083a*/ 	.byte	0xff
	.zero		1


	//   ....[115]....
        /*083c*/ 	.word	0x0000d9a0
        /*0840*/ 	.word	0x00000003
        /*0844*/ 	.word	0x00000068
        /*0848*/ 	.short	0x010a
        /*084a*/ 	.byte	0xff
	.zero		1


	//   ....[116]....
        /*084c*/ 	.word	0x0000da00
        /*0850*/ 	.word	0x00000003
        /*0854*/ 	.word	0x00000070
        /*0858*/ 	.short	0x010a
        /*085a*/ 	.byte	0xff
	.zero		1


	//   ....[117]....
        /*085c*/ 	.word	0x0000da60
        /*0860*/ 	.word	0x00000003
        /*0864*/ 	.word	0x00000078
        /*0868*/ 	.short	0x010a
        /*086a*/ 	.byte	0xff
	.zero		1


	//   ....[118]....
        /*086c*/ 	.word	0x0000dac0
        /*0870*/ 	.word	0x00000000
        /*0874*/ 	.word	0x00000060
        /*0878*/ 	.short	0x010a
        /*087a*/ 	.byte	0xff
	.zero		1


	//   ....[119]....
        /*087c*/ 	.word	0x0000db20
        /*0880*/ 	.word	0x00000000
        /*0884*/ 	.word	0x00000068
        /*0888*/ 	.short	0x010a
        /*088a*/ 	.byte	0xff
	.zero		1


	//   ....[120]....
        /*088c*/ 	.word	0x0000db80
        /*0890*/ 	.word	0x00000000
        /*0894*/ 	.word	0x00000070
        /*0898*/ 	.short	0x010a
        /*089a*/ 	.byte	0xff
	.zero		1


	//   ....[121]....
        /*089c*/ 	.word	0x0000dbe0
        /*08a0*/ 	.word	0x00000000
        /*08a4*/ 	.word	0x00000090
        /*08a8*/ 	.short	0x010a
        /*08aa*/ 	.byte	0xff
	.zero		1


	//   ....[122]....
        /*08ac*/ 	.word	0x0000dc40
        /*08b0*/ 	.word	0x00000000
        /*08b4*/ 	.word	0x00000040
        /*08b8*/ 	.short	0x010a
        /*08ba*/ 	.byte	0xff
	.zero		1


	//   ....[123]....
        /*08bc*/ 	.word	0x0000dc90
        /*08c0*/ 	.word	0x00000058
        /*08c4*/ 	.word	0x000000a0
        /*08c8*/ 	.short	0x010a
        /*08ca*/ 	.byte	0xff
	.zero		1


	//   ....[124]....
        /*08cc*/ 	.word	0x0000dce0
        /*08d0*/ 	.word	0x00000003
        /*08d4*/ 	.word	0x00000040
        /*08d8*/ 	.short	0x010a
        /*08da*/ 	.byte	0xff
	.zero		1


	//   ....[125]....
        /*08dc*/ 	.word	0x0000dd30
        /*08e0*/ 	.word	0x00000028
        /*08e4*/ 	.word	0x00000040
        /*08e8*/ 	.short	0x010a
        /*08ea*/ 	.byte	0xff
	.zero		1


	//   ....[126]....
        /*08ec*/ 	.word	0x0000dd80
        /*08f0*/ 	.word	0x00000003
        /*08f4*/ 	.word	0x00000040
        /*08f8*/ 	.short	0x010a
        /*08fa*/ 	.byte	0xff
	.zero		1


	//----- nvinfo : EIATTR_NUM_MBARRIERS
	.align		4
.L_47:
        /*08fc*/ 	.byte	0x03, 0x38
        /*08fe*/ 	.short	0x0019


	//----- nvinfo : EIATTR_EXIT_INSTR_OFFSETS
	.align		4
        /*0900*/ 	.byte	0x04, 0x1c
        /*0902*/ 	.short	(.L_49 - .L_48)


	//   ....[0]....
.L_48:
        /*0904*/ 	.word	0x00006d60


	//   ....[1]....
        /*0908*/ 	.word	0x00007010


	//   ....[2]....
        /*090c*/ 	.word	0x00007070


	//   ....[3]....
        /*0910*/ 	.word	0x00008500


	//   ....[4]....
        /*0914*/ 	.word	0x000097d0


	//   ....[5]....
        /*0918*/ 	.word	0x00009810


	//   ....[6]....
        /*091c*/ 	.word	0x0000d170


	//   ....[7]....
        /*0920*/ 	.word	0x0000d1f0


	//   ....[8]....
        /*0924*/ 	.word	0x0000d220


	//   ....[9]....
        /*0928*/ 	.word	0x0000d2a0


	//----- nvinfo : EIATTR_MAX_THREADS
	.align		4
.L_49:
        /*092c*/ 	.byte	0x04, 0x05
        /*092e*/ 	.short	(.L_51 - .L_50)
.L_50:
        /*0930*/ 	.word	0x00000100
        /*0934*/ 	.word	0x00000001
        /*0938*/ 	.word	0x00000001


	//----- nvinfo : EIATTR_CRS_STACK_SIZE
	.align		4
.L_51:
        /*093c*/ 	.byte	0x04, 0x1e
        /*093e*/ 	.short	(.L_53 - .L_52)
.L_52:
        /*0940*/ 	.word	0x00000000


	//----- nvinfo : EIATTR_CBANK_PARAM_SIZE
	.align		4
.L_53:
        /*0944*/ 	.byte	0x03, 0x19
        /*0946*/ 	.short	0x0800


	//----- nvinfo : EIATTR_PARAM_CBANK
	.align		4
        /*0948*/ 	.byte	0x04, 0x0a
        /*094a*/ 	.short	(.L_55 - .L_54)
	.align		4
.L_54:
        /*094c*/ 	.word	index@(.nv.constant0._ZN7cutlass13device_kernelINS_4conv6kernel13ConvUniversalINS1_16ConvProblemShapeILNS1_8OperatorE1ELi2EEENS1_10collective14CollectiveConvINS1_47MainloopSm100TmaUmmaWarpSpecializedImplicitGemmILS5_1ELi4ELi2ELi1ELi2EN4cute5tupleIJNSA_1CILi2EEENSC_ILi1EEESE_EEEEENSB_IJNSC_ILi256EEENSC_ILi64EEENSB_IJSI_EEEEEENS_10tfloat32_tESL_NSA_8TiledMMAINSA_8MMA_AtomIJNSA_23SM100_MMA_TF32_2x1SM_SSISL_SL_fLi256ELi64ELNSA_4UMMA5MajorE0ELSQ_1ELNSP_7ScaleInE0ELSR_0EEEEEENSA_6LayoutINSB_IJSE_SE_SE_EEENSB_IJNSC_ILi0EEESW_SW_EEEEENSB_IJNSA_10UnderscoreESZ_SZ_EEEEENS7_6detail27Sm100ImplicitGemmTileTraitsINSA_25SM100_TMA_2SM_LOAD_IM2COLENSA_14ComposedLayoutINSA_7SwizzleILi3ELi4ELi3EEENSA_18smem_ptr_flag_bitsILi32EEENSU_INSB_IJNSC_ILi8EEENSC_ILi32EEEEEENSB_IJS1B_SE_EEEEEEEvEENS13_INSA_18SM100_TMA_2SM_LOADENS15_INS16_ILi2ELi5ELi2EEES19_NSU_INSB_IJS1B_NSC_ILi4EEEEEENSB_IJSE_S1B_EEEEEEEvEEEENS_8epilogue10collective18CollectiveEpilogueINS1Q_23Sm100TmaWarpSpecializedILi4ELi2ELi16ELb1ELb0EEEJNSB_IJNSC_ILi128EEESI_SJ_EEENSB_IJNSU_IS1V_SE_EENSU_INSC_ILi16EEESE_EEEEESL_NSB_IJNSB_IJlllEEESE_SW_EEESL_S22_NS1Q_6fusion15FusionCallbacksIS1U_NS23_17LinearCombinationISL_fSL_fLNS_15FloatRoundStyleE2EEES1W_S20_JEEENSA_5SM1004TMEM4LOAD26SM100_TMEM_LOAD_32dp32b16xENSA_20SM90_TMA_LOAD_IM2COLENS15_INS16_ILi2ELi4ELi3EEES19_NSU_INSB_IJS1A_S1Y_EEENSB_IJS1Y_SE_EEEEEEENSA_39AutoVectorizingCopyWithAssumedAlignmentILi128EEENSA_21SM90_TMA_STORE_IM2COLES2I_S2K_S2K_EEEvvEEEEvNT_6ParamsE)
        /*0950*/ 	.short	0x0380
        /*0952*/ 	.short	0x0800


	//----- nvinfo : EIATTR_SW_WAR
	.align		4
.L_55:
        /*0954*/ 	.byte	0x04, 0x36
        /*0956*/ 	.short	(.L_57 - .L_56)
.L_56:
        /*0958*/ 	.word	0x00000008
.L_57:


//--------------------- .nv.callgraph             --------------------------
	.section	.nv.callgraph,"",@"SHT_CUDA_CALLGRAPH"
	.align	4
	.sectionentsize	8
	.align		4
        /*0000*/ 	.word	0x00000000
	.align		4
        /*0004*/ 	.word	0xffffffff
	.align		4
        /*0008*/ 	.word	index@(_ZN7cutlass13device_kernelINS_4conv6kernel13ConvUniversalINS1_16ConvProblemShapeILNS1_8OperatorE1ELi2EEENS1_10collective14CollectiveConvINS1_47MainloopSm100TmaUmmaWarpSpecializedImplicitGemmILS5_1ELi4ELi2ELi1ELi2EN4cute5tupleIJNSA_1CILi2EEENSC_ILi1EEESE_EEEEENSB_IJNSC_ILi256EEENSC_ILi64EEENSB_IJSI_EEEEEENS_10tfloat32_tESL_NSA_8TiledMMAINSA_8MMA_AtomIJNSA_23SM100_MMA_TF32_2x1SM_SSISL_SL_fLi256ELi64ELNSA_4UMMA5MajorE0ELSQ_1ELNSP_7ScaleInE0ELSR_0EEEEEENSA_6LayoutINSB_IJSE_SE_SE_EEENSB_IJNSC_ILi0EEESW_SW_EEEEENSB_IJNSA_10UnderscoreESZ_SZ_EEEEENS7_6detail27Sm100ImplicitGemmTileTraitsINSA_25SM100_TMA_2SM_LOAD_IM2COLENSA_14ComposedLayoutINSA_7SwizzleILi3ELi4ELi3EEENSA_18smem_ptr_flag_bitsILi32EEENSU_INSB_IJNSC_ILi8EEENSC_ILi32EEEEEENSB_IJS1B_SE_EEEEEEEvEENS13_INSA_18SM100_TMA_2SM_LOADENS15_INS16_ILi2ELi5ELi2EEES19_NSU_INSB_IJS1B_NSC_ILi4EEEEEENSB_IJSE_S1B_EEEEEEEvEEEENS_8epilogue10collective18CollectiveEpilogueINS1Q_23Sm100TmaWarpSpecializedILi4ELi2ELi16ELb1ELb0EEEJNSB_IJNSC_ILi128EEESI_SJ_EEENSB_IJNSU_IS1V_SE_EENSU_INSC_ILi16EEESE_EEEEESL_NSB_IJNSB_IJlllEEESE_SW_EEESL_S22_NS1Q_6fusion15FusionCallbacksIS1U_NS23_17LinearCombinationISL_fSL_fLNS_15FloatRoundStyleE2EEES1W_S20_JEEENSA_5SM1004TMEM4LOAD26SM100_TMEM_LOAD_32dp32b16xENSA_20SM90_TMA_LOAD_IM2COLENS15_INS16_ILi2ELi4ELi3EEES19_NSU_INSB_IJS1A_S1Y_EEENSB_IJS1Y_SE_EEEEEEENSA_39AutoVectorizingCopyWithAssumedAlignmentILi128EEENSA_21SM90_TMA_STORE_IM2COLES2I_S2K_S2K_EEEvvEEEEvNT_6ParamsE)
	.align		4
        /*000c*/ 	.word	index@(__assertfail)
	.align		4
        /*0010*/ 	.word	0x00000000
	.align		4
        /*0014*/ 	.word	0xfffffffe
	.align		4
        /*0018*/ 	.word	0x00000000
	.align		4
        /*001c*/ 	.word	0xfffffffd
	.align		4
        /*0020*/ 	.word	0x00000000
	.align		4
        /*0024*/ 	.word	0xfffffffc


//--------------------- .nv.constant4             --------------------------
	.section	.nv.constant4,"a",@progbits
	.align	8
	.align		8
.nv.constant4:
        /*0000*/ 	.dword	__assertfail
	.align		8
        /*0008*/ 	.dword	__unnamed_1
	.align		8
        /*0010*/ 	.dword	__unnamed_2
	.align		8
        /*0018*/ 	.dword	_ZN39_INTERNAL_82f78d84_4_k_cu_5687f5f6_31044cuda3std3__45__cpo5beginE
	.align		8
        /*0020*/ 	.dword	_ZN39_INTERNAL_82f78d84_4_k_cu_5687f5f6_31044cuda3std3__45__cpo3endE
	.align		8
        /*0028*/ 	.dword	_ZN39_INTERNAL_82f78d84_4_k_cu_5687f5f6_31044cuda3std3__45__cpo6cbeginE
	.align		8
        /*0030*/ 	.dword	_ZN39_INTERNAL_82f78d84_4_k_cu_5687f5f6_31044cuda3std3__45__cpo4cendE
	.align		8
        /*0038*/ 	.dword	_ZN39_INTERNAL_82f78d84_4_k_cu_5687f5f6_31044cuda3std3__441_GLOBAL__N__82f78d84_4_k_cu_5687f5f6_31046ignoreE
	.align		8
        /*0040*/ 	.dword	_ZN39_INTERNAL_82f78d84_4_k_cu_5687f5f6_31044cuda3std3__419piecewise_constructE
	.align		8
        /*0048*/ 	.dword	_ZN39_INTERNAL_82f78d84_4_k_cu_5687f5f6_31044cuda3std3__48in_placeE
	.align		8
        /*0050*/ 	.dword	_ZN39_INTERNAL_82f78d84_4_k_cu_5687f5f6_31044cuda3std6ranges3__45__cpo4swapE
	.align		8
        /*0058*/ 	.dword	_ZN39_INTERNAL_82f78d84_4_k_cu_5687f5f6_31044cuda3std6ranges3__45__cpo9iter_moveE
	.align		8
        /*0060*/ 	.dword	_ZN39_INTERNAL_82f78d84_4_k_cu_5687f5f6_31044cute7productE
	.align		8
        /*0068*/ 	.dword	_ZN39_INTERNAL_82f78d84_4_k_cu_5687f5f6_31044cute1_E
	.align		8
        /*0070*/ 	.dword	$str$27
	.align		8
        /*0078*/ 	.dword	$str$28
	.align		8
        /*0080*/ 	.dword	$str$29
	.align		8
        /*0088*/ 	.dword	$str$30


//--------------------- .text._ZN7cutlass13device_kernelINS_4conv6kernel13ConvUniversalINS1_16ConvProblemShapeILNS1_8OperatorE1ELi2EEENS1_10collective14CollectiveConvINS1_47MainloopSm100TmaUmmaWarpSpecializedImplicitGemmILS5_1ELi4ELi2ELi1ELi2EN4cute5tupleIJNSA_1CILi2EEENSC_ILi1EEESE_EEEEENSB_IJNSC_ILi256EEENSC_ILi64EEENSB_IJSI_EEEEEENS_10tfloat32_tESL_NSA_8TiledMMAINSA_8MMA_AtomIJNSA_23SM100_MMA_TF32_2x1SM_SSISL_SL_fLi256ELi64ELNSA_4UMMA5MajorE0ELSQ_1ELNSP_7ScaleInE0ELSR_0EEEEEENSA_6LayoutINSB_IJSE_SE_SE_EEENSB_IJNSC_ILi0EEESW_SW_EEEEENSB_IJNSA_10UnderscoreESZ_SZ_EEEEENS7_6detail27Sm100ImplicitGemmTileTraitsINSA_25SM100_TMA_2SM_LOAD_IM2COLENSA_14ComposedLayoutINSA_7SwizzleILi3ELi4ELi3EEENSA_18smem_ptr_flag_bitsILi32EEENSU_INSB_IJNSC_ILi8EEENSC_ILi32EEEEEENSB_IJS1B_SE_EEEEEEEvEENS13_INSA_18SM100_TMA_2SM_LOADENS15_INS16_ILi2ELi5ELi2EEES19_NSU_INSB_IJS1B_NSC_ILi4EEEEEENSB_IJSE_S1B_EEEEEEEvEEEENS_8epilogue10collective18CollectiveEpilogueINS1Q_23Sm100TmaWarpSpecializedILi4ELi2ELi16ELb1ELb0EEEJNSB_IJNSC_ILi128EEESI_SJ_EEENSB_IJNSU_IS1V_SE_EENSU_INSC_ILi16EEESE_EEEEESL_NSB_IJNSB_IJlllEEESE_SW_EEESL_S22_NS1Q_6fusion15FusionCallbacksIS1U_NS23_17LinearCombinationISL_fSL_fLNS_15FloatRoundStyleE2EEES1W_S20_JEEENSA_5SM1004TMEM4LOAD26SM100_TMEM_LOAD_32dp32b16xENSA_20SM90_TMA_LOAD_IM2COLENS15_INS16_ILi2ELi4ELi3EEES19_NSU_INSB_IJS1A_S1Y_EEENSB_IJS1Y_SE_EEEEEEENSA_39AutoVectorizingCopyWithAssumedAlignmentILi128EEENSA_21SM90_TMA_STORE_IM2COLES2I_S2K_S2K_EEEvvEEEEvNT_6ParamsE --------------------------
	.section	.text._ZN7cutlass13device_kernelINS_4conv6kernel13ConvUniversalINS1_16ConvProblemShapeILNS1_8OperatorE1ELi2EEENS1_10collective14CollectiveConvINS1_47MainloopSm100TmaUmmaWarpSpecializedImplicitGemmILS5_1ELi4ELi2ELi1ELi2EN4cute5tupleIJNSA_1CILi2EEENSC_ILi1EEESE_EEEEENSB_IJNSC_ILi256EEENSC_ILi64EEENSB_IJSI_EEEEEENS_10tfloat32_tESL_NSA_8TiledMMAINSA_8MMA_AtomIJNSA_23SM100_MMA_TF32_2x1SM_SSISL_SL_fLi256ELi64ELNSA_4UMMA5MajorE0ELSQ_1ELNSP_7ScaleInE0ELSR_0EEEEEENSA_6LayoutINSB_IJSE_SE_SE_EEENSB_IJNSC_ILi0EEESW_SW_EEEEENSB_IJNSA_10UnderscoreESZ_SZ_EEEEENS7_6detail27Sm100ImplicitGemmTileTraitsINSA_25SM100_TMA_2SM_LOAD_IM2COLENSA_14ComposedLayoutINSA_7SwizzleILi3ELi4ELi3EEENSA_18smem_ptr_flag_bitsILi32EEENSU_INSB_IJNSC_ILi8EEENSC_ILi32EEEEEENSB_IJS1B_SE_EEEEEEEvEENS13_INSA_18SM100_TMA_2SM_LOADENS15_INS16_ILi2ELi5ELi2EEES19_NSU_INSB_IJS1B_NSC_ILi4EEEEEENSB_IJSE_S1B_EEEEEEEvEEEENS_8epilogue10collective18CollectiveEpilogueINS1Q_23Sm100TmaWarpSpecializedILi4ELi2ELi16ELb1ELb0EEEJNSB_IJNSC_ILi128EEESI_SJ_EEENSB_IJNSU_IS1V_SE_EENSU_INSC_ILi16EEESE_EEEEESL_NSB_IJNSB_IJlllEEESE_SW_EEESL_S22_NS1Q_6fusion15FusionCallbacksIS1U_NS23_17LinearCombinationISL_fSL_fLNS_15FloatRoundStyleE2EEES1W_S20_JEEENSA_5SM1004TMEM4LOAD26SM100_TMEM_LOAD_32dp32b16xENSA_20SM90_TMA_LOAD_IM2COLENS15_INS16_ILi2ELi4ELi3EEES19_NSU_INSB_IJS1A_S1Y_EEENSB_IJS1Y_SE_EEEEEEENSA_39AutoVectorizingCopyWithAssumedAlignmentILi128EEENSA_21SM90_TMA_STORE_IM2COLES2I_S2K_S2K_EEEvvEEEEvNT_6ParamsE,"ax",@progbits
	.align	128
.text._ZN7cutlass13device_kernelINS_4conv6kernel13ConvUniversalINS1_16ConvProblemShapeILNS1_8OperatorE1ELi2EEENS1_10collective14CollectiveConvINS1_47MainloopSm100TmaUmmaWarpSpecializedImplicitGemmILS5_1ELi4ELi2ELi1ELi2EN4cute5tupleIJNSA_1CILi2EEENSC_ILi1EEESE_EEEEENSB_IJNSC_ILi256EEENSC_ILi64EEENSB_IJSI_EEEEEENS_10tfloat32_tESL_NSA_8TiledMMAINSA_8MMA_AtomIJNSA_23SM100_MMA_TF32_2x1SM_SSISL_SL_fLi256ELi64ELNSA_4UMMA5MajorE0ELSQ_1ELNSP_7ScaleInE0ELSR_0EEEEEENSA_6LayoutINSB_IJSE_SE_SE_EEENSB_IJNSC_ILi0EEESW_SW_EEEEENSB_IJNSA_10UnderscoreESZ_SZ_EEEEENS7_6detail27Sm100ImplicitGemmTileTraitsINSA_25SM100_TMA_2SM_LOAD_IM2COLENSA_14ComposedLayoutINSA_7SwizzleILi3ELi4ELi3EEENSA_18smem_ptr_flag_bitsILi32EEENSU_INSB_IJNSC_ILi8EEENSC_ILi32EEEEEENSB_IJS1B_SE_EEEEEEEvEENS13_INSA_18SM100_TMA_2SM_LOADENS15_INS16_ILi2ELi5ELi2EEES19_NSU_INSB_IJS1B_NSC_ILi4EEEEEENSB_IJSE_S1B_EEEEEEEvEEEENS_8epilogue10collective18CollectiveEpilogueINS1Q_23Sm100TmaWarpSpecializedILi4ELi2ELi16ELb1ELb0EEEJNSB_IJNSC_ILi128EEESI_SJ_EEENSB_IJNSU_IS1V_SE_EENSU_INSC_ILi16EEESE_EEEEESL_NSB_IJNSB_IJlllEEESE_SW_EEESL_S22_NS1Q_6fusion15FusionCallbacksIS1U_NS23_17LinearCombinationISL_fSL_fLNS_15FloatRoundStyleE2EEES1W_S20_JEEENSA_5SM1004TMEM4LOAD26SM100_TMEM_LOAD_32dp32b16xENSA_20SM90_TMA_LOAD_IM2COLENS15_INS16_ILi2ELi4ELi3EEES19_NSU_INSB_IJS1A_S1Y_EEENSB_IJS1Y_SE_EEEEEEENSA_39AutoVectorizingCopyWithAssumedAlignmentILi128EEENSA_21SM90_TMA_STORE_IM2COLES2I_S2K_S2K_EEEvvEEEEvNT_6ParamsE:
        .type           _ZN7cutlass13device_kernelINS_4conv6kernel13ConvUniversalINS1_16ConvProblemShapeILNS1_8OperatorE1ELi2EEENS1_10collective14CollectiveConvINS1_47MainloopSm100TmaUmmaWarpSpecializedImplicitGemmILS5_1ELi4ELi2ELi1ELi2EN4cute5tupleIJNSA_1CILi2EEENSC_ILi1EEESE_EEEEENSB_IJNSC_ILi256EEENSC_ILi64EEENSB_IJSI_EEEEEENS_10tfloat32_tESL_NSA_8TiledMMAINSA_8MMA_AtomIJNSA_23SM100_MMA_TF32_2x1SM_SSISL_SL_fLi256ELi64ELNSA_4UMMA5MajorE0ELSQ_1ELNSP_7ScaleInE0ELSR_0EEEEEENSA_6LayoutINSB_IJSE_SE_SE_EEENSB_IJNSC_ILi0EEESW_SW_EEEEENSB_IJNSA_10UnderscoreESZ_SZ_EEEEENS7_6detail27Sm100ImplicitGemmTileTraitsINSA_25SM100_TMA_2SM_LOAD_IM2COLENSA_14ComposedLayoutINSA_7SwizzleILi3ELi4ELi3EEENSA_18smem_ptr_flag_bitsILi32EEENSU_INSB_IJNSC_ILi8EEENSC_ILi32EEEEEENSB_IJS1B_SE_EEEEEEEvEENS13_INSA_18SM100_TMA_2SM_LOADENS15_INS16_ILi2ELi5ELi2EEES19_NSU_INSB_IJS1B_NSC_ILi4EEEEEENSB_IJSE_S1B_EEEEEEEvEEEENS_8epilogue10collective18CollectiveEpilogueINS1Q_23Sm100TmaWarpSpecializedILi4ELi2ELi16ELb1ELb0EEEJNSB_IJNSC_ILi128EEESI_SJ_EEENSB_IJNSU_IS1V_SE_EENSU_INSC_ILi16EEESE_EEEEESL_NSB_IJNSB_IJlllEEESE_SW_EEESL_S22_NS1Q_6fusion15FusionCallbacksIS1U_NS23_17LinearCombinationISL_fSL_fLNS_15FloatRoundStyleE2EEES1W_S20_JEEENSA_5SM1004TMEM4LOAD26SM100_TMEM_LOAD_32dp32b16xENSA_20SM90_TMA_LOAD_IM2COLENS15_INS16_ILi2ELi4ELi3EEES19_NSU_INSB_IJS1A_S1Y_EEENSB_IJS1Y_SE_EEEEEEENSA_39AutoVectorizingCopyWithAssumedAlignmentILi128EEENSA_21SM90_TMA_STORE_IM2COLES2I_S2K_S2K_EEEvvEEEEvNT_6ParamsE,@function
        .size           _ZN7cutlass13device_kernelINS_4conv6kernel13ConvUniversalINS1_16ConvProblemShapeILNS1_8OperatorE1ELi2EEENS1_10collective14CollectiveConvINS1_47MainloopSm100TmaUmmaWarpSpecializedImplicitGemmILS5_1ELi4ELi2ELi1ELi2EN4cute5tupleIJNSA_1CILi2EEENSC_ILi1EEESE_EEEEENSB_IJNSC_ILi256EEENSC_ILi64EEENSB_IJSI_EEEEEENS_10tfloat32_tESL_NSA_8TiledMMAINSA_8MMA_AtomIJNSA_23SM100_MMA_TF32_2x1SM_SSISL_SL_fLi256ELi64ELNSA_4UMMA5MajorE0ELSQ_1ELNSP_7ScaleInE0ELSR_0EEEEEENSA_6LayoutINSB_IJSE_SE_SE_EEENSB_IJNSC_ILi0EEESW_SW_EEEEENSB_IJNSA_10UnderscoreESZ_SZ_EEEEENS7_6detail27Sm100ImplicitGemmTileTraitsINSA_25SM100_TMA_2SM_LOAD_IM2COLENSA_14ComposedLayoutINSA_7SwizzleILi3ELi4ELi3EEENSA_18smem_ptr_flag_bitsILi32EEENSU_INSB_IJNSC_ILi8EEENSC_ILi32EEEEEENSB_IJS1B_SE_EEEEEEEvEENS13_INSA_18SM100_TMA_2SM_LOADENS15_INS16_ILi2ELi5ELi2EEES19_NSU_INSB_IJS1B_NSC_ILi4EEEEEENSB_IJSE_S1B_EEEEEEEvEEEENS_8epilogue10collective18CollectiveEpilogueINS1Q_23Sm100TmaWarpSpecializedILi4ELi2ELi16ELb1ELb0EEEJNSB_IJNSC_ILi128EEESI_SJ_EEENSB_IJNSU_IS1V_SE_EENSU_INSC_ILi16EEESE_EEEEESL_NSB_IJNSB_IJlllEEESE_SW_EEESL_S22_NS1Q_6fusion15FusionCallbacksIS1U_NS23_17LinearCombinationISL_fSL_fLNS_15FloatRoundStyleE2EEES1W_S20_JEEENSA_5SM1004TMEM4LOAD26SM100_TMEM_LOAD_32dp32b16xENSA_20SM90_TMA_LOAD_IM2COLENS15_INS16_ILi2ELi4ELi3EEES19_NSU_INSB_IJS1A_S1Y_EEENSB_IJS1Y_SE_EEEEEEENSA_39AutoVectorizingCopyWithAssumedAlignmentILi128EEENSA_21SM90_TMA_STORE_IM2COLES2I_S2K_S2K_EEEvvEEEEvNT_6ParamsE,(.L_x_181 - _ZN7cutlass13device_kernelINS_4conv6kernel13ConvUniversalINS1_16ConvProblemShapeILNS1_8OperatorE1ELi2EEENS1_10collective14CollectiveConvINS1_47MainloopSm100TmaUmmaWarpSpecializedImplicitGemmILS5_1ELi4ELi2ELi1ELi2EN4cute5tupleIJNSA_1CILi2EEENSC_ILi1EEESE_EEEEENSB_IJNSC_ILi256EEENSC_ILi64EEENSB_IJSI_EEEEEENS_10tfloat32_tESL_NSA_8TiledMMAINSA_8MMA_AtomIJNSA_23SM100_MMA_TF32_2x1SM_SSISL_SL_fLi256ELi64ELNSA_4UMMA5MajorE0ELSQ_1ELNSP_7ScaleInE0ELSR_0EEEEEENSA_6LayoutINSB_IJSE_SE_SE_EEENSB_IJNSC_ILi0EEESW_SW_EEEEENSB_IJNSA_10UnderscoreESZ_SZ_EEEEENS7_6detail27Sm100ImplicitGemmTileTraitsINSA_25SM100_TMA_2SM_LOAD_IM2COLENSA_14ComposedLayoutINSA_7SwizzleILi3ELi4ELi3EEENSA_18smem_ptr_flag_bitsILi32EEENSU_INSB_IJNSC_ILi8EEENSC_ILi32EEEEEENSB_IJS1B_SE_EEEEEEEvEENS13_INSA_18SM100_TMA_2SM_LOADENS15_INS16_ILi2ELi5ELi2EEES19_NSU_INSB_IJS1B_NSC_ILi4EEEEEENSB_IJSE_S1B_EEEEEEEvEEEENS_8epilogue10collective18CollectiveEpilogueINS1Q_23Sm100TmaWarpSpecializedILi4ELi2ELi16ELb1ELb0EEEJNSB_IJNSC_ILi128EEESI_SJ_EEENSB_IJNSU_IS1V_SE_EENSU_INSC_ILi16EEESE_EEEEESL_NSB_IJNSB_IJlllEEESE_SW_EEESL_S22_NS1Q_6fusion15FusionCallbacksIS1U_NS23_17LinearCombinationISL_fSL_fLNS_15FloatRoundStyleE2EEES1W_S20_JEEENSA_5SM1004TMEM4LOAD26SM100_TMEM_LOAD_32dp32b16xENSA_20SM90_TMA_LOAD_IM2COLENS15_INS16_ILi2ELi4ELi3EEES19_NSU_INSB_IJS1A_S1Y_EEENSB_IJS1Y_SE_EEEEEEENSA_39AutoVectorizingCopyWithAssumedAlignmentILi128EEENSA_21SM90_TMA_STORE_IM2COLES2I_S2K_S2K_EEEvvEEEEvNT_6ParamsE)
        .other          _ZN7cutlass13device_kernelINS_4conv6kernel13ConvUniversalINS1_16ConvProblemShapeILNS1_8OperatorE1ELi2EEENS1_10collective14CollectiveConvINS1_47MainloopSm100TmaUmmaWarpSpecializedImplicitGemmILS5_1ELi4ELi2ELi1ELi2EN4cute5tupleIJNSA_1CILi2EEENSC_ILi1EEESE_EEEEENSB_IJNSC_ILi256EEENSC_ILi64EEENSB_IJSI_EEEEEENS_10tfloat32_tESL_NSA_8TiledMMAINSA_8MMA_AtomIJNSA_23SM100_MMA_TF32_2x1SM_SSISL_SL_fLi256ELi64ELNSA_4UMMA5MajorE0ELSQ_1ELNSP_7ScaleInE0ELSR_0EEEEEENSA_6LayoutINSB_IJSE_SE_SE_EEENSB_IJNSC_ILi0EEESW_SW_EEEEENSB_IJNSA_10UnderscoreESZ_SZ_EEEEENS7_6detail27Sm100ImplicitGemmTileTraitsINSA_25SM100_TMA_2SM_LOAD_IM2COLENSA_14ComposedLayoutINSA_7SwizzleILi3ELi4ELi3EEENSA_18smem_ptr_flag_bitsILi32EEENSU_INSB_IJNSC_ILi8EEENSC_ILi32EEEEEENSB_IJS1B_SE_EEEEEEEvEENS13_INSA_18SM100_TMA_2SM_LOADENS15_INS16_ILi2ELi5ELi2EEES19_NSU_INSB_IJS1B_NSC_ILi4EEEEEENSB_IJSE_S1B_EEEEEEEvEEEENS_8epilogue10collective18CollectiveEpilogueINS1Q_23Sm100TmaWarpSpecializedILi4ELi2ELi16ELb1ELb0EEEJNSB_IJNSC_ILi128EEESI_SJ_EEENSB_IJNSU_IS1V_SE_EENSU_INSC_ILi16EEESE_EEEEESL_NSB_IJNSB_IJlllEEESE_SW_EEESL_S22_NS1Q_6fusion15FusionCallbacksIS1U_NS23_17LinearCombinationISL_fSL_fLNS_15FloatRoundStyleE2EEES1W_S20_JEEENSA_5SM1004TMEM4LOAD26SM100_TMEM_LOAD_32dp32b16xENSA_20SM90_TMA_LOAD_IM2COLENS15_INS16_ILi2ELi4ELi3EEES19_NSU_INSB_IJS1A_S1Y_EEENSB_IJS1Y_SE_EEEEEEENSA_39AutoVectorizingCopyWithAssumedAlignmentILi128EEENSA_21SM90_TMA_STORE_IM2COLES2I_S2K_S2K_EEEvvEEEEvNT_6ParamsE,@"STO_CUDA_ENTRY STV_DEFAULT"
_ZN7cutlass13device_kernelINS_4conv6kernel13ConvUniversalINS1_16ConvProblemShapeILNS1_8OperatorE1ELi2EEENS1_10collective14CollectiveConvINS1_47MainloopSm100TmaUmmaWarpSpecializedImplicitGemmILS5_1ELi4ELi2ELi1ELi2EN4cute5tupleIJNSA_1CILi2EEENSC_ILi1EEESE_EEEEENSB_IJNSC_ILi256EEENSC_ILi64EEENSB_IJSI_EEEEEENS_10tfloat32_tESL_NSA_8TiledMMAINSA_8MMA_AtomIJNSA_23SM100_MMA_TF32_2x1SM_SSISL_SL_fLi256ELi64ELNSA_4UMMA5MajorE0ELSQ_1ELNSP_7ScaleInE0ELSR_0EEEEEENSA_6LayoutINSB_IJSE_SE_SE_EEENSB_IJNSC_ILi0EEESW_SW_EEEEENSB_IJNSA_10UnderscoreESZ_SZ_EEEEENS7_6detail27Sm100ImplicitGemmTileTraitsINSA_25SM100_TMA_2SM_LOAD_IM2COLENSA_14ComposedLayoutINSA_7SwizzleILi3ELi4ELi3EEENSA_18smem_ptr_flag_bitsILi32EEENSU_INSB_IJNSC_ILi8EEENSC_ILi32EEEEEENSB_IJS1B_SE_EEEEEEEvEENS13_INSA_18SM100_TMA_2SM_LOADENS15_INS16_ILi2ELi5ELi2EEES19_NSU_INSB_IJS1B_NSC_ILi4EEEEEENSB_IJSE_S1B_EEEEEEEvEEEENS_8epilogue10collective18CollectiveEpilogueINS1Q_23Sm100TmaWarpSpecializedILi4ELi2ELi16ELb1ELb0EEEJNSB_IJNSC_ILi128EEESI_SJ_EEENSB_IJNSU_IS1V_SE_EENSU_INSC_ILi16EEESE_EEEEESL_NSB_IJNSB_IJlllEEESE_SW_EEESL_S22_NS1Q_6fusion15FusionCallbacksIS1U_NS23_17LinearCombinationISL_fSL_fLNS_15FloatRoundStyleE2EEES1W_S20_JEEENSA_5SM1004TMEM4LOAD26SM100_TMEM_LOAD_32dp32b16xENSA_20SM90_TMA_LOAD_IM2COLENS15_INS16_ILi2ELi4ELi3EEES19_NSU_INSB_IJS1A_S1Y_EEENSB_IJS1Y_SE_EEEEEEENSA_39AutoVectorizingCopyWithAssumedAlignmentILi128EEENSA_21SM90_TMA_STORE_IM2COLES2I_S2K_S2K_EEEvvEEEEvNT_6ParamsE:
[----:B------:R-:W1:Y:S01]  /*0000*/  LDC R1, c[0x0][0x37c] ;  /* 0x0000df00ff017b82 */ /* 0x000e620000000800 */
[----:B------:R-:W2:Y:S01]  /*0010*/  S2R R67, SR_TID.X ;  /* 0x0000000000437919 */ /* 0x000ea20000002100 */
[----:B------:R-:W3:Y:S06]  /*0020*/  LDCU.64 UR8, c[0x0][0x890] ;  /* 0x00011200ff0877ac */ /* 0x000eec0008000a00 */
[----:B------:R-:W4:Y:S01]  /*0030*/  S2UR UR4, SR_CgaCtaId ;  /* 0x00000000000479c3 */ /* 0x000f220000008800 */
[----:B-1----:R-:W-:Y:S01]  /*0040*/  VIADD R1, R1, 0xfffffff8 ;  /* 0xfffffff801017836 */ /* 0x002fe20000000000 */
[----:B------:R-:W-:-:S02]  /*0050*/  PRMT R69, RZ, 0x7610, R69 ;  /* 0x00007610ff457816 */ /* 0x000fc40000000045 */
[----:B------:R-:W-:Y:S02]  /*0060*/  ELECT P1, URZ, PT ;  /* 0x0000000000ff782f */ /* 0x000fe40003820000 */
[----:B------:R-:W-:Y:S01]  /*0070*/  R2UR UR45, R1 ;  /* 0x00000000012d72ca */ /* 0x000fe200000e0000 */
[----:B---3--:R-:W-:-:S04]  /*0080*/  UISETP.NE.U32.AND UP0, UPT, UR8, URZ, UPT ;  /* 0x000000ff0800728c */ /* 0x008fc8000bf05070 */
[----:B------:R-:W-:Y:S02]  /*0090*/  UISETP.NE.AND.EX UP0, UPT, UR9, URZ, UPT, UP0 ;  /* 0x000000ff0900728c */ /* 0x000fe4000bf05300 */
[----:B----4-:R-:W-:Y:S02]  /*00a0*/  ULOP3.LUT UR49, UR4, 0x1, URZ, 0xc0, !UPT ;  /* 0x0000000104317892 */ /* 0x010fe4000f8ec0ff */
[----:B------:R-:W-:Y:S01]  /*00b0*/  ULOP3.LUT UR48, UR4, 0x1, URZ, 0x3c, !UPT ;  /* 0x0000000104307892 */ /* 0x000fe2000f8e3cff */
[----:B--2---:R-:W-:-:S05]  /*00c0*/  SHF.R.U32.HI R70, RZ, 0x5, R67 ;  /* 0x00000005ff467819 */ /* 0x004fca0000011643 */
[----:B------:R-:W1:Y:S02]  /*00d0*/  SHFL.IDX PT, R0, R70, RZ, 0x1f ;  /* 0x00001fff46007589 */ /* 0x000e6400000e0000 */
[----:B-1----:R-:W-:Y:S01]  /*00e0*/  R2UR UR18, R0 ;  /* 0x00000000001272ca */ /* 0x002fe200000e0000 */
[----:B------:R-:W-:-:S14]  /*00f0*/  BRA.U UP0, `(.L_x_0) ;  /* 0x0000000100307547 */ /* 0x000fdc000b800000 */
[----:B------:R-:W1:Y:S02]  /*0100*/  LDCU.64 UR4, c[0x0][0x888] ;  /* 0x00011100ff0477ac */ /* 0x000e640008000a00 */
[----:B-1----:R-:W-:-:S04]  /*0110*/  UISETP.NE.U32.AND UP0, UPT, UR4, URZ, UPT ;  /* 0x000000ff0400728c */ /* 0x002fc8000bf05070 */
[----:B------:R-:W-:-:S09]  /*0120*/  UISETP.NE.AND.EX UP0, UPT, UR5, URZ, UPT, UP0 ;  /* 0x000000ff0500728c */ /* 0x000fd2000bf05300 */
[----:B------:R-:W-:Y:S05]  /*0130*/  BRA.U !UP0, `(.L_x_1) ;  /* 0x0000000108147547 */ /* 0x000fea000b800000 */
[----:B------:R-:W1:Y:S01]  /*0140*/  LDC.64 R2, c[0x0][0x888] ;  /* 0x00022200ff027b82 */ /* 0x000e620000000a00 */
[----:B------:R-:W1:Y:S02]  /*0150*/  LDCU.64 UR4, c[0x0][0x358] ;  /* 0x00006b00ff0477ac */ /* 0x000e640008000a00 */
[----:B-1----:R1:W5:Y:S01]  /*0160*/  LDG.E R27, desc[UR4][R2.64] ;  /* 0x00000004021b7981 */ /* 0x002362000c1e1900 */
[----:B------:R-:W-:Y:S01]  /*0170*/  HFMA2 R69, -RZ, RZ, 0, 5.9604644775390625e-08 ;  /* 0x00000001ff457431 */ /* 0x000fe200000001ff */
[----:B------:R-:W-:Y:S05]  /*0180*/  BRA `(.L_x_0) ;  /* 0x00000000000c7947 */ /* 0x000fea0003800000 */
.L_x_1:
[----:B------:R-:W1:Y:S01]  /*0190*/  LDCU UR4, c[0x0][0x880] ;  /* 0x00011000ff0477ac */ /* 0x000e620008000800 */
[----:B------:R-:W-:Y:S01]  /*01a0*/  HFMA2 R69, -RZ, RZ, 0, 5.9604644775390625e-08 ;  /* 0x00000001ff457431 */ /* 0x000fe200000001ff */
[----:B-1----:R-:W-:-:S07]  /*01b0*/  MOV R27, UR4 ;  /* 0x00000004001b7c02 */ /* 0x002fce0008000f00 */
.L_x_0:
[----:B------:R-:W2:Y:S02]  /*01c0*/  LDCU.64 UR4, c[0x0][0x8b0] ;  /* 0x00011600ff0477ac */ /* 0x000ea40008000a00 */
[----:B--2---:R-:W-:-:S04]  /*01d0*/  UISETP.NE.U32.AND UP0, UPT, UR4, URZ, UPT ;  /* 0x000000ff0400728c */ /* 0x004fc8000bf05070 */
[----:B------:R-:W-:-:S09]  /*01e0*/  UISETP.NE.AND.EX UP0, UPT, UR5, URZ, UPT, UP0 ;  /* 0x000000ff0500728c */ /* 0x000fd2000bf05300 */
[----:B------:R-:W-:Y:S05]  /*01f0*/  BRA.U UP0, `(.L_x_2) ;  /* 0x0000000100287547 */ /* 0x000fea000b800000 */
[----:B------:R-:W2:Y:S02]  /*0200*/  LDCU.64 UR4, c[0x0][0x8a8] ;  /* 0x00011500ff0477ac */ /* 0x000ea40008000a00 */
[----:B--2---:R-:W-:-:S04]  /*0210*/  UISETP.NE.U32.AND UP0, UPT, UR4, URZ, UPT ;  /* 0x000000ff0400728c */ /* 0x004fc8000bf05070 */
[----:B------:R-:W-:-:S09]  /*0220*/  UISETP.NE.AND.EX UP0, UPT, UR5, URZ, UPT, UP0 ;  /* 0x000000ff0500728c */ /* 0x000fd2000bf05300 */
[----:B------:R-:W-:Y:S05]  /*0230*/  BRA.U !UP0, `(.L_x_3) ;  /* 0x0000000108107547 */ /* 0x000fea000b800000 */
[----:B------:R-:W2:Y:S01]  /*0240*/  LDC.64 R24, c[0x0][0x8a8] ;  /* 0x00022a00ff187b82 */ /* 0x000ea20000000a00 */
[----:B------:R-:W2:Y:S02]  /*0250*/  LDCU.64 UR4, c[0x0][0x358] ;  /* 0x00006b00ff0477ac */ /* 0x000ea40008000a00 */
[----:B--2---:R2:W5:Y:S01]  /*0260*/  LDG.E R24, desc[UR4][R24.64] ;  /* 0x0000000418187981 */ /* 0x004562000c1e1900 */
[----:B------:R-:W-:Y:S05]  /*0270*/  BRA `(.L_x_2) ;  /* 0x0000000000087947 */ /* 0x000fea0003800000 */
.L_x_3:
[----:B------:R-:W2:Y:S02]  /*0280*/  LDCU UR4, c[0x0][0x8a0] ;  /* 0x00011400ff0477ac */ /* 0x000ea40008000800 */
[----:B--2---:R-:W-:Y:S02]  /*0290*/  MOV R24, UR4 ;  /* 0x0000000400187c02 */ /* 0x004fe40008000f00 */
.L_x_2:
[----:B------:R-:W-:Y:S01]  /*02a0*/  IMAD.U32 R0, RZ, RZ, UR18 ;  /* 0x00000012ff007e24 */ /* 0x000fe2000f8e00ff */
[----:B------:R-:W-:Y:S04]  /*02b0*/  BSSY.RECONVERGENT B0, `(.L_x_4) ;  /* 0x000000c000007945 */ /* 0x000fe80003800200 */
[C---:B------:R-:W-:Y:S02]  /*02c0*/  ISETP.NE.OR P2, PT, R0.reuse, 0x1, !P1 ;  /* 0x000000010000780c */ /* 0x040fe40004f45670 */
[----:B------:R-:W-:-:S11]  /*02d0*/  ISETP.NE.OR P0, PT, R0, 0x3, !P1 ;  /* 0x000000030000780c */ /* 0x000fd60004f05670 */
[----:B------:R-:W-:Y:S05]  /*02e0*/  @P2 BRA `(.L_x_5) ;  /* 0x0000000000202947 */ /* 0x000fea0003800000 */
[----:B------:R-:W3:Y:S02]  /*02f0*/  LDCU.64 UR4, c[0x0][0x348] ;  /* 0x00006900ff0477ac */ /* 0x000ee40008000a00 */
[----:B---3--:R-:W-:Y:S02]  /*0300*/  UIADD3 UR6, UP1, UPT, UR4, 0x80, URZ ;  /* 0x0000008004067890 */ /* 0x008fe4000ff3e0ff */
[----:B------:R-:W-:Y:S02]  /*0310*/  UIADD3 UR4, UP0, UPT, UR4, 0x180, URZ ;  /* 0x0000018004047890 */ /* 0x000fe4000ff1e0ff */
[----:B------:R-:W-:Y:S02]  /*0320*/  UIADD3.X UR7, UPT, UPT, URZ, UR5, URZ, UP1, !UPT ;  /* 0x00000005ff077290 */ /* 0x000fe40008ffe4ff */
[----:B------:R-:W-:-:S07]  /*0330*/  UIADD3.X UR5, UPT, UPT, URZ, UR5, URZ, UP0, !UPT ;  /* 0x00000005ff057290 */ /* 0x000fce00087fe4ff */
[----:B------:R3:W-:Y:S02]  /*0340*/  UTMACCTL.PF [UR6] ;  /* 0x00000000060079b9 */ /* 0x0007e40008040000 */
[----:B------:R3:W-:Y:S02]  /*0350*/  UTMACCTL.PF [UR4] ;  /* 0x00000000040079b9 */ /* 0x0007e40008040000 */
[----:B---3--:R-:W-:Y:S01]  /*0360*/  NOP ;  /* 0x0000000000007918 */ /* 0x008fe20000000000 */
.L_x_5:
[----:B------:R-:W-:Y:S05]  /*0370*/  BSYNC.RECONVERGENT B0 ;  /* 0x0000000000007941 */ /* 0x000fea0003800200 */
.L_x_4:
[----:B------:R-:W-:Y:S04]  /*0380*/  BSSY.RECONVERGENT B0, `(.L_x_6) ;  /* 0x000000a000007945 */ /* 0x000fe80003800200 */
        /* <DEDUP_REMOVED lines=9> */
.L_x_7:
[----:B------:R-:W-:Y:S05]  /*0420*/  BSYNC.RECONVERGENT B0 ;  /* 0x0000000000007941 */ /* 0x000fea0003800200 */
.L_x_6:
[----:B------:R-:W3:Y:S01]  /*0430*/  LDCU.64 UR4, c[0x0][0x888] ;  /* 0x00011100ff0477ac */ /* 0x000ee20008000a00 */
[----:B------:R-:W-:Y:S02]  /*0440*/  UISETP.EQ.U32.AND UP2, UPT, UR8, URZ, UPT ;  /* 0x000000ff0800728c */ /* 0x000fe4000bf42070 */
[----:B------:R-:W-:Y:S02]  /*0450*/  UPLOP3.LUT UP3, UPT, UPT, UPT, UPT, 0x80, 0x8 ;  /* 0x000000000008789c */ /* 0x000fe40003f6f070 */
[----:B---3--:R-:W-:-:S04]  /*0460*/  UISETP.NE.U32.AND UP0, UPT, UR4, URZ, UPT ;  /* 0x000000ff0400728c */ /* 0x008fc8000bf05070 */
[----:B------:R-:W-:-:S04]  /*0470*/  UISETP.NE.AND.EX UP1, UPT, UR5, URZ, UPT, UP0 ;  /* 0x000000ff0500728c */ /* 0x000fc8000bf25300 */
[----:B------:R-:W-:-:S04]  /*0480*/  UISETP.EQ.OR.EX UP4, UPT, UR9, URZ, !UP1, UP2 ;  /* 0x000000ff0900728c */ /* 0x000fc8000cf82720 */
[----:B------:R-:W-:-:S06]  /*0490*/  UP2UR UR4, UPR, URZ, 0x10 ;  /* 0x00000010ff047883 */ /* 0x000fcc0008000000 */
[----:B------:R-:W-:Y:S01]  /*04a0*/  MOV R79, UR4 ;  /* 0x00000004004f7c02 */ /* 0x000fe20008000f00 */
[----:B------:R-:W-:Y:S06]  /*04b0*/  BRA.U !UP4, `(.L_x_8) ;  /* 0x000000010c207547 */ /* 0x000fec000b800000 */
[----:B------:R-:W-:Y:S01]  /*04c0*/  UISETP.NE.U32.AND UP2, UPT, UR8, URZ, UPT ;  /* 0x000000ff0800728c */ /* 0x000fe2000bf45070 */
[----:B-----5:R-:W-:Y:S01]  /*04d0*/  FSETP.NEU.AND P0, PT, R27, RZ, PT ;  /* 0x000000ff1b00720b */ /* 0x020fe20003f0d000 */
[----:B------:R-:W-:Y:S02]  /*04e0*/  USEL UR4, URZ, 0xffffffff, UP1 ;  /* 0xffffffffff047887 */ /* 0x000fe40008800000 */
[----:B------:R-:W-:-:S10]  /*04f0*/  UISETP.NE.AND.EX UP2, UPT, UR9, URZ, UPT, UP2 ;  /* 0x000000ff0900728c */ /* 0x000fd4000bf45320 */
[----:B------:R-:W-:Y:S01]  /*0500*/  VOTEU.ANY UP0, P0 ;  /* 0x0000000000ff7886 */ /* 0x000fe20000000100 */
[----:B------:R-:W-:-:S04]  /*0510*/  @!UP2 USEL UR4, URZ, 0xffffffff, UP0 ;  /* 0xffffffffff04a887 */ /* 0x000fc80008000000 */
[----:B------:R-:W-:-:S04]  /*0520*/  ULOP3.LUT UR4, UR4, 0x1, URZ, 0xc0, !UPT ;  /* 0x0000000104047892 */ /* 0x000fc8000f8ec0ff */
[----:B------:R-:W-:-:S11]  /*0530*/  UISETP.NE.U32.AND UP3, UPT, UR4, 0x1, UPT ;  /* 0x000000010400788c */ /* 0x000fd6000bf65070 */
.L_x_8:
[----:B------:R-:W3:Y:S01]  /*0540*/  SHFL.IDX PT, R0, R70, RZ, 0x1f ;  /* 0x00001fff46007589 */ /* 0x000ee200000e0000 */
[----:B------:R-:W-:Y:S02]  /*0550*/  UISETP.NE.AND UP5, UPT, UR18, 0x2, UPT ;  /* 0x000000021200788c */ /* 0x000fe4000bfa5270 */
[----:B------:R-:W-:Y:S02]  /*0560*/  UISETP.NE.AND UP0, UPT, UR18, 0x2, UPT ;  /* 0x000000021200788c */ /* 0x000fe4000bf05270 */
[----:B------:R-:W-:Y:S02]  /*0570*/  UISETP.NE.OR UP2, UPT, UR49, URZ, UP5 ;  /* 0x000000ff3100728c */ /* 0x000fe4000af45670 */
[----:B------:R-:W-:-:S04]  /*0580*/  USEL UR62, URZ, 0x1, UP0 ;  /* 0x00000001ff3e7887 */ /* 0x000fc80008000000 */
[----:B------:R-:W-:Y:S02]  /*0590*/  PLOP3.LUT P5, PT, P1, PT, UP2, 0xae, 0xea ;  /* 0x0000000000ea781c */ /* 0x000fe40000faf52e */
[----:B---3--:R-:W-:-:S13]  /*05a0*/  ISETP.NE.AND P0, PT, R0, RZ, PT ;  /* 0x000000ff0000720c */ /* 0x008fda0003f05270 */
[----:B------:R-:W-:Y:S05]  /*05b0*/  @P0 BRA `(.L_x_9) ;  /* 0x0000000000480947 */ /* 0x000fea0003800000 */
[----:B------:R-:W3:Y:S01]  /*05c0*/  S2UR UR5, SR_CgaCtaId ;  /* 0x00000000000579c3 */ /* 0x000ee20000008800 */
[----:B------:R-:W-:Y:S01]  /*05d0*/  UMOV UR4, 0x400 ;  /* 0x0000040000047882 */ /* 0x000fe20000000000 */
[----:B------:R-:W-:Y:S01]  /*05e0*/  UMOV UR6, 0x1 ;  /* 0x0000000100067882 */ /* 0x000fe20000000000 */
[----:B------:R-:W-:Y:S01]  /*05f0*/  ELECT P0, URZ, PT ;  /* 0x0000000000ff782f */ /* 0x000fe20003800000 */
[----:B------:R-:W-:-:S04]  /*0600*/  UIADD3 UR6, UPT, UPT, -UR6, 0x100000, URZ ;  /* 0x0010000006067890 */ /* 0x000fc8000fffe1ff */
[----:B------:R-:W-:Y:S02]  /*0610*/  USHF.L.U32 UR7, UR6, 0xb, URZ ;  /* 0x0000000b06077899 */ /* 0x000fe400080006ff */
[----:B------:R-:W-:Y:S02]  /*0620*/  USHF.L.U32 UR6, UR6, 0x1, URZ ;  /* 0x0000000106067899 */ /* 0x000fe400080006ff */
[----:B---3--:R-:W-:Y:S01]  /*0630*/  ULEA UR4, UR5, UR4, 0x18 ;  /* 0x0000000405047291 */ /* 0x008fe2000f8ec0ff */
[----:B------:R-:W3:Y:S11]  /*0640*/  FENCE.VIEW.ASYNC.S ;  /* 0x00000000000073c6 */ /* 0x000ef60000000000 */
[----:B---3--:R3:W4:Y:S01]  /*0650*/  SYNCS.EXCH.64 URZ, [UR4], UR6 ;  /* 0x0000000604ff75b2 */ /* 0x0087220008000100 */
[----:B------:R3:W1:Y:S01]  /*0660*/  SYNCS.EXCH.64 URZ, [UR4+0x20], UR6 ;  /* 0x0000200604ff75b2 */ /* 0x0006620008000100 */
[----:B------:R3:W1:Y:S01]  /*0670*/  SYNCS.EXCH.64 URZ, [UR4+0x8], UR6 ;  /* 0x0000080604ff75b2 */ /* 0x0006620008000100 */
[----:B------:R3:W1:Y:S01]  /*0680*/  SYNCS.EXCH.64 URZ, [UR4+0x28], UR6 ;  /* 0x0000280604ff75b2 */ /* 0x0006620008000100 */
[----:B------:R3:W1:Y:S01]  /*0690*/  SYNCS.EXCH.64 URZ, [UR4+0x10], UR6 ;  /* 0x0000100604ff75b2 */ /* 0x0006620008000100 */
[----:B------:R3:W1:Y:S01]  /*06a0*/  SYNCS.EXCH.64 URZ, [UR4+0x30], UR6 ;  /* 0x0000300604ff75b2 */ /* 0x0006620008000100 */
[----:B------:R3:W1:Y:S01]  /*06b0*/  SYNCS.EXCH.64 URZ, [UR4+0x18], UR6 ;  /* 0x0000180604ff75b2 */ /* 0x0006620008000100 */
[----:B------:R3:W1:Y:S01]  /*06c0*/  SYNCS.EXCH.64 URZ, [UR4+0x38], UR6 ;  /* 0x0000380604ff75b2 */ /* 0x0006620008000100 */
[----:B------:R-:W-:Y:S01]  /*06d0*/  NOP ;  /* 0x0000000000007918 */ /* 0x000fe20000000000 */
.L_x_9:
[----:B------:R-:W2:Y:S01]  /*06e0*/  SHFL.IDX PT, R0, R70, RZ, 0x1f ;  /* 0x00001fff46007589 */ /* 0x000ea200000e0000 */
[----:B------:R-:W-:Y:S01]  /*06f0*/  NOP ;  /* 0x0000000000007918 */ /* 0x000fe20000000000 */
[----:B--2---:R-:W-:-:S13]  /*0700*/  ISETP.NE.AND P0, PT, R0, 0x1, PT ;  /* 0x000000010000780c */ /* 0x004fda0003f05270 */
[----:B------:R-:W-:Y:S05]  /*0710*/  @P0 BRA `(.L_x_10) ;  /* 0x0000000000580947 */ /* 0x000fea0003800000 */
[----:B------:R-:W2:Y:S01]  /*0720*/  S2UR UR5, SR_CgaCtaId ;  /* 0x00000000000579c3 */ /* 0x000ea20000008800 */
[----:B---3--:R-:W-:Y:S01]  /*0730*/  UMOV UR4, 0x400 ;  /* 0x0000040000047882 */ /* 0x008fe20000000000 */
[----:B------:R-:W-:Y:S01]  /*0740*/  UMOV UR8, 0x20 ;  /* 0x0000002000087882 */ /* 0x000fe20000000000 */
[----:B------:R-:W-:Y:S01]  /*0750*/  UMOV UR6, 0x80 ;  /* 0x0000008000067882 */ /* 0x000fe20000000000 */
[----:B------:R-:W-:-:S04]  /*0760*/  UIADD3 UR8, UPT, UPT, -UR8, 0x100000, URZ ;  /* 0x0010000008087890 */ /* 0x000fc8000fffe1ff */
[----:B------:R-:W-:Y:S02]  /*0770*/  USHF.L.U32 UR9, UR8, 0xb, URZ ;  /* 0x0000000b08097899 */ /* 0x000fe400080006ff */
[----:B------:R-:W-:Y:S02]  /*0780*/  USHF.L.U32 UR8, UR8, 0x1, URZ ;  /* 0x0000000108087899 */ /* 0x000fe400080006ff */
[----:B------:R-:W-:-:S04]  /*0790*/  UIADD3 UR6, UPT, UPT, -UR6, 0x100000, URZ ;  /* 0x0010000006067890 */ /* 0x000fc8000fffe1ff */
[----:B------:R-:W-:Y:S02]  /*07a0*/  USHF.L.U32 UR7, UR6, 0xb, URZ ;  /* 0x0000000b06077899 */ /* 0x000fe400080006ff */
[----:B------:R-:W-:Y:S01]  /*07b0*/  USHF.L.U32 UR6, UR6, 0x1, URZ ;  /* 0x0000000106067899 */ /* 0x000fe200080006ff */
[----:B------:R-:W-:Y:S01]  /*07c0*/  ELECT P0, URZ, PT ;  /* 0x0000000000ff782f */ /* 0x000fe20003800000 */
[----:B--2---:R-:W-:Y:S01]  /*07d0*/  ULEA UR4, UR5, UR4, 0x18 ;  /* 0x0000000405047291 */ /* 0x004fe2000f8ec0ff */
[----:B------:R-:W2:Y:S11]  /*07e0*/  FENCE.VIEW.ASYNC.S ;  /* 0x00000000000073c6 */ /* 0x000eb60000000000 */
[----:B--2---:R2:W3:Y:S01]  /*07f0*/  SYNCS.EXCH.64 URZ, [UR4+0x40], UR8 ;  /* 0x0000400804ff75b2 */ /* 0x0044e20008000100 */
        /* <DEDUP_REMOVED lines=8> */
.L_x_10:
[----:B------:R-:W4:Y:S01]  /*0880*/  SHFL.IDX PT, R0, R70, RZ, 0x1f ;  /* 0x00001fff46007589 */ /* 0x000f2200000e0000 */
[----:B------:R-:W-:Y:S01]  /*0890*/  NOP ;  /* 0x0000000000007918 */ /* 0x000fe20000000000 */
[----:B----4-:R-:W-:-:S13]  /*08a0*/  ISETP.NE.AND P0, PT, R0, 0x3, PT ;  /* 0x000000030000780c */ /* 0x010fda0003f05270 */
[----:B------:R-:W-:Y:S05]  /*08b0*/  @P0 BRA `(.L_x_11) ;  /* 0x0000000000300947 */ /* 0x000fea0003800000 */
[----:B------:R-:W4:Y:S01]  /*08c0*/  S2UR UR5, SR_CgaCtaId ;  /* 0x00000000000579c3 */ /* 0x000f220000008800 */
[----:B--23--:R-:W-:Y:S01]  /*08d0*/  UMOV UR4, 0x400 ;  /* 0x0000040000047882 */ /* 0x00cfe20000000000 */
[----:B------:R-:W-:Y:S01]  /*08e0*/  UMOV UR6, 0x20 ;  /* 0x0000002000067882 */ /* 0x000fe20000000000 */
[----:B------:R-:W-:Y:S01]  /*08f0*/  ELECT P0, URZ, PT ;  /* 0x0000000000ff782f */ /* 0x000fe20003800000 */
[----:B------:R-:W-:-:S04]  /*0900*/  UIADD3 UR6, UPT, UPT, -UR6, 0x100000, URZ ;  /* 0x0010000006067890 */ /* 0x000fc8000fffe1ff */
[----:B------:R-:W-:Y:S02]  /*0910*/  USHF.L.U32 UR7, UR6, 0xb, URZ ;  /* 0x0000000b06077899 */ /* 0x000fe400080006ff */
[----:B------:R-:W-:Y:S02]  /*0920*/  USHF.L.U32 UR6, UR6, 0x1, URZ ;  /* 0x0000000106067899 */ /* 0x000fe400080006ff */
[----:B----4-:R-:W-:Y:S01]  /*0930*/  ULEA UR4, UR5, UR4, 0x18 ;  /* 0x0000000405047291 */ /* 0x010fe2000f8ec0ff */
[----:B------:R-:W2:Y:S11]  /*0940*/  FENCE.VIEW.ASYNC.S ;  /* 0x00000000000073c6 */ /* 0x000eb60000000000 */
[----:B--2---:R4:W2:Y:S01]  /*0950*/  SYNCS.EXCH.64 URZ, [UR4+0x80], UR6 ;  /* 0x0000800604ff75b2 */ /* 0x0048a20008000100 */
[----:B------:R4:W3:Y:S02]  /*0960*/  SYNCS.EXCH.64 URZ, [UR4+0x88], UR6 ;  /* 0x0000880604ff75b2 */ /* 0x0008e40008000100 */
[----:B----4-:R-:W-:Y:S01]  /*0970*/  NOP ;  /* 0x0000000000007918 */ /* 0x010fe20000000000 */
.L_x_11:
[----:B------:R-:W4:Y:S01]  /*0980*/  SHFL.IDX PT, R0, R70, RZ, 0x1f ;  /* 0x00001fff46007589 */ /* 0x000f2200000e0000 */
[----:B------:R-:W-:Y:S01]  /*0990*/  NOP ;  /* 0x0000000000007918 */ /* 0x000fe20000000000 */
[----:B----4-:R-:W-:-:S13]  /*09a0*/  ISETP.NE.AND P0, PT, R0, 0x4, PT ;  /* 0x000000040000780c */ /* 0x010fda0003f05270 */
[----:B------:R-:W-:Y:S05]  /*09b0*/  @P0 BRA `(.L_x_12) ;  /* 0x0000000000440947 */ /* 0x000fea0003800000 */
[----:B------:R-:W4:Y:S01]  /*09c0*/  S2UR UR5, SR_CgaCtaId ;  /* 0x00000000000579c3 */ /* 0x000f220000008800 */
[----:B--23--:R-:W-:Y:S01]  /*09d0*/  UMOV UR4, 0x1e0 ;  /* 0x000001e000047882 */ /* 0x00cfe20000000000 */
[----:B------:R-:W-:Y:S01]  /*09e0*/  UMOV UR6, 0x400 ;  /* 0x0000040000067882 */ /* 0x000fe20000000000 */
[----:B------:R-:W-:Y:S01]  /*09f0*/  USEL UR4, UR4, 0x1a0, UP3 ;  /* 0x000001a004047887 */ /* 0x000fe20009800000 */
[----:B------:R-:W-:Y:S01]  /*0a00*/  UMOV UR8, 0x1 ;  /* 0x0000000100087882 */ /* 0x000fe20000000000 */
[----:B------:R-:W-:Y:S01]  /*0a10*/  ELECT P0, URZ, PT ;  /* 0x0000000000ff782f */ /* 0x000fe20003800000 */
[----:B------:R-:W-:-:S04]  /*0a20*/  UIADD3 UR8, UPT, UPT, -UR8, 0x100000, URZ ;  /* 0x0010000008087890 */ /* 0x000fc8000fffe1ff */
[----:B------:R-:W-:Y:S02]  /*0a30*/  USHF.L.U32 UR9, UR8, 0xb, URZ ;  /* 0x0000000b08097899 */ /* 0x000fe400080006ff */
[----:B------:R-:W-:Y:S02]  /*0a40*/  USHF.L.U32 UR8, UR8, 0x1, URZ ;  /* 0x0000000108087899 */ /* 0x000fe400080006ff */
[----:B----4-:R-:W-:Y:S02]  /*0a50*/  ULEA UR6, UR5, UR6, 0x18 ;  /* 0x0000000605067291 */ /* 0x010fe4000f8ec0ff */
[----:B------:R-:W-:-:S04]  /*0a60*/  UIADD3 UR4, UPT, UPT, -UR4, 0x100000, URZ ;  /* 0x0010000004047890 */ /* 0x000fc8000fffe1ff */
[----:B------:R-:W-:Y:S02]  /*0a70*/  USHF.L.U32 UR5, UR4, 0xb, URZ ;  /* 0x0000000b04057899 */ /* 0x000fe400080006ff */
[----:B------:R-:W-:Y:S01]  /*0a80*/  USHF.L.U32 UR4, UR4, 0x1, URZ ;  /* 0x0000000104047899 */ /* 0x000fe200080006ff */
[----:B------:R-:W2:Y:S03]  /*0a90*/  FENCE.VIEW.ASYNC.S ;  /* 0x00000000000073c6 */ /* 0x000ea60000000000 */
[----:B--2---:R4:W2:Y:S08]  /*0aa0*/  SYNCS.EXCH.64 URZ, [UR6+0x90], UR8 ;  /* 0x0000900806ff75b2 */ /* 0x0048b00008000100 */
[----:B------:R4:W3:Y:S02]  /*0ab0*/  SYNCS.EXCH.64 URZ, [UR6+0x98], UR4 ;  /* 0x0000980406ff75b2 */ /* 0x0008e40008000100 */
[----:B----4-:R-:W-:Y:S01]  /*0ac0*/  NOP ;  /* 0x0000000000007918 */ /* 0x010fe20000000000 */
.L_x_12:
[----:B------:R-:W4:Y:S01]  /*0ad0*/  SHFL.IDX PT, R0, R70, RZ, 0x1f ;  /* 0x00001fff46007589 */ /* 0x000f2200000e0000 */
[----:B------:R-:W-:Y:S01]  /*0ae0*/  ISETP.NE.OR P1, PT, RZ, UR18, !P1 ;  /* 0x00000012ff007c0c */ /* 0x000fe2000cf25670 */
[----:B------:R-:W-:Y:S01]  /*0af0*/  NOP ;  /* 0x0000000000007918 */ /* 0x000fe20000000000 */
[----:B----4-:R-:W-:-:S13]  /*0b00*/  ISETP.NE.AND P0, PT, R0, 0x5, PT ;  /* 0x000000050000780c */ /* 0x010fda0003f05270 */
[----:B------:R-:W-:Y:S05]  /*0b10*/  @P0 BRA `(.L_x_13) ;  /* 0x0000000000480947 */ /* 0x000fea0003800000 */
[----:B------:R-:W4:Y:S01]  /*0b20*/  S2UR UR5, SR_CgaCtaId ;  /* 0x00000000000579c3 */ /* 0x000f220000008800 */
[----:B--23--:R-:W-:Y:S01]  /*0b30*/  UMOV UR4, 0x400 ;  /* 0x0000040000047882 */ /* 0x00cfe20000000000 */
        /* <DEDUP_REMOVED lines=9> */
[----:B----4-:R-:W-:Y:S01]  /*0bd0*/  ULEA UR4, UR5, UR4, 0x18 ;  /* 0x0000000405047291 */ /* 0x010fe2000f8ec0ff */
[----:B------:R-:W2:Y:S11]  /*0be0*/  FENCE.VIEW.ASYNC.S ;  /* 0x00000000000073c6 */ /* 0x000eb60000000000 */
[----:B--2---:R4:W2:Y:S01]  /*0bf0*/  SYNCS.EXCH.64 URZ, [UR4+0xa0], UR6 ;  /* 0x0000a00604ff75b2 */ /* 0x0048a20008000100 */
[----:B------:R4:W3:Y:S01]  /*0c00*/  SYNCS.EXCH.64 URZ, [UR4+0xb0], UR8 ;  /* 0x0000b00804ff75b2 */ /* 0x0008e20008000100 */
[----:B------:R4:W1:Y:S01]  /*0c10*/  SYNCS.EXCH.64 URZ, [UR4+0xa8], UR6 ;  /* 0x0000a80604ff75b2 */ /* 0x0008620008000100 */
[----:B------:R4:W1:Y:S02]  /*0c20*/  SYNCS.EXCH.64 URZ, [UR4+0xb8], UR8 ;  /* 0x0000b80804ff75b2 */ /* 0x0008640008000100 */
[----:B----4-:R-:W-:Y:S01]  /*0c30*/  NOP ;  /* 0x0000000000007918 */ /* 0x010fe20000000000 */
.L_x_13:
[----:B--23--:R-:W2:Y:S01]  /*0c40*/  S2UR UR7, SR_CgaCtaId ;  /* 0x00000000000779c3 */ /* 0x00cea20000008800 */
[----:B------:R-:W-:Y:S01]  /*0c50*/  VOTEU.ALL UP0, P1 ;  /* 0x0000000000ff7886 */ /* 0x000fe20000800000 */
[----:B------:R-:W-:Y:S01]  /*0c60*/  UMOV UR4, 0x20 ;  /* 0x0000002000047882 */ /* 0x000fe20000000000 */
[----:B------:R-:W-:Y:S01]  /*0c70*/  NOP ;  /* 0x0000000000007918 */ /* 0x000fe20000000000 */
[----:B------:R-:W-:Y:S01]  /*0c80*/  LOP3.LUT R0, R67, 0x1f, RZ, 0xc0, !PT ;  /* 0x0000001f43007812 */ /* 0x000fe200078ec0ff */
[----:B------:R-:W-:Y:S01]  /*0c90*/  UISETP.NE.AND UP4, UPT, UR18, URZ, UPT ;  /* 0x000000ff1200728c */ /* 0x000fe2000bf85270 */
[----:B------:R-:W-:Y:S01]  /*0ca0*/  @!UP0 UMOV UR6, 0x400 ;  /* 0x0000040000068882 */ /* 0x000fe20000000000 */
[----:B------:R-:W-:-:S04]  /*0cb0*/  @!UP0 UIADD3 UR4, UPT, UPT, -UR4, 0x100000, URZ ;  /* 0x0010000004048890 */ /* 0x000fc8000fffe1ff */
[----:B------:R-:W-:Y:S02]  /*0cc0*/  @!UP0 USHF.L.U32 UR5, UR4, 0xb, URZ ;  /* 0x0000000b04058899 */ /* 0x000fe400080006ff */
[----:B------:R-:W-:Y:S02]  /*0cd0*/  @!UP0 USHF.L.U32 UR4, UR4, 0x1, URZ ;  /* 0x0000000104048899 */ /* 0x000fe400080006ff */
[----:B--2---:R-:W-:Y:S01]  /*0ce0*/  @!UP0 ULEA UR6, UR7, UR6, 0x18 ;  /* 0x0000000607068291 */ /* 0x004fe2000f8ec0ff */
[----:B------:R-:W2:Y:S01]  /*0cf0*/  LDCU UR7, c[0x0][0x36c] ;  /* 0x00006d80ff0777ac */ /* 0x000ea20008000800 */
[----:B------:R-:W-:Y:S01]  /*0d00*/  VOTEU.ALL UP0, P1 ;  /* 0x0000000000ff7886 */ /* 0x000fe20000800000 */
[----:B------:R-:W3:Y:S09]  /*0d10*/  FENCE.VIEW.ASYNC.S ;  /* 0x00000000000073c6 */ /* 0x000ef20000000000 */
[----:B---3--:R3:W4:Y:S01]  /*0d20*/  @!UP0 SYNCS.EXCH.64 URZ, [UR6+0xc0], UR4 ;  /* 0x0000c00406ff85b2 */ /* 0x0087220008000100 */
[----:B--2---:R-:W-:-:S09]  /*0d30*/  UISETP.EQ.U32.AND UP6, UPT, UR7, 0x1, UPT ;  /* 0x000000010700788c */ /* 0x004fd2000bfc2070 */
[----:B---3--:R-:W-:Y:S05]  /*0d40*/  BRA.U !UP6, `(.L_x_14) ;  /* 0x000000010e087547 */ /* 0x008fea000b800000 */
[----:B-1--4-:R-:W-:Y:S01]  /*0d50*/  UCGABAR_ARV ;  /* 0x00000000000079c7 */ /* 0x012fe20008000000 */
[----:B------:R-:W-:Y:S05]  /*0d60*/  BRA `(.L_x_15) ;  /* 0x0000000000047947 */ /* 0x000fea0003800000 */
.L_x_14:
[----:B-1--4-:R-:W-:Y:S01]  /*0d70*/  NOP ;  /* 0x0000000000007918 */ /* 0x012fe20000000000 */
.L_x_15:
[----:B------:R-:W1:Y:S01]  /*0d80*/  S2UR UR20, SR_CTAID.X ;  /* 0x00000000001479c3 */ /* 0x000e620000002500 */
[----:B------:R-:W-:-:S05]  /*0d90*/  CS2R.32 R78, SR_CgaSize ;  /* 0x00000000004e7805 */ /* 0x000fca0000008a00 */
[----:B------:R-:W-:-:S05]  /*0da0*/  IMAD R78, R78, -0xa0, RZ ;  /* 0xffffff604e4e7824 */ /* 0x000fca00078e02ff */
[----:B------:R-:W-:-:S14]  /*0db0*/  R2UR UR5, R78 ;  /* 0x000000004e0572ca */ /* 0x000fdc00000e0000 */
[----:B------:R-:W2:Y:S01]  /*0dc0*/  LDCU UR5, c[0x0][UR5+0x2b0] ;  /* 0x00005600050577ac */ /* 0x000ea20008000800 */
[----:B------:R-:W-:-:S05]  /*0dd0*/  CS2R.32 R78, SR_CgaSize ;  /* 0x00000000004e7805 */ /* 0x000fca0000008a00 */
[----:B------:R-:W-:-:S05]  /*0de0*/  IMAD R78, R78, -0xa0, RZ ;  /* 0xffffff604e4e7824 */ /* 0x000fca00078e02ff */
[----:B------:R-:W-:-:S14]  /*0df0*/  R2UR UR4, R78 ;  /* 0x000000004e0472ca */ /* 0x000fdc00000e0000 */
[----:B------:R-:W3:Y:S01]  /*0e00*/  LDCU UR4, c[0x0][UR4+0x2b4] ;  /* 0x00005680040477ac */ /* 0x000ee20008000800 */
[----:B------:R-:W4:Y:S01]  /*0e10*/  S2UR UR21, SR_CTAID.Y ;  /* 0x00000000001579c3 */ /* 0x000f220000002600 */
[----:B------:R-:W-:-:S05]  /*0e20*/  CS2R.32 R78, SR_CgaSize ;  /* 0x00000000004e7805 */ /* 0x000fca0000008a00 */
[----:B------:R-:W-:-:S05]  /*0e30*/  IMAD R78, R78, -0xa0, RZ ;  /* 0xffffff604e4e7824 */ /* 0x000fca00078e02ff */
[----:B------:R-:W-:-:S14]  /*0e40*/  R2UR UR7, R78 ;  /* 0x000000004e0772ca */ /* 0x000fdc00000e0000 */
[----:B------:R-:W3:Y:S01]  /*0e50*/  LDCU UR7, c[0x0][UR7+0x2a0] ;  /* 0x00005400070777ac */ /* 0x000ee20008000800 */
[----:B------:R-:W-:-:S05]  /*0e60*/  CS2R.32 R78, SR_CgaSize ;  /* 0x00000000004e7805 */ /* 0x000fca0000008a00 */
[----:B------:R-:W-:-:S05]  /*0e70*/  IMAD R78, R78, -0xa0, RZ ;  /* 0xffffff604e4e7824 */ /* 0x000fca00078e02ff */
[----:B------:R-:W-:-:S14]  /*0e80*/  R2UR UR8, R78 ;  /* 0x000000004e0872ca */ /* 0x000fdc00000e0000 */
[----:B------:R-:W3:Y:S01]  /*0e90*/  LDCU UR8, c[0x0][UR8+0x2a4] ;  /* 0x00005480080877ac */ /* 0x000ee20008000800 */
[----:B------:R-:W3:Y:S01]  /*0ea0*/  LDCU UR19, c[0x0][0xb24] ;  /* 0x00016480ff1377ac */ /* 0x000ee20008000800 */
[----:B------:R-:W3:Y:S01]  /*0eb0*/  LDCU UR54, c[0x0][0xb24] ;  /* 0x00016480ff3677ac */ /* 0x000ee20008000800 */
[----:B-1----:R-:W-:Y:S01]  /*0ec0*/  I2FP.F32.U32 R3, UR20 ;  /* 0x0000001400037c45 */ /* 0x002fe20008201000 */
[----:B------:R-:W1:Y:S04]  /*0ed0*/  LDCU UR24, c[0x0][0xb30] ;  /* 0x00016600ff1877ac */ /* 0x000e680008000800 */
[----:B--2---:R-:W-:Y:S01]  /*0ee0*/  FMUL R3, R3, UR5 ;  /* 0x0000000503037c20 */ /* 0x004fe20008400000 */
[----:B----4-:R-:W-:-:S05]  /*0ef0*/  I2FP.F32.U32 R2, UR21 ;  /* 0x0000001500027c45 */ /* 0x010fca0008201000 */
[----:B------:R-:W2:Y:S01]  /*0f00*/  F2I.U32.TRUNC.NTZ R3, R3 ;  /* 0x0000000300037305 */ /* 0x000ea2000020f000 */
[----:B---3--:R-:W-:-:S07]  /*0f10*/  FMUL R2, R2, UR4 ;  /* 0x0000000402027c20 */ /* 0x008fce0008400000 */
[----:B------:R-:W3:Y:S01]  /*0f20*/  F2I.U32.TRUNC.NTZ R2, R2 ;  /* 0x0000000200027305 */ /* 0x000ee2000020f000 */
[----:B--2---:R-:W-:Y:S02]  /*0f30*/  R2UR UR4, R3 ;  /* 0x00000000030472ca */ /* 0x004fe400000e0000 */
[----:B------:R-:W-:Y:S02]  /*0f40*/  PRMT R3, RZ, 0x7610, R3 ;  /* 0x00007610ff037816 */ /* 0x000fe40000000003 */
[----:B---3--:R-:W-:Y:S02]  /*0f50*/  R2UR UR6, R2 ;  /* 0x00000000020672ca */ /* 0x008fe400000e0000 */
[----:B------:R-:W-:-:S07]  /*0f60*/  PRMT R2, RZ, 0x7610, R2 ;  /* 0x00007610ff027816 */ /* 0x000fce0000000002 */
[----:B------:R-:W-:-:S04]  /*0f70*/  UIADD3 UR5, UPT, UPT, -UR4, URZ, URZ ;  /* 0x000000ff04057290 */ /* 0x000fc8000fffe1ff */
[----:B------:R-:W-:Y:S02]  /*0f80*/  UIMAD UR5, UR7, UR5, UR20 ;  /* 0x00000005070572a4 */ /* 0x000fe4000f8e0214 */
[----:B------:R-:W-:-:S04]  /*0f90*/  UIADD3 UR4, UPT, UPT, -UR6, URZ, URZ ;  /* 0x000000ff06047290 */ /* 0x000fc8000fffe1ff */
[----:B------:R-:W-:Y:S01]  /*0fa0*/  IMAD.U32 R78, RZ, RZ, UR5 ;  /* 0x00000005ff4e7e24 */ /* 0x000fe2000f8e00ff */
[----:B------:R-:W-:-:S06]  /*0fb0*/  UIMAD UR4, UR8, UR4, UR21 ;  /* 0x00000004080472a4 */ /* 0x000fcc000f8e0215 */
[----:B------:R-:W-:Y:S01]  /*0fc0*/  IMAD.U32 R77, RZ, RZ, UR4 ;  /* 0x00000004ff4d7e24 */ /* 0x000fe2000f8e00ff */
[----:B-1----:R-:W-:Y:S06]  /*0fd0*/  BRA.U UP4, `(.L_x_16) ;  /* 0x0000000104307547 */ /* 0x002fec000b800000 */
[----:B------:R-:W-:Y:S01]  /*0fe0*/  R2UR UR5, R77 ;  /* 0x000000004d0572ca */ /* 0x000fe200000e0000 */
[----:B------:R-:W-:Y:S01]  /*0ff0*/  UMOV UR7, 0x3 ;  /* 0x0000000300077882 */ /* 0x000fe20000000000 */
[----:B------:R-:W-:-:S11]  /*1000*/  R2UR UR4, R78 ;  /* 0x000000004e0472ca */ /* 0x000fd600000e0000 */
[----:B------:R-:W-:-:S04]  /*1010*/  UISETP.NE.AND UP0, UPT, UR5, URZ, UPT ;  /* 0x000000ff0500728c */ /* 0x000fc8000bf05270 */
[----:B------:R-:W-:Y:S02]  /*1020*/  UISETP.LT.U32.OR UP0, UPT, UR4, 0x2, !UP0 ;  /* 0x000000020400788c */ /* 0x000fe4000c701470 */
[----:B------:R-:W-:Y:S02]  /*1030*/  ULOP3.LUT UR4, UR4, 0xfffffffe, URZ, 0xc0, !UPT ;  /* 0xfffffffe04047892 */ /* 0x000fe4000f8ec0ff */
[----:B------:R-:W-:Y:S02]  /*1040*/  USEL UR6, URZ, 0x1, !UP0 ;  /* 0x00000001ff067887 */ /* 0x000fe4000c000000 */
[----:B------:R-:W-:Y:S02]  /*1050*/  USEL UR5, URZ, 0x2, !UP0 ;  /* 0x00000002ff057887 */ /* 0x000fe4000c000000 */
[----:B------:R-:W-:Y:S02]  /*1060*/  USHF.L.U32 UR4, UR7, UR4, URZ ;  /* 0x0000000407047299 */ /* 0x000fe400080006ff */
[----:B------:R-:W-:-:S04]  /*1070*/  UIADD3 UR5, UPT, UPT, UR6, UR5, URZ ;  /* 0x0000000506057290 */ /* 0x000fc8000fffe0ff */
[----:B------:R-:W-:Y:S02]  /*1080*/  IMAD.U32 R2, RZ, RZ, UR4 ;  /* 0x00000004ff027e24 */ /* 0x000fe4000f8e00ff */
[----:B------:R-:W-:-:S07]  /*1090*/  IMAD.U32 R3, RZ, RZ, UR5 ;  /* 0x00000005ff037e24 */ /* 0x000fce000f8e00ff */
.L_x_16:
[----:B------:R-:W1:Y:S01]  /*10a0*/  S2UR UR51, SR_CTAID.Z ;  /* 0x00000000003379c3 */ /* 0x000e620000002700 */
[----:B------:R-:W-:Y:S01]  /*10b0*/  UISETP.GE.AND UP0, UPT, UR19, 0x1, UPT ;  /* 0x000000011300788c */ /* 0x000fe2000bf06270 */
[----:B------:R-:W-:-:S08]  /*10c0*/  UMOV UR50, UR20 ;  /* 0x0000001400327c82 */ /* 0x000fd00008000000 */
[----:B------:R-:W-:Y:S05]  /*10d0*/  BRA.U !UP0, `(.L_x_17) ;  /* 0x0000000108d47547 */ /* 0x000fea000b800000 */
[----:B------:R-:W2:Y:S01]  /*10e0*/  LDCU.128 UR12, c[0x0][0xb10] ;  /* 0x00016200ff0c77ac */ /* 0x000ea20008000c00 */
[----:B------:R-:W3:Y:S01]  /*10f0*/  LDCU UR22, c[0x0][0xb0c] ;  /* 0x00016180ff1677ac */ /* 0x000ee20008000800 */
[----:B------:R-:W4:Y:S01]  /*1100*/  LDCU UR6, c[0x0][0x370] ;  /* 0x00006e00ff0677ac */ /* 0x000f220008000800 */
[----:B------:R-:W1:Y:S01]  /*1110*/  LDCU UR7, c[0x0][0x374] ;  /* 0x00006e80ff0777ac */ /* 0x000e620008000800 */
[----:B------:R-:W1:Y:S01]  /*1120*/  LDCU UR23, c[0x0][0xb20] ;  /* 0x00016400ff1777ac */ /* 0x000e620008000800 */
[----:B--2---:R-:W-:Y:S02]  /*1130*/  UIMAD.WIDE.U32 UR4, UR20, UR12, URZ ;  /* 0x0000000c140472a5 */ /* 0x004fe4000f8e00ff */
[----:B---3--:R-:W-:Y:S01]  /*1140*/  UISETP.NE.AND UP0, UPT, UR22, 0x1, UPT ;  /* 0x000000011600788c */ /* 0x008fe2000bf05270 */
[----:B------:R-:W2:Y:S01]  /*1150*/  LDCU.64 UR8, c[0x0][0xb28] ;  /* 0x00016500ff0877ac */ /* 0x000ea20008000a00 */
[----:B----4-:R-:W-:-:S03]  /*1160*/  UIMAD.WIDE.U32 UR10, UR6, UR12, URZ ;  /* 0x0000000c060a72a5 */ /* 0x010fc6000f8e00ff */
[----:B------:R-:W-:Y:S01]  /*1170*/  UMOV UR4, UR5 ;  /* 0x0000000500047c82 */ /* 0x000fe20008000000 */
[----:B------:R-:W-:Y:S02]  /*1180*/  UISETP.NE.AND UP2, UPT, UR19, 0x1, UPT ;  /* 0x000000011300788c */ /* 0x000fe4000bf45270 */
[----:B------:R-:W-:Y:S01]  /*1190*/  USHF.R.U32.HI UR4, URZ, UR13, UR4 ;  /* 0x0000000dff047299 */ /* 0x000fe20008011604 */
[----:B------:R-:W-:Y:S01]  /*11a0*/  UMOV UR10, UR11 ;  /* 0x0000000b000a7c82 */ /* 0x000fe20008000000 */
[----:B------:R-:W-:Y:S02]  /*11b0*/  UIMAD.WIDE.U32 UR16, UR21, UR15, URZ ;  /* 0x0000000f151072a5 */ /* 0x000fe4000f8e00ff */
[----:B------:R-:W-:Y:S02]  /*11c0*/  USEL UR5, UR20, UR4, !UP0 ;  /* 0x0000000414057287 */ /* 0x000fe4000c000000 */
[----:B------:R-:W-:Y:S02]  /*11d0*/  @UP0 USHF.R.U32.HI UR6, URZ, UR13, UR10 ;  /* 0x0000000dff060299 */ /* 0x000fe4000801160a */
[----:B------:R-:W-:-:S02]  /*11e0*/  UISETP.NE.AND UP0, UPT, UR14, 0x1, UPT ;  /* 0x000000010e00788c */ /* 0x000fc4000bf05270 */
[----:B-1----:R-:W-:Y:S02]  /*11f0*/  UIMAD.WIDE.U32 UR10, UR7, UR15, URZ ;  /* 0x0000000f070a72a5 */ /* 0x002fe4000f8e00ff */
[----:B--2---:R-:W-:Y:S01]  /*1200*/  UIMAD.WIDE.U32 UR12, UR6, UR8, URZ ;  /* 0x00000008060c72a5 */ /* 0x004fe2000f8e00ff */
[----:B------:R-:W-:Y:S01]  /*1210*/  UMOV UR4, UR17 ;  /* 0x0000001100047c82 */ /* 0x000fe20008000000 */
[----:B------:R-:W-:-:S03]  /*1220*/  UIADD3 UR50, UPT, UPT, -UR5, URZ, URZ ;  /* 0x000000ff05327290 */ /* 0x000fc6000fffe1ff */
[----:B------:R-:W-:Y:S01]  /*1230*/  UMOV UR10, UR11 ;  /* 0x0000000b000a7c82 */ /* 0x000fe20008000000 */
[----:B------:R-:W-:Y:S02]  /*1240*/  USHF.R.U32.HI UR4, URZ, UR23, UR4 ;  /* 0x00000017ff047299 */ /* 0x000fe40008011604 */
[----:B------:R-:W-:Y:S01]  /*1250*/  @UP0 USHF.R.U32.HI UR7, URZ, UR23, UR10 ;  /* 0x00000017ff070299 */ /* 0x000fe2000801160a */
[----:B------:R-:W-:Y:S01]  /*1260*/  UMOV UR12, UR13 ;  /* 0x0000000d000c7c82 */ /* 0x000fe20008000000 */
[----:B------:R-:W-:Y:S02]  /*1270*/  USEL UR4, UR21, UR4, !UP0 ;  /* 0x0000000415047287 */ /* 0x000fe4000c000000 */
[----:B------:R-:W-:Y:S02]  /*1280*/  UIMAD.WIDE.U32 UR10, UR7, UR8, URZ ;  /* 0x00000008070a72a5 */ /* 0x000fe4000f8e00ff */
[----:B------:R-:W-:Y:S02]  /*1290*/  @UP2 USHF.R.U32.HI UR6, URZ, UR9, UR12 ;  /* 0x00000009ff062299 */ /* 0x000fe4000801160c */
[----:B------:R-:W-:-:S02]  /*12a0*/  UIMAD.WIDE.U32 UR12, UR4, UR8, URZ ;  /* 0x00000008040c72a5 */ /* 0x000fc4000f8e00ff */
[----:B------:R-:W-:Y:S01]  /*12b0*/  UIMAD UR50, UR22, UR50, UR20 ;  /* 0x00000032163272a4 */ /* 0x000fe2000f8e0214 */
[----:B------:R-:W-:Y:S02]  /*12c0*/  UMOV UR10, UR11 ;  /* 0x0000000b000a7c82 */ /* 0x000fe40008000000 */
[----:B------:R-:W-:Y:S02]  /*12d0*/  @UP2 USHF.R.U32.HI UR7, URZ, UR9, UR10 ;  /* 0x00000009ff072299 */ /* 0x000fe4000801160a */
[----:B------:R-:W-:Y:S02]  /*12e0*/  UIMAD UR10, UR6, UR19, URZ ;  /* 0x00000013060a72a4 */ /* 0x000fe4000f8e02ff */
[----:B------:R-:W-:-:S04]  /*12f0*/  UIMAD UR7, UR7, UR19, URZ ;  /* 0x00000013070772a4 */ /* 0x000fc8000f8e02ff */
[----:B------:R-:W-:-:S03]  /*1300*/  UISETP.GE.AND UP0, UPT, UR4, UR7, UPT ;  /* 0x000000070400728c */ /* 0x000fc6000bf06270 */
[----:B------:R-:W-:Y:S01]  /*1310*/  UMOV UR7, UR13 ;  /* 0x0000000d00077c82 */ /* 0x000fe20008000000 */
[----:B------:R-:W-:Y:S02]  /*1320*/  UISETP.GE.OR UP0, UPT, UR5, UR10, UP0 ;  /* 0x0000000a0500728c */ /* 0x000fe40008706670 */
[----:B------:R-:W-:Y:S02]  /*1330*/  UIMAD.WIDE.U32 UR10, UR5, UR8, URZ ;  /* 0x00000008050a72a5 */ /* 0x000fe4000f8e00ff */
[----:B------:R-:W-:Y:S02]  /*1340*/  USHF.R.U32.HI UR7, URZ, UR9, UR7 ;  /* 0x00000009ff077299 */ /* 0x000fe40008011607 */
[----:B------:R-:W-:Y:S02]  /*1350*/  UIADD3 UR10, UPT, UPT, -UR4, URZ, URZ ;  /* 0x000000ff040a7290 */ /* 0x000fe4000fffe1ff */
[----:B------:R-:W-:Y:S02]  /*1360*/  USEL UR7, UR4, UR7, !UP2 ;  /* 0x0000000704077287 */ /* 0x000fe4000d000000 */
[----:B------:R-:W-:Y:S01]  /*1370*/  UIMAD UR10, UR14, UR10, UR21 ;  /* 0x0000000a0e0a72a4 */ /* 0x000fe2000f8e0215 */
[----:B------:R-:W-:-:S02]  /*1380*/  @!UP0 UMOV UR8, UR11 ;  /* 0x0000000b00088c82 */ /* 0x000fc40008000000 */
[----:B------:R-:W-:Y:S02]  /*1390*/  @!UP0 USHF.R.U32.HI UR8, URZ, UR9, UR8 ;  /* 0x00000009ff088299 */ /* 0x000fe40008011608 */
[----:B------:R-:W-:Y:S02]  /*13a0*/  UIADD3 UR9, UPT, UPT, -UR7, URZ, URZ ;  /* 0x000000ff07097290 */ /* 0x000fe4000fffe1ff */
[----:B------:R-:W-:Y:S02]  /*13b0*/  @!UP0 USEL UR8, UR5, UR8, !UP2 ;  /* 0x0000000805088287 */ /* 0x000fe4000d000000 */
[----:B------:R-:W-:Y:S02]  /*13c0*/  UIMAD UR9, UR19, UR9, UR4 ;  /* 0x00000009130972a4 */ /* 0x000fe4000f8e0204 */
[----:B------:R-:W-:Y:S02]  /*13d0*/  @!UP0 UIADD3 UR7, UPT, UPT, UR7, -UR8, URZ ;  /* 0x8000000807078290 */ /* 0x000fe4000fffe0ff */
[----:B------:R-:W-:-:S02]  /*13e0*/  @!UP0 UIMAD UR6, UR9, UR6, UR8 ;  /* 0x00000006090682a4 */ /* 0x000fc4000f8e0208 */
[----:B------:R-:W-:-:S04]  /*13f0*/  @!UP0 UIMAD UR4, UR7, UR19, UR5 ;  /* 0x00000013070482a4 */ /* 0x000fc8000f8e0205 */
[----:B------:R-:W-:Y:S01]  /*1400*/  UIMAD UR21, UR4, UR14, UR10 ;  /* 0x0000000e041572a4 */ /* 0x000fe2000f8e020a */
[----:B------:R-:W-:Y:S02]  /*1410*/  @!UP0 UMOV UR5, UR6 ;  /* 0x0000000600058c82 */ /* 0x000fe40008000000 */
[----:B------:R-:W-:-:S12]  /*1420*/  UIMAD UR50, UR5, UR22, UR50 ;  /* 0x00000016053272a4 */ /* 0x000fd8000f8e0232 */
.L_x_17:
[----:B------:R-:W-:-:S09]  /*1430*/  UISETP.NE.AND UP0, UPT, UR24, 0x1, UPT ;  /* 0x000000011800788c */ /* 0x000fd2000bf05270 */
[----:B------:R-:W-:Y:S05]  /*1440*/  BRA.U UP0, `(.L_x_18) ;  /* 0x0000000100407547 */ /* 0x000fea000b800000 */
[----:B------:R-:W2:Y:S01]  /*1450*/  LDCU.128 UR8, c[0x0][0xb10] ;  /* 0x00016200ff0877ac */ /* 0x000ea20008000c00 */
[----:B------:R-:W3:Y:S01]  /*1460*/  LDCU UR12, c[0x0][0xb0c] ;  /* 0x00016180ff0c77ac */ /* 0x000ee20008000800 */
[----:B------:R-:W4:Y:S01]  /*1470*/  LDCU UR13, c[0x0][0xb20] ;  /* 0x00016400ff0d77ac */ /* 0x000f220008000800 */
[----:B--2---:R-:W-:Y:S02]  /*1480*/  UIMAD.WIDE.U32 UR4, UR50, UR8, URZ ;  /* 0x00000008320472a5 */ /* 0x004fe4000f8e00ff */
[----:B------:R-:W-:Y:S02]  /*1490*/  UIMAD.WIDE.U32 UR6, UR21, UR11, URZ ;  /* 0x0000000b150672a5 */ /* 0x000fe4000f8e00ff */
[----:B---3--:R-:W-:Y:S02]  /*14a0*/  UISETP.NE.AND UP0, UPT, UR12, 0x1, UPT ;  /* 0x000000010c00788c */ /* 0x008fe4000bf05270 */
[----:B------:R-:W-:-:S03]  /*14b0*/  USHF.R.U32.HI UR5, URZ, UR9, UR5 ;  /* 0x00000009ff057299 */ /* 0x000fc60008011605 */
[----:B------:R-:W-:Y:S01]  /*14c0*/  UMOV UR4, UR7 ;  /* 0x0000000700047c82 */ /* 0x000fe20008000000 */
[----:B------:R-:W-:Y:S02]  /*14d0*/  USEL UR5, UR50, UR5, !UP0 ;  /* 0x0000000532057287 */ /* 0x000fe4000c000000 */
[----:B------:R-:W-:Y:S02]  /*14e0*/  UISETP.NE.AND UP0, UPT, UR10, 0x1, UPT ;  /* 0x000000010a00788c */ /* 0x000fe4000bf05270 */
[----:B----4-:R-:W-:-:S04]  /*14f0*/  USHF.R.U32.HI UR4, URZ, UR13, UR4 ;  /* 0x0000000dff047299 */ /* 0x010fc80008011604 */
[----:B------:R-:W-:-:S04]  /*1500*/  USEL UR4, UR21, UR4, !UP0 ;  /* 0x0000000415047287 */ /* 0x000fc8000c000000 */
[----:B------:R-:W-:Y:S02]  /*1510*/  UIADD3 UR6, UPT, UPT, -UR4, UR5, URZ ;  /* 0x0000000504067290 */ /* 0x000fe4000fffe1ff */
[----:B------:R-:W-:Y:S02]  /*1520*/  UIADD3 UR4, UPT, UPT, UR4, -UR5, URZ ;  /* 0x8000000504047290 */ /* 0x000fe4000fffe0ff */
[----:B------:R-:W-:Y:S02]  /*1530*/  UIMAD UR21, UR6, UR10, UR21 ;  /* 0x0000000a061572a4 */ /* 0x000fe4000f8e0215 */
[----:B------:R-:W-:-:S12]  /*1540*/  UIMAD UR50, UR4, UR12, UR50 ;  /* 0x0000000c043272a4 */ /* 0x000fd8000f8e0232 */
.L_x_18:
[----:B------:R-:W-:Y:S05]  /*1550*/  BRA.U !UP6, `(.L_x_19) ;  /* 0x000000010e0c7547 */ /* 0x000fea000b800000 */
[----:B------:R-:W-:Y:S01]  /*1560*/  UCGABAR_WAIT ;  /* 0x0000000000007dc7 */ /* 0x000fe20008000000 */
[----:B------:R-:W-:Y:S01]  /*1570*/  CCTL.IVALL ;  /* 0x00000000ff00798f */ /* 0x000fe20002000000 */
[----:B------:R-:W-:Y:S05]  /*1580*/  BRA `(.L_x_20) ;  /* 0x0000000000047947 */ /* 0x000fea0003800000 */
.L_x_19:
[----:B------:R-:W-:Y:S06]  /*1590*/  BAR.SYNC.DEFER_BLOCKING 0x0 ;  /* 0x0000000000007b1d */ /* 0x000fec0000010000 */
.L_x_20:
[----:B------:R-:W-:Y:S05]  /*15a0*/  BRA.U UP5, `(.L_x_21) ;  /* 0x0000005505f47547 */ /* 0x000fea000b800000 */
[----:B------:R-:W2:Y:S01]  /*15b0*/  LDCU UR5, c[0x0][0x388] ;  /* 0x00007100ff0577ac */ /* 0x000ea20008000800 */
[----:B------:R-:W3:Y:S01]  /*15c0*/  LDC R13, c[0x0][0x390] ;  /* 0x0000e400ff0d7b82 */ /* 0x000ee20000000800 */
[----:B------:R-:W-:Y:S01]  /*15d0*/  PLOP3.LUT P3, PT, PT, PT, UP3, 0x80, 0x8 ;  /* 0x000000000008781c */ /* 0x000fe20003f6f038 */
[----:B------:R-:W-:Y:S01]  /*15e0*/  HFMA2 R11, -RZ, RZ, 0, 5.9604644775390625e-08 ;  /* 0x00000001ff0b7431 */ /* 0x000fe200000001ff */
[----:B------:R-:W4:Y:S01]  /*15f0*/  LDCU UR6, c[0x0][0x38c] ;  /* 0x00007180ff0677ac */ /* 0x000f220008000800 */
[----:B------:R-:W-:Y:S01]  /*1600*/  HFMA2 R7, -RZ, RZ, 0, 0 ;  /* 0x00000000ff077431 */ /* 0x000fe200000001ff */
[----:B------:R-:W-:Y:S01]  /*1610*/  ISETP.EQ.OR P4, PT, R0, RZ, P5 ;  /* 0x000000ff0000720c */ /* 0x000fe20002f82670 */
[----:B------:R-:W-:Y:S01]  /*1620*/  IMAD.MOV.U32 R10, RZ, RZ, RZ ;  /* 0x000000ffff0a7224 */ /* 0x000fe200078e00ff */
[----:B------:R-:W-:Y:S01]  /*1630*/  UISETP.NE.AND UP0, UPT, UR18, URZ, UPT ;  /* 0x000000ff1200728c */ /* 0x000fe2000bf05270 */
[----:B------:R-:W1:Y:S01]  /*1640*/  LDC.64 R62, c[0x0][0x348] ;  /* 0x0000d200ff3e7b82 */ /* 0x000e620000000a00 */
[----:B------:R-:W-:Y:S01]  /*1650*/  MOV R2, RZ ;  /* 0x000000ff00027202 */ /* 0x000fe20000000f00 */
[----:B------:R-:W-:Y:S01]  /*1660*/  IMAD.MOV.U32 R9, RZ, RZ, RZ ;  /* 0x000000ffff097224 */ /* 0x000fe200078e00ff */
[----:B------:R-:W-:Y:S01]  /*1670*/  PLOP3.LUT P3, PT, P3, PT, PT, 0x8, 0x80 ;  /* 0x000000000080781c */ /* 0x000fe20001f6e170 */
[----:B------:R-:W-:-:S02]  /*1680*/  USEL UR62, UR62, 0x2, UP0 ;  /* 0x000000023e3e7887 */ /* 0x000fc40008000000 */
[----:B--2---:R-:W-:-:S04]  /*1690*/  UIADD3 UR5, UPT, UPT, UR5, 0x3f, URZ ;  /* 0x0000003f05057890 */ /* 0x004fc8000fffe0ff */
[----:B------:R-:W-:-:S04]  /*16a0*/  USHF.R.S32.HI UR4, URZ, 0x1f, UR5 ;  /* 0x0000001fff047899 */ /* 0x000fc80008011405 */
[----:B------:R-:W-:-:S03]  /*16b0*/  ULEA.HI UR4, UR4, UR5, URZ, 0x6 ;  /* 0x0000000504047291 */ /* 0x000fc6000f8f30ff */
[----:B------:R-:W2:Y:S01]  /*16c0*/  LDCU UR5, c[0x0][0x370] ;  /* 0x00006e00ff0577ac */ /* 0x000ea20008000800 */
[----:B------:R-:W-:-:S04]  /*16d0*/  USHF.R.S32.HI UR4, URZ, 0x6, UR4 ;  /* 0x00000006ff047899 */ /* 0x000fc80008011404 */
[----:B----4-:R-:W-:-:S06]  /*16e0*/  UIMAD UR4, UR4, UR6, URZ ;  /* 0x00000006040472a4 */ /* 0x010fcc000f8e02ff */
[----:B---3--:R-:W-:Y:S01]  /*16f0*/  IMAD R13, R13, UR4, RZ ;  /* 0x000000040d0d7c24 */ /* 0x008fe2000f8e02ff */
[----:B------:R-:W-:Y:S01]  /*1700*/  USHF.L.U32 UR4, UR20, 0x5, URZ ;  /* 0x0000000514047899 */ /* 0x000fe200080006ff */
[----:B--2---:R-:W-:Y:S01]  /*1710*/  IMAD.U32 R40, RZ, RZ, UR5 ;  /* 0x00000005ff287e24 */ /* 0x004fe2000f8e00ff */
[----:B------:R-:W-:Y:S02]  /*1720*/  USHF.L.U32 UR5, UR20, 0x7, URZ ;  /* 0x0000000714057899 */ /* 0x000fe400080006ff */
[C---:B------:R-:W-:Y:S01]  /*1730*/  ISETP.NE.AND P0, PT, R13.reuse, RZ, PT ;  /* 0x000000ff0d00720c */ /* 0x040fe20003f05270 */
[----:B------:R-:W-:Y:S01]  /*1740*/  ULOP3.LUT UR4, UR4, 0x20, URZ, 0xc0, !UPT ;  /* 0x0000002004047892 */ /* 0x000fe2000f8ec0ff */
[----:B------:R-:W-:Y:S02]  /*1750*/  VIMNMX.U32 R12, PT, PT, R13, 0x4, PT ;  /* 0x000000040d0c7848 */ /* 0x000fe40003fe0000 */
[----:B------:R-:W-:Y:S02]  /*1760*/  IMAD.U32 R45, RZ, RZ, UR5 ;  /* 0x00000005ff2d7e24 */ /* 0x000fe4000f8e00ff */
[----:B------:R-:W-:Y:S01]  /*1770*/  IADD3 R4, PT, PT, R12, -0x1, RZ ;  /* 0xffffffff0c047810 */ /* 0x000fe20007ffe0ff */
[----:B------:R-:W-:-:S02]  /*1780*/  IMAD.U32 R46, RZ, RZ, UR4 ;  /* 0x00000004ff2e7e24 */ /* 0x000fc4000f8e00ff */
[----:B------:R-:W2:Y:S04]  /*1790*/  LDCU UR5, c[0x0][0x374] ;  /* 0x00006e80ff0577ac */ /* 0x000ea80008000800 */
[----:B------:R-:W-:Y:S01]  /*17a0*/  @!P0 IADD3 R4, PT, PT, R12, RZ, RZ ;  /* 0x000000ff0c048210 */ /* 0x000fe20007ffe0ff */
[----:B------:R-:W-:-:S03]  /*17b0*/  IMAD.IADD R12, R13, 0x1, -R12 ;  /* 0x000000010d0c7824 */ /* 0x000fc600078e0a0c */
[----:B------:R-:W-:Y:S01]  /*17c0*/  IADD3 R4, PT, PT, R4, 0x1, RZ ;  /* 0x0000000104047810 */ /* 0x000fe20007ffe0ff */
[----:B-12---:R-:W-:-:S07]  /*17d0*/  IMAD.U32 R39, RZ, RZ, UR5 ;  /* 0x00000005ff277e24 */ /* 0x006fce000f8e00ff */
.L_x_39:
[----:B-1----:R-:W1:Y:S01]  /*17e0*/  S2R R3, SR_CgaCtaId ;  /* 0x0000000000037919 */ /* 0x002e620000008800 */
[----:B------:R-:W-:Y:S01]  /*17f0*/  R2UR UR6, R46 ;  /* 0x000000002e0672ca */ /* 0x000fe200000e0000 */
[----:B------:R-:W-:Y:S01]  /*1800*/  ULEA.HI UR4, UR50, UR50, URZ, 0x1 ;  /* 0x0000003232047291 */ /* 0x000fe2000f8f08ff */
[----:B------:R-:W-:Y:S01]  /*1810*/  R2UR UR5, R45 ;  /* 0x000000002d0572ca */ /* 0x000fe200000e0000 */
[----:B------:R-:W-:Y:S01]  /*1820*/  UMOV UR22, URZ ;  /* 0x000000ff00167c82 */ /* 0x000fe20008000000 */
[----:B------:R-:W-:Y:S01]  /*1830*/  MOV R0, 0x400 ;  /* 0x0000040000007802 */ /* 0x000fe20000000f00 */
[----:B------:R-:W-:Y:S01]  /*1840*/  USHF.L.U32 UR4, UR4, 0x7, URZ ;  /* 0x0000000704047899 */ /* 0x000fe200080006ff */
[----:B------:R-:W-:-:S03]  /*1850*/  ISETP.NE.AND P0, PT, R13, RZ, PT ;  /* 0x000000ff0d00720c */ /* 0x000fc60003f05270 */
[----:B------:R-:W-:-:S04]  /*1860*/  ULOP3.LUT UR4, UR4, 0xffffff00, URZ, 0xc0, !UPT ;  /* 0xffffff0004047892 */ /* 0x000fc8000f8ec0ff */
[----:B------:R-:W-:Y:S02]  /*1870*/  ULEA UR6, UR21, UR6, 0x6 ;  /* 0x0000000615067291 */ /* 0x000fe4000f8e30ff */
[----:B------:R-:W-:-:S03]  /*1880*/  ULOP3.LUT UR23, UR4, 0x80, UR5, 0xf8, !UPT ;  /* 0x0000008004177892 */ /* 0x000fc6000f8ef805 */
[----:B------:R-:W-:Y:S01]  /*1890*/  UMOV UR5, URZ ;  /* 0x000000ff00057c82 */ /* 0x000fe20008000000 */
[----:B------:R-:W-:Y:S01]  /*18a0*/  UMOV UR4, URZ ;  /* 0x000000ff00047c82 */ /* 0x000fe20008000000 */
[----:B------:R-:W-:Y:S02]  /*18b0*/  IMAD.U32 R38, RZ, RZ, UR6 ;  /* 0x00000006ff267e24 */ /* 0x000fe4000f8e00ff */
[----:B------:R-:W-:Y:S02]  /*18c0*/  IMAD.U32 R43, RZ, RZ, UR4 ;  /* 0x00000004ff2b7e24 */ /* 0x000fe4000f8e00ff */
[----:B------:R-:W-:Y:S01]  /*18d0*/  IMAD.U32 R44, RZ, RZ, UR5 ;  /* 0x00000005ff2c7e24 */ /* 0x000fe2000f8e00ff */
[----:B-1----:R-:W-:Y:S02]  /*18e0*/  LEA R3, R3, R0, 0x18 ;  /* 0x0000000003037211 */ /* 0x002fe400078ec0ff */
[----:B------:R-:W-:-:S03]  /*18f0*/  SHF.L.U32 R0, R11, 0x1f, RZ ;  /* 0x0000001f0b007819 */ /* 0x000fc600000006ff */
[----:B------:R-:W-:-:S04]  /*1900*/  IMAD R5, R2, 0x8, R3 ;  /* 0x0000000802057824 */ /* 0x000fc800078e0203 */
[----:B--2---:R1:W2:Y:S01]  /*1910*/  SYNCS.PHASECHK.TRANS64.TRYWAIT P2, [R5+URZ+0x20], R0 ;  /* 0x00002000050075a7 */ /* 0x0042a200080411ff */
[----:B------:R-:W-:Y:S05]  /*1920*/  @!P0 BRA `(.L_x_22) ;  /* 0x00000024005c8947 */ /* 0x000fea0003800000 */
[----:B------:R-:W3:Y:S01]  /*1930*/  LDCU.128 UR8, c[0x0][0x480] ;  /* 0x00009000ff0877ac */ /* 0x000ee20008000c00 */
[----:B------:R-:W-:Y:S01]  /*1940*/  MOV R8, R2 ;  /* 0x0000000200087202 */ /* 0x000fe20000000f00 */
[----:B------:R-:W-:Y:S01]  /*1950*/  IMAD.IADD R7, R4, 0x1, R9 ;  /* 0x0000000104077824 */ /* 0x000fe200078e0209 */
[----:B------:R-:W-:Y:S02]  /*1960*/  UIADD3 UR65, UPT, UPT, UR23, 0x8, URZ ;  /* 0x0000000817417890 */ /* 0x000fe4000fffe0ff */
[----:B------:R-:W-:Y:S02]  /*1970*/  UIADD3 UR66, UPT, UPT, UR23, 0x10, URZ ;  /* 0x0000001017427890 */ /* 0x000fe4000fffe0ff */
[----:B------:R-:W-:Y:S02]  /*1980*/  UIADD3 UR67, UPT, UPT, UR23, 0x18, URZ ;  /* 0x0000001817437890 */ /* 0x000fe4000fffe0ff */
[----:B------:R-:W-:Y:S02]  /*1990*/  UIADD3 UR68, UPT, UPT, UR23, 0x20, URZ ;  /* 0x0000002017447890 */ /* 0x000fe4000fffe0ff */
[----:B------:R-:W-:-:S02]  /*19a0*/  UIADD3 UR70, UPT, UPT, UR23, 0x28, URZ ;  /* 0x0000002817467890 */ /* 0x000fc4000fffe0ff */
[----:B------:R-:W-:Y:S02]  /*19b0*/  UIADD3 UR71, UPT, UPT, UR23, 0x30, URZ ;  /* 0x0000003017477890 */ /* 0x000fe4000fffe0ff */
[----:B------:R-:W-:Y:S02]  /*19c0*/  UIADD3 UR72, UPT, UPT, UR23, 0x38, URZ ;  /* 0x0000003817487890 */ /* 0x000fe4000fffe0ff */
[----:B---3--:R-:W-:Y:S02]  /*19d0*/  UIMAD.WIDE.U32 UR6, UR65, UR9, URZ ;  /* 0x00000009410672a5 */ /* 0x008fe4000f8e00ff */
[----:B------:R-:W-:Y:S02]  /*19e0*/  UIMAD.WIDE.U32 UR12, UR66, UR9, URZ ;  /* 0x00000009420c72a5 */ /* 0x000fe4000f8e00ff */
[----:B------:R-:W-:Y:S02]  /*19f0*/  UIMAD.WIDE.U32 UR14, UR67, UR9, URZ ;  /* 0x00000009430e72a5 */ /* 0x000fe4000f8e00ff */
[----:B------:R-:W-:Y:S01]  /*1a00*/  UIMAD.WIDE.U32 UR16, UR68, UR9, URZ ;  /* 0x00000009441072a5 */ /* 0x000fe2000f8e00ff */
[----:B------:R-:W-:Y:S01]  /*1a10*/  UMOV UR6, UR7 ;  /* 0x0000000700067c82 */ /* 0x000fe20008000000 */
[----:B------:R-:W-:-:S02]  /*1a20*/  UIMAD.WIDE.U32 UR18, UR70, UR9, URZ ;  /* 0x00000009461272a5 */ /* 0x000fc4000f8e00ff */
[----:B------:R-:W-:Y:S02]  /*1a30*/  USHF.R.U32.HI UR44, URZ, UR10, UR6 ;  /* 0x0000000aff2c7299 */ /* 0x000fe40008011606 */
[----:B------:R-:W-:Y:S01]  /*1a40*/  UIMAD.WIDE.U32 UR20, UR71, UR9, URZ ;  /* 0x00000009471472a5 */ /* 0x000fe2000f8e00ff */
[----:B------:R-:W-:Y:S01]  /*1a50*/  UMOV UR6, UR13 ;  /* 0x0000000d00067c82 */ /* 0x000fe20008000000 */
[----:B------:R-:W-:Y:S02]  /*1a60*/  UIADD3 UR75, UPT, UPT, UR23, 0x40, URZ ;  /* 0x00000040174b7890 */ /* 0x000fe4000fffe0ff */
[----:B------:R-:W-:Y:S02]  /*1a70*/  USHF.R.U32.HI UR22, URZ, UR10, UR6 ;  /* 0x0000000aff167299 */ /* 0x000fe40008011606 */
[----:B------:R-:W-:Y:S01]  /*1a80*/  UIMAD.WIDE.U32 UR24, UR72, UR9, URZ ;  /* 0x00000009481872a5 */ /* 0x000fe2000f8e00ff */
[----:B------:R-:W-:Y:S01]  /*1a90*/  UMOV UR6, UR15 ;  /* 0x0000000f00067c82 */ /* 0x000fe20008000000 */
[----:B------:R-:W-:-:S02]  /*1aa0*/  UIADD3 UR73, UPT, UPT, UR23, 0x48, URZ ;  /* 0x0000004817497890 */ /* 0x000fc4000fffe0ff */
        /* <DEDUP_REMOVED lines=23> */
[----:B------:R-:W-:-:S02]  /*1c20*/  UIMAD.WIDE.U32 UR38, UR53, UR9, URZ ;  /* 0x00000009352672a5 */ /* 0x000fc4000f8e00ff */
[----:B------:R-:W-:Y:S01]  /*1c30*/  USHF.R.U32.HI UR16, URZ, UR10, UR6 ;  /* 0x0000000aff107299 */ /* 0x000fe20008011606 */
[----:B------:R-:W3:Y:S02]  /*1c40*/  LDCU.64 UR4, c[0x0][0x490] ;  /* 0x00009200ff0477ac */ /* 0x000ee40008000a00 */
[----:B------:R-:W-:Y:S01]  /*1c50*/  UMOV UR6, UR31 ;  /* 0x0000001f00067c82 */ /* 0x000fe20008000000 */
[----:B------:R-:W-:Y:S02]  /*1c60*/  UIADD3 UR45, UPT, UPT, UR23, 0x78, URZ ;  /* 0x00000078172d7890 */ /* 0x000fe4000fffe0ff */
[----:B------:R-:W-:Y:S02]  /*1c70*/  USHF.R.U32.HI UR15, URZ, UR10, UR6 ;  /* 0x0000000aff0f7299 */ /* 0x000fe40008011606 */
[----:B------:R-:W-:Y:S01]  /*1c80*/  UIMAD.WIDE.U32 UR40, UR23, UR9, URZ ;  /* 0x00000009172872a5 */ /* 0x000fe2000f8e00ff */
[----:B------:R-:W-:Y:S01]  /*1c90*/  UMOV UR6, UR33 ;  /* 0x0000002100067c82 */ /* 0x000fe20008000000 */
[----:B------:R-:W-:-:S02]  /*1ca0*/  UIMAD.WIDE.U32 UR42, UR45, UR9, URZ ;  /* 0x000000092d2a72a5 */ /* 0x000fc4000f8e00ff */
[----:B------:R-:W-:Y:S02]  /*1cb0*/  USHF.R.U32.HI UR14, URZ, UR10, UR6 ;  /* 0x0000000aff0e7299 */ /* 0x000fe40008011606 */
[----:B------:R-:W-:Y:S01]  /*1cc0*/  UISETP.NE.AND UP0, UPT, UR8, 0x1, UPT ;  /* 0x000000010800788c */ /* 0x000fe2000bf05270 */
[----:B------:R-:W-:Y:S02]  /*1cd0*/  UMOV UR6, UR35 ;  /* 0x0000002300067c82 */ /* 0x000fe40008000000 */
[----:B------:R-:W-:Y:S02]  /*1ce0*/  USHF.R.U32.HI UR13, URZ, UR10, UR6 ;  /* 0x0000000aff0d7299 */ /* 0x000fe40008011606 */
[----:B------:R-:W-:Y:S01]  /*1cf0*/  USEL UR46, UR67, UR46, !UP0 ;  /* 0x0000002e432e7287 */ /* 0x000fe2000c000000 */
[----:B------:R-:W-:Y:S01]  /*1d00*/  UMOV UR6, UR37 ;  /* 0x0000002500067c82 */ /* 0x000fe20008000000 */
[----:B------:R-:W-:Y:S02]  /*1d10*/  USEL UR49, UR68, UR49, !UP0 ;  /* 0x0000003144317287 */ /* 0x000fe4000c000000 */
[----:B------:R-:W-:-:S02]  /*1d20*/  USHF.R.U32.HI UR12, URZ, UR10, UR6 ;  /* 0x0000000aff0c7299 */ /* 0x000fc40008011606 */
[----:B------:R-:W-:Y:S01]  /*1d30*/  USEL UR52, UR72, UR18, !UP0 ;  /* 0x0000001248347287 */ /* 0x000fe2000c000000 */
[----:B------:R-:W-:Y:S01]  /*1d40*/  UMOV UR6, UR39 ;  /* 0x0000002700067c82 */ /* 0x000fe20008000000 */
[----:B------:R-:W-:Y:S02]  /*1d50*/  USEL UR47, UR74, UR15, !UP0 ;  /* 0x0000000f4a2f7287 */ /* 0x000fe4000c000000 */
        /* <DEDUP_REMOVED lines=8> */
[----:B------:R-:W-:Y:S02]  /*1de0*/  USEL UR22, UR23, UR7, !UP0 ;  /* 0x0000000717167287 */ /* 0x000fe4000c000000 */
[----:B------:R-:W-:Y:S02]  /*1df0*/  USEL UR40, UR56, UR12, !UP0 ;  /* 0x0000000c38287287 */ /* 0x000fe4000c000000 */
[----:B------:R-:W-:Y:S02]  /*1e00*/  USHF.R.U32.HI UR10, URZ, UR10, UR6 ;  /* 0x0000000aff0a7299 */ /* 0x000fe40008011606 */
[----:B---3--:R-:W-:-:S02]  /*1e10*/  UIMAD.WIDE.U32 UR18, UR22, UR4, URZ ;  /* 0x00000004161272a5 */ /* 0x008fc4000f8e00ff */
[----:B------:R-:W-:Y:S02]  /*1e20*/  UIMAD.WIDE.U32 UR14, UR43, UR4, URZ ;  /* 0x000000042b0e72a5 */ /* 0x000fe4000f8e00ff */
[----:B------:R-:W-:Y:S02]  /*1e30*/  UIMAD.WIDE.U32 UR12, UR46, UR4, URZ ;  /* 0x000000042e0c72a5 */ /* 0x000fe4000f8e00ff */
[----:B------:R-:W-:Y:S02]  /*1e40*/  USEL UR51, UR70, UR51, !UP0 ;  /* 0x0000003346337287 */ /* 0x000fe4000c000000 */
[----:B------:R-:W-:Y:S02]  /*1e50*/  UIMAD.WIDE.U32 UR6, UR49, UR4, URZ ;  /* 0x00000004310672a5 */ /* 0x000fe4000f8e00ff */
[----:B------:R-:W-:Y:S02]  /*1e60*/  USEL UR55, UR71, UR55, !UP0 ;  /* 0x0000003747377287 */ /* 0x000fe4000c000000 */
[----:B------:R-:W-:-:S02]  /*1e70*/  USEL UR50, UR75, UR17, !UP0 ;  /* 0x000000114b327287 */ /* 0x000fc4000c000000 */
[----:B------:R-:W-:Y:S02]  /*1e80*/  USEL UR48, UR73, UR16, !UP0 ;  /* 0x0000001049307287 */ /* 0x000fe4000c000000 */
[----:B------:R-:W-:Y:S02]  /*1e90*/  USEL UR39, UR53, UR9, !UP0 ;  /* 0x0000000935277287 */ /* 0x000fe4000c000000 */
[----:B------:R-:W-:Y:S02]  /*1ea0*/  USEL UR38, UR45, UR10, !UP0 ;  /* 0x0000000a2d267287 */ /* 0x000fe4000c000000 */
[----:B------:R-:W-:Y:S01]  /*1eb0*/  UIMAD.WIDE.U32 UR20, UR51, UR4, URZ ;  /* 0x00000004331472a5 */ /* 0x000fe2000f8e00ff */
[----:B------:R-:W-:Y:S01]  /*1ec0*/  UMOV UR45, UR19 ;  /* 0x00000013002d7c82 */ /* 0x000fe20008000000 */
[----:B------:R-:W-:Y:S01]  /*1ed0*/  UMOV UR10, UR15 ;  /* 0x0000000f000a7c82 */ /* 0x000fe20008000000 */
[----:B------:R-:W-:Y:S01]  /*1ee0*/  UMOV UR9, UR13 ;  /* 0x0000000d00097c82 */ /* 0x000fe20008000000 */
[----:B------:R-:W-:-:S02]  /*1ef0*/  UIMAD.WIDE.U32 UR16, UR41, UR4, URZ ;  /* 0x00000004291072a5 */ /* 0x000fc4000f8e00ff */
[----:B------:R-:W-:Y:S02]  /*1f00*/  UIMAD.WIDE.U32 UR24, UR55, UR4, URZ ;  /* 0x00000004371872a5 */ /* 0x000fe4000f8e00ff */
[----:B------:R-:W-:Y:S02]  /*1f10*/  UIMAD.WIDE.U32 UR26, UR52, UR4, URZ ;  /* 0x00000004341a72a5 */ /* 0x000fe4000f8e00ff */
[----:B------:R-:W-:Y:S02]  /*1f20*/  UIMAD.WIDE.U32 UR28, UR50, UR4, URZ ;  /* 0x00000004321c72a5 */ /* 0x000fe4000f8e00ff */
[----:B------:R-:W-:Y:S02]  /*1f30*/  UIMAD.WIDE.U32 UR30, UR48, UR4, URZ ;  /* 0x00000004301e72a5 */ /* 0x000fe4000f8e00ff */
[----:B------:R-:W-:Y:S02]  /*1f40*/  UIMAD.WIDE.U32 UR32, UR47, UR4, URZ ;  /* 0x000000042f2072a5 */ /* 0x000fe4000f8e00ff */
[----:B------:R-:W-:-:S02]  /*1f50*/  UIMAD.WIDE.U32 UR34, UR44, UR4, URZ ;  /* 0x000000042c2272a5 */ /* 0x000fc4000f8e00ff */
[----:B------:R-:W-:Y:S02]  /*1f60*/  UIMAD.WIDE.U32 UR36, UR42, UR4, URZ ;  /* 0x000000042a2472a5 */ /* 0x000fe4000f8e00ff */
[----:B------:R-:W-:Y:S02]  /*1f70*/  UIMAD.WIDE.U32 UR18, UR40, UR4, URZ ;  /* 0x00000004281272a5 */ /* 0x000fe4000f8e00ff */
[----:B------:R-:W-:Y:S02]  /*1f80*/  UIMAD.WIDE.U32 UR14, UR39, UR4, URZ ;  /* 0x00000004270e72a5 */ /* 0x000fe4000f8e00ff */
[----:B------:R-:W-:Y:S02]  /*1f90*/  UIMAD.WIDE.U32 UR12, UR38, UR4, URZ ;  /* 0x00000004260c72a5 */ /* 0x000fe4000f8e00ff */
[----:B------:R-:W-:Y:S01]  /*1fa0*/  USHF.R.U32.HI UR64, URZ, UR5, UR45 ;  /* 0x00000005ff407299 */ /* 0x000fe2000801162d */
[----:B------:R-:W-:Y:S01]  /*1fb0*/  UMOV UR4, UR7 ;  /* 0x0000000700047c82 */ /* 0x000fe20008000000 */
[----:B------:R-:W-:-:S02]  /*1fc0*/  USHF.R.U32.HI UR59, URZ, UR5, UR9 ;  /* 0x00000005ff3b7299 */ /* 0x000fc40008011609 */
[----:B------:R-:W-:Y:S02]  /*1fd0*/  USHF.R.U32.HI UR58, URZ, UR5, UR4 ;  /* 0x00000005ff3a7299 */ /* 0x000fe40008011604 */
[----:B------:R-:W-:Y:S01]  /*1fe0*/  UIADD3 UR9, UPT, UPT, -UR43, URZ, URZ ;  /* 0x000000ff2b097290 */ /* 0x000fe2000fffe1ff */
[----:B------:R-:W-:Y:S01]  /*1ff0*/  UMOV UR4, UR21 ;  /* 0x0000001500047c82 */ /* 0x000fe20008000000 */
[----:B------:R-:W-:Y:S02]  /*2000*/  UIADD3 UR7, UPT, UPT, -UR46, URZ, URZ ;  /* 0x000000ff2e077290 */ /* 0x000fe4000fffe1ff */
[----:B------:R-:W-:Y:S02]  /*2010*/  USHF.R.U32.HI UR57, URZ, UR5, UR4 ;  /* 0x00000005ff397299 */ /* 0x000fe40008011604 */
[----:B------:R-:W-:Y:S01]  /*2020*/  USHF.R.U32.HI UR60, URZ, UR5, UR10 ;  /* 0x00000005ff3c7299 */ /* 0x000fe2000801160a */
[----:B------:R-:W-:Y:S01]  /*2030*/  UMOV UR4, UR25 ;  /* 0x0000001900047c82 */ /* 0x000fe20008000000 */
[----:B------:R-:W-:Y:S01]  /*2040*/  UMOV UR16, UR17 ;  /* 0x0000001100107c82 */ /* 0x000fe20008000000 */
[----:B------:R-:W-:-:S02]  /*2050*/  USHF.R.U32.HI UR56, URZ, UR5, UR4 ;  /* 0x00000005ff387299 */ /* 0x000fc40008011604 */
[----:B------:R-:W-:Y:S01]  /*2060*/  UIADD3 UR10, UPT, UPT, -UR41, URZ, URZ ;  /* 0x000000ff290a7290 */ /* 0x000fe2000fffe1ff */
[----:B------:R-:W-:Y:S01]  /*2070*/  UMOV UR4, UR27 ;  /* 0x0000001b00047c82 */ /* 0x000fe20008000000 */
[----:B------:R-:W-:Y:S02]  /*2080*/  UIMAD UR66, UR8, UR9, UR66 ;  /* 0x00000009084272a4 */ /* 0x000fe4000f8e0242 */
[----:B------:R-:W-:Y:S02]  /*2090*/  USHF.R.U32.HI UR24, URZ, UR5, UR4 ;  /* 0x00000005ff187299 */ /* 0x000fe40008011604 */
[----:B------:R-:W-:Y:S01]  /*20a0*/  USHF.R.U32.HI UR63, URZ, UR5, UR16 ;  /* 0x00000005ff3f7299 */ /* 0x000fe20008011610 */
[----:B------:R-:W-:Y:S01]  /*20b0*/  UMOV UR4, UR29 ;  /* 0x0000001d00047c82 */ /* 0x000fe20008000000 */
[----:B------:R-:W-:Y:S02]  /*20c0*/  UIMAD UR34, UR8, UR7, UR67 ;  /* 0x00000007082272a4 */ /* 0x000fe4000f8e0243 */
[----:B------:R-:W-:-:S02]  /*20d0*/  USHF.R.U32.HI UR77, URZ, UR5, UR4 ;  /* 0x00000005ff4d7299 */ /* 0x000fc40008011604 */
[----:B------:R-:W-:Y:S01]  /*20e0*/  UIADD3 UR9, UPT, UPT, -UR40, URZ, URZ ;  /* 0x000000ff28097290 */ /* 0x000fe2000fffe1ff */
[----:B------:R-:W-:Y:S01]  /*20f0*/  UMOV UR4, UR31 ;  /* 0x0000001f00047c82 */ /* 0x000fe20008000000 */
[----:B------:R-:W-:Y:S02]  /*2100*/  UIADD3 UR27, UPT, UPT, UR23, 0x68, URZ ;  /* 0x00000068171b7890 */ /* 0x000fe4000fffe0ff */
[----:B------:R-:W-:Y:S02]  /*2110*/  USHF.R.U32.HI UR69, URZ, UR5, UR4 ;  /* 0x00000005ff457299 */ /* 0x000fe40008011604 */
[----:B------:R-:W-:Y:S01]  /*2120*/  UISETP.NE.AND UP0, UPT, UR11, 0x1, UPT ;  /* 0x000000010b00788c */ /* 0x000fe2000bf05270 */
[----:B------:R-:W-:Y:S01]  /*2130*/  UMOV UR4, UR33 ;  /* 0x0000002100047c82 */ /* 0x000fe20008000000 */
[----:B------:R-:W-:Y:S02]  /*2140*/  UIADD3 UR14, UPT, UPT, -UR51, URZ, URZ ;  /* 0x000000ff330e7290 */ /* 0x000fe4000fffe1ff */
[----:B------:R-:W-:-:S02]  /*2150*/  USHF.R.U32.HI UR61, URZ, UR5, UR4 ;  /* 0x00000005ff3d7299 */ /* 0x000fc40008011604 */
[----:B------:R-:W-:Y:S01]  /*2160*/  UIADD3 UR7, UPT, UPT, -UR39, URZ, URZ ;  /* 0x000000ff27077290 */ /* 0x000fe2000fffe1ff */
[----:B------:R-:W-:Y:S01]  /*2170*/  UMOV UR4, UR35 ;  /* 0x0000002300047c82 */ /* 0x000fe20008000000 */
[----:B------:R-:W-:Y:S02]  /*2180*/  UIADD3 UR25, UPT, UPT, UR23, 0x70, URZ ;  /* 0x0000007017197890 */ /* 0x000fe4000fffe0ff */
[----:B------:R-:W-:Y:S02]  /*2190*/  USHF.R.U32.HI UR53, URZ, UR5, UR4 ;  /* 0x00000005ff357299 */ /* 0x000fe40008011604 */
[----:B------:R-:W-:Y:S01]  /*21a0*/  UIMAD UR65, UR8, UR10, UR65 ;  /* 0x0000000a084172a4 */ /* 0x000fe2000f8e0241 */
[----:B------:R-:W-:Y:S01]  /*21b0*/  UMOV UR4, UR37 ;  /* 0x0000002500047c82 */ /* 0x000fe20008000000 */
[----:B------:R-:W-:Y:S02]  /*21c0*/  UIADD3 UR6, UPT, UPT, -UR49, URZ, URZ ;  /* 0x000000ff31067290 */ /* 0x000fe4000fffe1ff */
[----:B------:R-:W-:-:S02]  /*21d0*/  USHF.R.U32.HI UR45, URZ, UR5, UR4 ;  /* 0x00000005ff2d7299 */ /* 0x000fc40008011604 */
[----:B------:R-:W-:Y:S01]  /*21e0*/  UIADD3 UR10, UPT, UPT, -UR42, URZ, URZ ;  /* 0x000000ff2a0a7290 */ /* 0x000fe2000fffe1ff */
[----:B------:R-:W-:Y:S01]  /*21f0*/  UMOV UR4, UR19 ;  /* 0x0000001300047c82 */ /* 0x000fe20008000000 */
[----:B------:R-:W-:Y:S02]  /*2200*/  UIADD3 UR26, UPT, UPT, UR23, 0x60, URZ ;  /* 0x00000060171a7890 */ /* 0x000fe4000fffe0ff */
[----:B------:R-:W-:Y:S02]  /*2210*/  USHF.R.U32.HI UR37, URZ, UR5, UR4 ;  /* 0x00000005ff257299 */ /* 0x000fe40008011604 */
[----:B------:R-:W-:Y:S01]  /*2220*/  UIADD3 UR18, UPT, UPT, -UR52, URZ, URZ ;  /* 0x000000ff34127290 */ /* 0x000fe2000fffe1ff */
[----:B------:R-:W-:Y:S01]  /*2230*/  UMOV UR4, UR15 ;  /* 0x0000000f00047c82 */ /* 0x000fe20008000000 */
[----:B------:R-:W-:Y:S02]  /*2240*/  UIADD3 UR17, UPT, UPT, -UR47, URZ, URZ ;  /* 0x000000ff2f117290 */ /* 0x000fe4000fffe1ff */
[----:B------:R-:W-:-:S02]  /*2250*/  USHF.R.U32.HI UR29, URZ, UR5, UR4 ;  /* 0x00000005ff1d7299 */ /* 0x000fc40008011604 */
[----:B------:R-:W-:Y:S01]  /*2260*/  UIMAD UR35, UR8, UR9, UR27 ;  /* 0x00000009082372a4 */ /* 0x000fe2000f8e021b */
[----:B------:R-:W-:Y:S01]  /*2270*/  UMOV UR4, UR13 ;  /* 0x0000000d00047c82 */ /* 0x000fe20008000000 */
[----:B------:R-:W3:Y:S01]  /*2280*/  LDCU.64 UR12, c[0x0][0x4b0] ;  /* 0x00009600ff0c77ac */ /* 0x000ee20008000a00 */
[----:B------:R-:W-:Y:S02]  /*2290*/  USHF.R.U32.HI UR21, URZ, UR5, UR4 ;  /* 0x00000005ff157299 */ /* 0x000fe40008011604 */
[----:B------:R-:W3:Y:S01]  /*22a0*/  LDCU.64 UR4, c[0x0][0x4d0] ;  /* 0x00009a00ff0477ac */ /* 0x000ee20008000a00 */
[----:B------:R-:W-:Y:S02]  /*22b0*/  UIMAD UR70, UR8, UR14, UR70 ;  /* 0x0000000e084672a4 */ /* 0x000fe4000f8e0246 */
[----:B------:R-:W-:Y:S02]  /*22c0*/  UIMAD UR27, UR8, UR7, UR25 ;  /* 0x00000007081b72a4 */ /* 0x000fe4000f8e0219 */
[----:B------:R-:W-:-:S02]  /*22d0*/  USEL UR9, UR22, UR64, !UP0 ;  /* 0x0000004016097287 */ /* 0x000fc4000c000000 */
[----:B------:R-:W-:Y:S02]  /*22e0*/  UIADD3 UR16, UPT, UPT, -UR55, URZ, URZ ;  /* 0x000000ff37107290 */ /* 0x000fe4000fffe1ff */
[----:B------:R-:W-:Y:S02]  /*22f0*/  UIADD3 UR15, UPT, UPT, -UR44, URZ, URZ ;  /* 0x000000ff2c0f7290 */ /* 0x000fe4000fffe1ff */
[----:B------:R-:W-:Y:S01]  /*2300*/  UIADD3 UR14, UPT, UPT, -UR22, URZ, URZ ;  /* 0x000000ff160e7290 */ /* 0x000fe2000fffe1ff */
[----:B------:R-:W-:Y:S01]  /*2310*/  IMAD.U32 R37, RZ, RZ, UR9 ;  /* 0x00000009ff257e24 */ /* 0x000fe2000f8e00ff */
[----:B------:R-:W-:Y:S02]  /*2320*/  USEL UR7, UR43, UR60, !UP0 ;  /* 0x0000003c2b077287 */ /* 0x000fe4000c000000 */
[----:B------:R-:W-:Y:S02]  /*2330*/  UIMAD UR68, UR8, UR6, UR68 ;  /* 0x00000006084472a4 */ /* 0x000fe4000f8e0244 */
[----:B------:R-:W-:-:S02]  /*2340*/  UIMAD UR30, UR8, UR10, UR26 ;  /* 0x0000000a081e72a4 */ /* 0x000fc4000f8e021a */
[----:B------:R-:W-:Y:S01]  /*2350*/  UIADD3 UR20, UPT, UPT, -UR50, URZ, URZ ;  /* 0x000000ff32147290 */ /* 0x000fe2000fffe1ff */
[----:B------:R-:W-:Y:S01]  /*2360*/  MOV R31, UR7 ;  /* 0x00000007001f7c02 */ /* 0x000fe20008000f00 */
[----:B------:R-:W-:Y:S02]  /*2370*/  UIADD3 UR19, UPT, UPT, -UR48, URZ, URZ ;  /* 0x000000ff30137290 */ /* 0x000fe4000fffe1ff */
[----:B------:R-:W-:Y:S02]  /*2380*/  UIMAD UR33, UR8, UR18, UR72 ;  /* 0x00000012082172a4 */ /* 0x000fe4000f8e0248 */
[----:B------:R-:W-:Y:S02]  /*2390*/  UIADD3 UR6, UPT, UPT, -UR38, URZ, URZ ;  /* 0x000000ff26067290 */ /* 0x000fe4000fffe1ff */
[----:B------:R-:W-:Y:S02]  /*23a0*/  UIMAD UR32, UR8, UR17, UR74 ;  /* 0x00000011082072a4 */ /* 0x000fe4000f8e024a */
[----:B------:R-:W-:-:S02]  /*23b0*/  UIADD3 UR26, UPT, UPT, UR23, 0x78, URZ ;  /* 0x00000078171a7890 */ /* 0x000fc4000fffe0ff */
[----:B------:R-:W-:Y:S02]  /*23c0*/  USEL UR18, UR41, UR63, !UP0 ;  /* 0x0000003f29127287 */ /* 0x000fe4000c000000 */
[----:B------:R-:W-:Y:S02]  /*23d0*/  USEL UR17, UR46, UR59, !UP0 ;  /* 0x0000003b2e117287 */ /* 0x000fe4000c000000 */
[----:B------:R-:W-:Y:S02]  /*23e0*/  UIMAD UR71, UR8, UR16, UR71 ;  /* 0x00000010084772a4 */ /* 0x000fe4000f8e0247 */
[----:B------:R-:W-:Y:S01]  /*23f0*/  UIMAD UR31, UR8, UR15, UR76 ;  /* 0x0000000f081f72a4 */ /* 0x000fe2000f8e024c */
[----:B------:R-:W-:Y:S01]  /*2400*/  IMAD.U32 R34, RZ, RZ, UR18 ;  /* 0x00000012ff227e24 */ /* 0x000fe2000f8e00ff */
[----:B------:R-:W-:Y:S01]  /*2410*/  UIMAD UR25, UR8, UR14, UR23 ;  /* 0x0000000e081972a4 */ /* 0x000fe2000f8e0217 */
[----:B------:R-:W-:Y:S01]  /*2420*/  IMAD.U32 R28, RZ, RZ, UR17 ;  /* 0x00000011ff1c7e24 */ /* 0x000fe2000f8e00ff */
[----:B------:R-:W-:-:S02]  /*2430*/  USEL UR77, UR50, UR77, !UP0 ;  /* 0x0000004d324d7287 */ /* 0x000fc4000c000000 */
[----:B------:R-:W-:Y:S02]  /*2440*/  USEL UR14, UR49, UR58, !UP0 ;  /* 0x0000003a310e7287 */ /* 0x000fe4000c000000 */
[----:B------:R-:W-:Y:S02]  /*2450*/  USEL UR16, UR51, UR57, !UP0 ;  /* 0x0000003933107287 */ /* 0x000fe4000c000000 */
[----:B------:R-:W-:Y:S02]  /*2460*/  USEL UR15, UR55, UR56, !UP0 ;  /* 0x00000038370f7287 */ /* 0x000fe4000c000000 */
[----:B------:R-:W-:Y:S01]  /*2470*/  USEL UR10, UR52, UR24, !UP0 ;  /* 0x00000018340a7287 */ /* 0x000fe2000c000000 */
[----:B------:R-:W-:Y:S01]  /*2480*/  MOV R25, UR14 ;  /* 0x0000000e00197c02 */ /* 0x000fe20008000f00 */
[----:B------:R-:W-:Y:S01]  /*2490*/  UIMAD UR75, UR8, UR20, UR75 ;  /* 0x00000014084b72a4 */ /* 0x000fe2000f8e024b */
[----:B------:R-:W-:Y:S01]  /*24a0*/  IMAD.U32 R22, RZ, RZ, UR16 ;  /* 0x00000010ff167e24 */ /* 0x000fe2000f8e00ff */
[----:B------:R-:W-:Y:S01]  /*24b0*/  UIMAD UR67, UR8, UR19, UR73 ;  /* 0x00000013084372a4 */ /* 0x000fe2000f8e0249 */
[----:B------:R-:W-:Y:S01]  /*24c0*/  MOV R19, UR15 ;  /* 0x0000000f00137c02 */ /* 0x000fe20008000f00 */
[----:B------:R-:W-:Y:S01]  /*24d0*/  UIMAD UR26, UR8, UR6, UR26 ;  /* 0x00000006081a72a4 */ /* 0x000fe2000f8e021a */
[----:B------:R-:W-:Y:S01]  /*24e0*/  IMAD.U32 R16, RZ, RZ, UR10 ;  /* 0x0000000aff107e24 */ /* 0x000fe2000f8e00ff */
[----:B------:R-:W-:-:S02]  /*24f0*/  UIADD3 UR9, UPT, UPT, -UR9, URZ, URZ ;  /* 0x000000ff09097290 */ /* 0x000fc4000fffe1ff */
[----:B------:R-:W-:Y:S02]  /*2500*/  UIADD3 UR8, UPT, UPT, -UR18, URZ, URZ ;  /* 0x000000ff12087290 */ /* 0x000fe4000fffe1ff */
[----:B------:R-:W-:Y:S02]  /*2510*/  UIADD3 UR7, UPT, UPT, -UR7, URZ, URZ ;  /* 0x000000ff07077290 */ /* 0x000fe4000fffe1ff */
[----:B------:R-:W-:Y:S02]  /*2520*/  UIADD3 UR6, UPT, UPT, -UR17, URZ, URZ ;  /* 0x000000ff11067290 */ /* 0x000fe4000fffe1ff */
[----:B------:R-:W-:Y:S02]  /*2530*/  USEL UR69, UR48, UR69, !UP0 ;  /* 0x0000004530457287 */ /* 0x000fe4000c000000 */
[----:B------:R-:W-:Y:S02]  /*2540*/  USEL UR61, UR47, UR61, !UP0 ;  /* 0x0000003d2f3d7287 */ /* 0x000fe4000c000000 */
[----:B------:R-:W-:-:S02]  /*2550*/  USEL UR53, UR44, UR53, !UP0 ;  /* 0x000000352c357287 */ /* 0x000fc4000c000000 */
[----:B------:R-:W-:Y:S02]  /*2560*/  USEL UR45, UR42, UR45, !UP0 ;  /* 0x0000002d2a2d7287 */ /* 0x000fe4000c000000 */
[----:B------:R-:W-:Y:S02]  /*2570*/  USEL UR37, UR40, UR37, !UP0 ;  /* 0x0000002528257287 */ /* 0x000fe4000c000000 */
[----:B------:R-:W-:Y:S02]  /*2580*/  USEL UR29, UR39, UR29, !UP0 ;  /* 0x0000001d271d7287 */ /* 0x000fe4000c000000 */
[----:B------:R-:W-:Y:S02]  /*2590*/  USEL UR21, UR38, UR21, !UP0 ;  /* 0x0000001526157287 */ /* 0x000fe4000c000000 */
[----:B------:R-:W-:Y:S02]  /*25a0*/  UIADD3 UR19, UPT, UPT, -UR77, URZ, URZ ;  /* 0x000000ff4d137290 */ /* 0x000fe4000fffe1ff */
[----:B------:R-:W-:-:S02]  /*25b0*/  UIMAD UR24, UR11, UR9, UR22 ;  /* 0x000000090b1872a4 */ /* 0x000fc4000f8e0216 */
[----:B------:R-:W-:Y:S02]  /*25c0*/  UIADD3 UR18, UPT, UPT, -UR15, URZ, URZ ;  /* 0x000000ff0f127290 */ /* 0x000fe4000fffe1ff */
[----:B------:R-:W-:Y:S02]  /*25d0*/  UIADD3 UR20, UPT, UPT, -UR10, URZ, URZ ;  /* 0x000000ff0a147290 */ /* 0x000fe4000fffe1ff */
[----:B------:R-:W-:Y:S02]  /*25e0*/  UIMAD UR41, UR11, UR8, UR41 ;  /* 0x000000080b2972a4 */ /* 0x000fe4000f8e0229 */
[----:B------:R-:W-:Y:S02]  /*25f0*/  UIMAD UR22, UR11, UR7, UR43 ;  /* 0x000000070b1672a4 */ /* 0x000fe4000f8e022b */
[----:B------:R-:W-:Y:S02]  /*2600*/  UIMAD UR46, UR11, UR6, UR46 ;  /* 0x000000060b2e72a4 */ /* 0x000fe4000f8e022e */
[----:B------:R-:W-:-:S02]  /*2610*/  UIADD3 UR14, UPT, UPT, -UR14, URZ, URZ ;  /* 0x000000ff0e0e7290 */ /* 0x000fc4000fffe1ff */
[----:B------:R-:W-:Y:S02]  /*2620*/  UIADD3 UR16, UPT, UPT, -UR16, URZ, URZ ;  /* 0x000000ff10107290 */ /* 0x000fe4000fffe1ff */
[----:B------:R-:W-:Y:S02]  /*2630*/  UIADD3 UR17, UPT, UPT, -UR69, URZ, URZ ;  /* 0x000000ff45117290 */ /* 0x000fe4000fffe1ff */
[----:B------:R-:W-:Y:S02]  /*2640*/  UIADD3 UR15, UPT, UPT, -UR61, URZ, URZ ;  /* 0x000000ff3d0f7290 */ /* 0x000fe4000fffe1ff */
[----:B------:R-:W-:Y:S02]  /*2650*/  UIADD3 UR10, UPT, UPT, -UR53, URZ, URZ ;  /* 0x000000ff350a7290 */ /* 0x000fe4000fffe1ff */
[----:B------:R-:W-:Y:S02]  /*2660*/  UIADD3 UR9, UPT, UPT, -UR45, URZ, URZ ;  /* 0x000000ff2d097290 */ /* 0x000fe4000fffe1ff */
[----:B------:R-:W-:-:S02]  /*2670*/  UIADD3 UR8, UPT, UPT, -UR37, URZ, URZ ;  /* 0x000000ff25087290 */ /* 0x000fc4000fffe1ff */
[----:B------:R-:W-:Y:S02]  /*2680*/  UIADD3 UR7, UPT, UPT, -UR29, URZ, URZ ;  /* 0x000000ff1d077290 */ /* 0x000fe4000fffe1ff */
[----:B------:R-:W-:Y:S02]  /*2690*/  UIADD3 UR6, UPT, UPT, -UR21, URZ, URZ ;  /* 0x000000ff15067290 */ /* 0x000fe4000fffe1ff */
[----:B------:R-:W-:Y:S02]  /*26a0*/  UIMAD UR76, UR11, UR19, UR50 ;  /* 0x000000130b4c72a4 */ /* 0x000fe4000f8e0232 */
[----:B---3--:R-:W-:Y:S02]  /*26b0*/  UIMAD UR19, UR25, UR12, UR4 ;  /* 0x0000000c191372a4 */ /* 0x008fe4000f8e0204 */
[----:B------:R-:W-:Y:S02]  /*26c0*/  UIMAD UR52, UR11, UR20, UR52 ;  /* 0x000000140b3472a4 */ /* 0x000fe4000f8e0234 */
[----:B------:R-:W-:-:S02]  /*26d0*/  UIMAD UR14, UR11, UR14, UR49 ;  /* 0x0000000e0b0e72a4 */ /* 0x000fc4000f8e0231 */
[----:B------:R-:W-:Y:S01]  /*26e0*/  UIMAD UR16, UR11, UR16, UR51 ;  /* 0x000000100b1072a4 */ /* 0x000fe2000f8e0233 */
[----:B------:R-:W-:Y:S01]  /*26f0*/  MOV R36, UR19 ;  /* 0x0000001300247c02 */ /* 0x000fe20008000f00 */
[----:B------:R-:W-:Y:S02]  /*2700*/  UIMAD UR18, UR11, UR18, UR55 ;  /* 0x000000120b1272a4 */ /* 0x000fe4000f8e0237 */
[----:B------:R-:W-:Y:S02]  /*2710*/  UIMAD UR17, UR11, UR17, UR48 ;  /* 0x000000110b1172a4 */ /* 0x000fe4000f8e0230 */
[----:B------:R-:W-:Y:S02]  /*2720*/  UIMAD UR15, UR11, UR15, UR47 ;  /* 0x0000000f0b0f72a4 */ /* 0x000fe4000f8e022f */
[----:B------:R-:W-:Y:S02]  /*2730*/  UIMAD UR10, UR11, UR10, UR44 ;  /* 0x0000000a0b0a72a4 */ /* 0x000fe4000f8e022c */
[----:B------:R-:W-:-:S02]  /*2740*/  UIMAD UR9, UR11, UR9, UR42 ;  /* 0x000000090b0972a4 */ /* 0x000fc4000f8e022a */
[----:B------:R-:W-:Y:S02]  /*2750*/  UIMAD UR8, UR11, UR8, UR40 ;  /* 0x000000080b0872a4 */ /* 0x000fe4000f8e0228 */
[----:B------:R-:W-:Y:S02]  /*2760*/  UIMAD UR28, UR11, UR7, UR39 ;  /* 0x000000070b1c72a4 */ /* 0x000fe4000f8e0227 */
[----:B------:R-:W-:Y:S02]  /*2770*/  UIMAD UR20, UR11, UR6, UR38 ;  /* 0x000000060b1472a4 */ /* 0x000fe4000f8e0226 */
[----:B------:R-:W-:Y:S02]  /*2780*/  UIMAD UR11, UR65, UR12, UR4 ;  /* 0x0000000c410b72a4 */ /* 0x000fe4000f8e0204 */
[----:B------:R-:W-:Y:S02]  /*2790*/  UIMAD UR19, UR34, UR12, UR4 ;  /* 0x0000000c221372a4 */ /* 0x000fe4000f8e0204 */
[----:B------:R-:W-:-:S02]  /*27a0*/  UIMAD UR25, UR66, UR12, UR4 ;  /* 0x0000000c421972a4 */ /* 0x000fc4000f8e0204 */
[----:B------:R-:W-:Y:S01]  /*27b0*/  IMAD.U32 R33, RZ, RZ, UR11 ;  /* 0x0000000bff217e24 */ /* 0x000fe2000f8e00ff */
[----:B------:R-:W-:Y:S01]  /*27c0*/  UIMAD UR11, UR68, UR12, UR4 ;  /* 0x0000000c440b72a4 */ /* 0x000fe2000f8e0204 */
[----:B-----5:R-:W-:Y:S01]  /*27d0*/  IMAD.U32 R27, RZ, RZ, UR19 ;  /* 0x00000013ff1b7e24 */ /* 0x020fe2000f8e00ff */
[----:B------:R-:W-:Y:S01]  /*27e0*/  UIMAD UR19, UR71, UR12, UR4 ;  /* 0x0000000c471372a4 */ /* 0x000fe2000f8e0204 */
[----:B------:R-:W-:Y:S01]  /*27f0*/  MOV R30, UR25 ;  /* 0x00000019001e7c02 */ /* 0x000fe20008000f00 */
[----:B------:R-:W-:Y:S02]  /*2800*/  UIMAD UR25, UR70, UR12, UR4 ;  /* 0x0000000c461972a4 */ /* 0x000fe4000f8e0204 */
[----:B------:R-:W-:Y:S01]  /*2810*/  MOV R24, UR11 ;  /* 0x0000000b00187c02 */ /* 0x000fe20008000f00 */
[----:B------:R-:W-:Y:S01]  /*2820*/  UIMAD UR11, UR33, UR12, UR4 ;  /* 0x0000000c210b72a4 */ /* 0x000fe2000f8e0204 */
[----:B------:R-:W-:Y:S01]  /*2830*/  MOV R18, UR19 ;  /* 0x0000001300127c02 */ /* 0x000fe20008000f00 */
[----:B------:R-:W-:Y:S01]  /*2840*/  UIMAD UR75, UR75, UR12, UR4 ;  /* 0x0000000c4b4b72a4 */ /* 0x000fe2000f8e0204 */
[----:B------:R-:W-:Y:S01]  /*2850*/  IMAD.U32 R21, RZ, RZ, UR25 ;  /* 0x00000019ff157e24 */ /* 0x000fe2000f8e00ff */
[----:B------:R-:W-:-:S02]  /*2860*/  UIMAD UR67, UR67, UR12, UR4 ;  /* 0x0000000c434372a4 */ /* 0x000fc4000f8e0204 */
[----:B------:R-:W-:Y:S01]  /*2870*/  UIMAD UR59, UR32, UR12, UR4 ;  /* 0x0000000c203b72a4 */ /* 0x000fe2000f8e0204 */
[----:B------:R-:W-:Y:S01]  /*2880*/  IMAD.U32 R15, RZ, RZ, UR11 ;  /* 0x0000000bff0f7e24 */ /* 0x000fe2000f8e00ff */
        /* <DEDUP_REMOVED lines=8> */
[----:B------:R-:W-:Y:S01]  /*2910*/  IMAD.U32 R32, RZ, RZ, UR4 ;  /* 0x00000004ff207e24 */ /* 0x000fe2000f8e00ff */
[----:B------:R-:W-:Y:S01]  /*2920*/  UIMAD UR4, UR14, UR13, UR5 ;  /* 0x0000000d0e0472a4 */ /* 0x000fe2000f8e0205 */
[----:B------:R-:W-:Y:S01]  /*2930*/  MOV R35, UR11 ;  /* 0x0000000b00237c02 */ /* 0x000fe20008000f00 */
[----:B------:R-:W-:Y:S01]  /*2940*/  UIMAD UR11, UR46, UR13, UR5 ;  /* 0x0000000d2e0b72a4 */ /* 0x000fe2000f8e0205 */
[----:B------:R-:W-:Y:S01]  /*2950*/  MOV R29, UR12 ;  /* 0x0000000c001d7c02 */ /* 0x000fe20008000f00 */
[----:B------:R-:W-:-:S02]  /*2960*/  UIMAD UR12, UR16, UR13, UR5 ;  /* 0x0000000d100c72a4 */ /* 0x000fc4000f8e0205 */
[----:B------:R-:W-:Y:S01]  /*2970*/  MOV R23, UR4 ;  /* 0x0000000400177c02 */ /* 0x000fe20008000f00 */
[----:B------:R-:W-:Y:S01]  /*2980*/  UIMAD UR4, UR52, UR13, UR5 ;  /* 0x0000000d340472a4 */ /* 0x000fe2000f8e0205 */
[----:B------:R-:W-:Y:S01]  /*2990*/  IMAD.U32 R26, RZ, RZ, UR11 ;  /* 0x0000000bff1a7e24 */ /* 0x000fe2000f8e00ff */
[----:B------:R-:W-:Y:S01]  /*29a0*/  UIMAD UR11, UR18, UR13, UR5 ;  /* 0x0000000d120b72a4 */ /* 0x000fe2000f8e0205 */
[----:B------:R-:W-:Y:S01]  /*29b0*/  IMAD.U32 R20, RZ, RZ, UR12 ;  /* 0x0000000cff147e24 */ /* 0x000fe2000f8e00ff */
[----:B------:R-:W-:Y:S02]  /*29c0*/  UIMAD UR76, UR76, UR13, UR5 ;  /* 0x0000000d4c4c72a4 */ /* 0x000fe4000f8e0205 */
[----:B------:R-:W-:Y:S01]  /*29d0*/  UIMAD UR68, UR17, UR13, UR5 ;  /* 0x0000000d114472a4 */ /* 0x000fe2000f8e0205 */
[----:B------:R-:W-:Y:S01]  /*29e0*/  IMAD.U32 R14, RZ, RZ, UR4 ;  /* 0x00000004ff0e7e24 */ /* 0x000fe2000f8e00ff */
[----:B------:R-:W-:Y:S01]  /*29f0*/  UIMAD UR60, UR15, UR13, UR5 ;  /* 0x0000000d0f3c72a4 */ /* 0x000fe2000f8e0205 */
[----:B------:R-:W-:Y:S01]  /*2a00*/  MOV R17, UR11 ;  /* 0x0000000b00117c02 */ /* 0x000fe20008000f00 */
[----:B------:R-:W-:-:S02]  /*2a10*/  UIMAD UR52, UR10, UR13, UR5 ;  /* 0x0000000d0a3472a4 */ /* 0x000fc4000f8e0205 */
[----:B------:R-:W-:Y:S02]  /*2a20*/  UIMAD UR44, UR9, UR13, UR5 ;  /* 0x0000000d092c72a4 */ /* 0x000fe4000f8e0205 */
[----:B------:R-:W-:Y:S02]  /*2a30*/  UIMAD UR36, UR8, UR13, UR5 ;  /* 0x0000000d082472a4 */ /* 0x000fe4000f8e0205 */
[----:B------:R-:W-:Y:S02]  /*2a40*/  UIMAD UR28, UR28, UR13, UR5 ;  /* 0x0000000d1c1c72a4 */ /* 0x000fe4000f8e0205 */
[----:B------:R-:W-:Y:S01]  /*2a50*/  UIMAD UR20, UR20, UR13, UR5 ;  /* 0x0000000d141472a4 */ /* 0x000fe2000f8e0205 */
[----:B------:R-:W-:Y:S02]  /*2a60*/  UMOV UR4, URZ ;  /* 0x000000ff00047c82 */ /* 0x000fe40008000000 */
[----:B------:R-:W-:Y:S01]  /*2a70*/  UMOV UR5, URZ ;  /* 0x000000ff00057c82 */ /* 0x000fe20008000000 */
[----:B------:R-:W-:Y:S01]  /*2a80*/  MOV R44, UR4 ;  /* 0x00000004002c7c02 */ /* 0x000fe20008000f00 */
[----:B------:R-:W3:Y:S01]  /*2a90*/  LDCU UR38, c[0x0][0x390] ;  /* 0x00007200ff2677ac */ /* 0x000ee20008000800 */
[----:B------:R-:W-:Y:S01]  /*2aa0*/  MOV R43, UR5 ;  /* 0x00000005002b7c02 */ /* 0x000fe20008000f00 */
[----:B------:R-:W4:Y:S01]  /*2ab0*/  LDCU UR39, c[0x0][0x38c] ;  /* 0x00007180ff2777ac */ /* 0x000f220008000800 */
[----:B------:R-:W1:Y:S01]  /*2ac0*/  LDCU.64 UR6, c[0x0][0x4b8] ;  /* 0x00009700ff0677ac */ /* 0x000e620008000a00 */
[----:B------:R-:W-:-:S05]  /*2ad0*/  UMOV UR22, URZ ;  /* 0x000000ff00167c82 */ /* 0x000fca0008000000 */
.L_x_28:
[----:B-1----:R-:W-:Y:S02]  /*2ae0*/  @!P5 MOV R5, 0x14000 ;  /* 0x000140000005d802 */ /* 0x002fe40000000f00 */
[----:B------:R-:W-:Y:S01]  /*2af0*/  LEA R2, R8, R3, 0x3 ;  /* 0x0000000308027211 */ /* 0x000fe200078e18ff */
[----:B--2---:R-:W-:Y:S06]  /*2b00*/  @P2 BRA `(.L_x_23) ;  /* 0x00000000000c2947 */ /* 0x004fec0003800000 */
[----:B------:R-:W-:Y:S04]  /*2b10*/  SHF.L.U32 R47, R11, 0x1f, RZ ;  /* 0x0000001f0b2f7819 */ /* 0x000fe800000006ff */
[----:B------:R-:W1:Y:S02]  /*2b20*/  SYNCS.PHASECHK.TRANS64.TRYWAIT P0, [R2+URZ+0x20], R47 ;  /* 0x0000202f020075a7 */ /* 0x000e6400080011ff */
[----:B-1----:R-:W-:Y:S05]  /*2b30*/  @!P0 BRA `(.L_x_24) ;  /* 0x000000a400dc8947 */ /* 0x002fea0003800000 */
.L_x_23:
[----:B------:R2:W-:Y:S01]  /*2b40*/  @!P5 SYNCS.ARRIVE.TRANS64 RZ, [R2+URZ], R5 ;  /* 0x0000000502ffd9a7 */ /* 0x0005e200080000ff */
[----:B------:R-:W-:Y:S04]  /*2b50*/  ULOP3.LUT UR4, UR62, 0x2, URZ, 0xfc, !UPT ;  /* 0x000000023e047892 */ /* 0x000fe8000f8efcff */
[----:B------:R-:W-:Y:S09]  /*2b60*/  UISETP.NE.AND UP0, UPT, UR4, 0x2, UPT ;  /* 0x000000020400788c */ /* 0x000ff2000bf05270 */
[----:B------:R-:W-:Y:S05]  /*2b70*/  BRA.U UP0, `(.L_x_25) ;  /* 0x0000000100047547 */ /* 0x000fea000b800000 */
[----:B---34-:R-:W-:Y:S05]  /*2b80*/  BPT.TRAP 0x1 ;  /* 0x000000040000795c */ /* 0x018fea0000300000 */
.L_x_25:
[----:B------:R-:W-:Y:S04]  /*2b90*/  BSSY.RECONVERGENT B0, `(.L_x_26) ;  /* 0x0000003000007945 */ /* 0x000fe80003800200 */
[----:B------:R-:W-:Y:S05]  /*2ba0*/  @P4 BRA `(.L_x_27) ;  /* 0x0000000000044947 */ /* 0x000fea0003800000 */
[----:B---34-:R-:W-:Y:S05]  /*2bb0*/  BPT.TRAP 0x1 ;  /* 0x000000040000795c */ /* 0x018fea0000300000 */
.L_x_27:
[----:B---34-:R-:W-:Y:S05]  /*2bc0*/  BSYNC.RECONVERGENT B0 ;  /* 0x0000000000007941 */ /* 0x018fea0003800200 */
.L_x_26:
[----:B------:R-:W-:Y:S02]  /*2bd0*/  ELECT P1, URZ, PT ;  /* 0x0000000000ff782f */ /* 0x000fe40003820000 */
[----:B------:R-:W-:Y:S01]  /*2be0*/  R2UR UR11, R43 ;  /* 0x000000002b0b72ca */ /* 0x000fe200000e0000 */
[----:B------:R-:W3:Y:S01]  /*2bf0*/  LDCU.64 UR4, c[0x0][0x4d8] ;  /* 0x00009b00ff0477ac */ /* 0x000ee20008000a00 */
[----:B------:R-:W-:Y:S01]  /*2c00*/  R2UR UR10, R44 ;  /* 0x000000002c0a72ca */ /* 0x000fe200000e0000 */
[----:B------:R-:W-:Y:S01]  /*2c10*/  VIADD R6, R8, 0x1 ;  /* 0x0000000108067836 */ /* 0x000fe20000000000 */
[----:B------:R-:W-:Y:S01]  /*2c20*/  MOV.SPILL R54, UR53 ;  /* 0x0000003500367c02 */ /* 0x000fe20009000f00 */
[----:B------:R-:W-:Y:S01]  /*2c30*/  USHF.L.U32 UR50, UR22, 0x6, URZ ;  /* 0x0000000616327899 */ /* 0x000fe200080006ff */
[----:B------:R-:W-:Y:S01]  /*2c40*/  MOV.SPILL R53, UR52 ;  /* 0x0000003400357c02 */ /* 0x000fe20009000f00 */
[----:B------:R-:W-:Y:S01]  /*2c50*/  UMOV UR30, 0x0 ;  /* 0x00000000001e7882 */ /* 0x000fe20000000000 */
[----:B------:R-:W-:Y:S01]  /*2c60*/  MOV.SPILL R52, UR51 ;  /* 0x0000003300347c02 */ /* 0x000fe20009000f00 */
[----:B------:R-:W-:Y:S01]  /*2c70*/  UMOV UR31, 0x10000000 ;  /* 0x10000000001f7882 */ /* 0x000fe20000000000 */
[----:B------:R-:W-:Y:S01]  /*2c80*/  R2UR UR51, R36 ;  /* 0x00000000243372ca */ /* 0x000fe200000e0000 */
[----:B------:R-:W-:Y:S01]  /*2c90*/  VIADD R9, R9, 0x1 ;  /* 0x0000000109097836 */ /* 0x000fe20000000000 */
[----:B--2---:R-:W-:Y:S01]  /*2ca0*/  @P1 IADD3 R5, P0, PT, R62, 0x80, RZ ;  /* 0x000000803e051810 */ /* 0x004fe20007f1e0ff */
[----:B------:R-:W-:Y:S01]  /*2cb0*/  UMOV UR47, UR50 ;  /* 0x00000032002f7c82 */ /* 0x000fe20008000000 */
[----:B-1----:R-:W-:Y:S01]  /*2cc0*/  @P1 LOP3.LUT R2, R2, 0xfefffff8, RZ, 0xc0, !PT ;  /* 0xfefffff802021812 */ /* 0x002fe200078ec0ff */
[----:B------:R-:W-:Y:S01]  /*2cd0*/  UMOV UR34, UR47 ;  /* 0x0000002f00227c82 */ /* 0x000fe20008000000 */
[----:B------:R-:W-:Y:S01]  /*2ce0*/  @P1 R2UR UR9, R5 ;  /* 0x00000000050912ca */ /* 0x000fe200000e0000 */
[----:B------:R-:W-:Y:S01]  /*2cf0*/  @P1 IMAD.X R0, RZ, RZ, R63, P0 ;  /* 0x000000ffff001224 */ /* 0x000fe200000e063f */
[----:B------:R-:W-:Y:S01]  /*2d00*/  ISETP.NE.AND P0, PT, R6, 0x4, PT ;  /* 0x000000040600780c */ /* 0x000fe20003f05270 */
[--C-:B------:R-:W-:Y:S01]  /*2d10*/  @P1 IMAD R5, R8, 0x8000, R3.reuse ;  /* 0x0000800008051824 */ /* 0x100fe200078e0203 */
[----:B---3--:R-:W-:Y:S01]  /*2d20*/  UIMAD UR4, UR11, UR6, UR4 ;  /* 0x000000060b0472a4 */ /* 0x008fe2000f8e0204 */
[----:B------:R-:W-:Y:S01]  /*2d30*/  R2UR UR52, R35 ;  /* 0x00000000233472ca */ /* 0x000fe200000e0000 */
[----:B------:R-:W-:Y:S01]  /*2d40*/  UIMAD UR5, UR10, UR7, UR5 ;  /* 0x000000070a0572a4 */ /* 0x000fe2000f8e0205 */
[----:B------:R-:W-:Y:S01]  /*2d50*/  @P1 R2UR UR8, R0 ;  /* 0x00000000000812ca */ /* 0x000fe200000e0000 */
[----:B------:R-:W-:Y:S01]  /*2d60*/  @P1 VIADD R0, R5, 0x8400 ;  /* 0x0000840005001836 */ /* 0x000fe20000000000 */
[----:B------:R-:W-:Y:S01]  /*2d70*/  R2UR UR53, R37 ;  /* 0x00000000253572ca */ /* 0x000fe200000e0000 */
[----:B------:R-:W-:Y:S01]  /*2d80*/  UPRMT UR4, UR4, 0x40, UR5 ;  /* 0x0000004004047896 */ /* 0x000fe20008000005 */
[----:B------:R-:W-:Y:S01]  /*2d90*/  @P1 R2UR UR49, R2 ;  /* 0x00000000023112ca */ /* 0x000fe200000e0000 */
[----:B------:R-:W-:Y:S01]  /*2da0*/  UIADD3 UR10, UPT, UPT, UR47, 0x20, URZ ;  /* 0x000000202f0a7890 */ /* 0x000fe2000fffe0ff */
[----:B------:R-:W-:Y:S01]  /*2db0*/  IMAD.U32 R60, RZ, RZ, UR9 ;  /* 0x00000009ff3c7e24 */ /* 0x000fe2000f8e00ff */
[----:B------:R-:W-:Y:S01]  /*2dc0*/  @P1 R2UR UR48, R0 ;  /* 0x00000000003012ca */ /* 0x000fe200000e0000 */
[----:B------:R-:W-:Y:S01]  /*2dd0*/  UPRMT UR4, UR4, 0x5410, URZ ;  /* 0x0000541004047896 */ /* 0x000fe200080000ff */
[----:B------:R-:W-:Y:S01]  /*2de0*/  SEL R0, RZ, 0x1, P0 ;  /* 0x00000001ff007807 */ /* 0x000fe20000000000 */
[----:B------:R-:W-:Y:S01]  /*2df0*/  UMOV UR11, UR51 ;  /* 0x00000033000b7c82 */ /* 0x000fe20008000000 */
[----:B------:R-:W-:Y:S01]  /*2e00*/  @P1 R2UR UR14, R60 ;  /* 0x000000003c0e12ca */ /* 0x000fe200000e0000 */
[----:B------:R-:W-:Y:S01]  /*2e10*/  UMOV UR9, UR52 ;  /* 0x0000003400097c82 */ /* 0x000fe20008000000 */
[----:B------:R-:W-:Y:S01]  /*2e20*/  IMAD.U32 R61, RZ, RZ, UR8 ;  /* 0x00000008ff3d7e24 */ /* 0x000fe2000f8e00ff */
[----:B------:R-:W-:Y:S01]  /*2e30*/  LOP3.LUT R11, R11, R0, RZ, 0x3c, !PT ;  /* 0x000000000b0b7212 */ /* 0x000fe200078e3cff */
[----:B------:R-:W-:Y:S01]  /*2e40*/  @P1 VIADD R0, R5, 0x8800 ;  /* 0x0000880005001836 */ /* 0x000fe20000000000 */
[----:B------:R-:W-:Y:S01]  /*2e50*/  SEL R2, R6, RZ, P0 ;  /* 0x000000ff06027207 */ /* 0x000fe20000000000 */
[----:B------:R-:W-:Y:S01]  /*2e60*/  UMOV UR5, UR53 ;  /* 0x0000003500057c82 */ /* 0x000fe20008000000 */
[----:B------:R-:W-:Y:S01]  /*2e70*/  @P1 R2UR UR15, R61 ;  /* 0x000000003d0f12ca */ /* 0x000fe200000e0000 */
[----:B------:R-:W-:Y:S01]  /*2e80*/  UMOV UR46, UR49 ;  /* 0x00000031002e7c82 */ /* 0x000fe20008000000 */
[----:B------:R-:W-:Y:S01]  /*2e90*/  @P1 R2UR UR8, R0 ;  /* 0x00000000000812ca */ /* 0x000fe200000e0000 */
[----:B------:R-:W-:Y:S01]  /*2ea0*/  IMAD R65, R2, 0x8, R3 ;  /* 0x0000000802417824 */ /* 0x000fe200078e0203 */
[----:B------:R-:W-:Y:S01]  /*2eb0*/  SHF.L.U32 R64, R11, 0x1f, RZ ;  /* 0x0000001f0b407819 */ /* 0x000fe200000006ff */
[----:B------:R-:W-:Y:S01]  /*2ec0*/  UMOV UR12, UR9 ;  /* 0x00000009000c7c82 */ /* 0x000fe20008000000 */
[----:B------:R-:W-:Y:S01]  /*2ed0*/  UMOV UR13, UR5 ;  /* 0x00000005000d7c82 */ /* 0x000fe20008000000 */
[----:B------:R-:W-:Y:S01]  /*2ee0*/  UMOV UR9, UR46 ;  /* 0x0000002e00097c82 */ /* 0x000fe20008000000 */
[----:B------:R1:W2:Y:S01]  /*2ef0*/  SYNCS.PHASECHK.TRANS64.TRYWAIT P2, [R65+URZ+0x20], R64 ;  /* 0x00002040410075a7 */ /* 0x0002a200080411ff */
[----:B------:R-:W-:Y:S01]  /*2f00*/  UMOV UR33, UR46 ;  /* 0x0000002e00217c82 */ /* 0x000fe20008000000 */
[----:B------:R-:W-:Y:S01]  /*2f10*/  UMOV UR58, UR47 ;  /* 0x0000002f003a7c82 */ /* 0x000fe20008000000 */
[----:B------:R-:W-:Y:S01]  /*2f20*/  UMOV UR57, UR46 ;  /* 0x0000002e00397c82 */ /* 0x000fe20008000000 */
[----:B------:R-:W-:Y:S01]  /*2f30*/  UMOV UR74, UR47 ;  /* 0x0000002f004a7c82 */ /* 0x000fe20008000000 */
[----:B------:R3:W-:Y:S01]  /*2f40*/  UTMALDG.4D.IM2COL.2CTA [UR48], [UR14], UR4, desc[UR30] ;  /* 0x00001e300e0073b4 */ /* 0x0007e20008259004 */
[----:B------:R-:W-:Y:S01]  /*2f50*/  UMOV UR73, UR46 ;  /* 0x0000002e00497c82 */ /* 0x000fe20008000000 */
[----:B------:R-:W-:Y:S01]  /*2f60*/  UMOV UR66, UR47 ;  /* 0x0000002f00427c82 */ /* 0x000fe20008000000 */
[----:B------:R-:W-:Y:S01]  /*2f70*/  UMOV UR65, UR46 ;  /* 0x0000002e00417c82 */ /* 0x000fe20008000000 */
[----:B------:R-:W-:Y:S01]  /*2f80*/  UMOV UR42, UR47 ;  /* 0x0000002f002a7c82 */ /* 0x000fe20008000000 */
[----:B------:R-:W-:Y:S01]  /*2f90*/  UMOV UR41, UR46 ;  /* 0x0000002e00297c82 */ /* 0x000fe20008000000 */
[----:B------:R-:W-:Y:S01]  /*2fa0*/  UMOV UR26, UR47 ;  /* 0x0000002f001a7c82 */ /* 0x000fe20008000000 */
[----:B------:R-:W-:Y:S01]  /*2fb0*/  UMOV UR25, UR46 ;  /* 0x0000002e00197c82 */ /* 0x000fe20008000000 */
[----:B------:R4:W-:Y:S01]  /*2fc0*/  UTMALDG.4D.IM2COL.2CTA [UR8], [UR14], UR4, desc[UR30] ;  /* 0x00001e080e0073b4 */ /* 0x0009e20008259004 */
[----:B------:R-:W-:Y:S01]  /*2fd0*/  @P1 VIADD R0, R5, 0x8c00 ;  /* 0x00008c0005001836 */ /* 0x000fe20000000000 */
[----:B------:R-:W-:Y:S01]  /*2fe0*/  MOV.SPILL R49, UR37 ;  /* 0x0000002500317c02 */ /* 0x000fe20009000f00 */
[----:B------:R-:W-:Y:S01]  /*2ff0*/  UMOV UR18, UR47 ;  /* 0x0000002f00127c82 */ /* 0x000fe20008000000 */
[----:B------:R-:W-:Y:S01]  /*3000*/  MOV.SPILL R48, UR36 ;  /* 0x0000002400307c02 */ /* 0x000fe20009000f00 */
[----:B------:R-:W-:Y:S01]  /*3010*/  UMOV UR17, UR46 ;  /* 0x0000002e00117c82 */ /* 0x000fe20008000000 */
[----:B------:R-:W-:Y:S02]  /*3020*/  MOV.SPILL R47, UR35 ;  /* 0x00000023002f7c02 */ /* 0x000fe40009000f00 */
[----:B------:R-:W-:Y:S02]  /*3030*/  R2UR UR35, R33 ;  /* 0x00000000212372ca */ /* 0x000fe400000e0000 */
[----:B------:R-:W-:Y:S02]  /*3040*/  R2UR UR36, R32 ;  /* 0x00000000202472ca */ /* 0x000fe400000e0000 */
[----:B------:R-:W-:Y:S02]  /*3050*/  R2UR UR37, R34 ;  /* 0x00000000222572ca */ /* 0x000fe400000e0000 */
[----:B------:R-:W-:Y:S01]  /*3060*/  @P1 R2UR UR32, R0 ;  /* 0x00000000002012ca */ /* 0x000fe200000e0000 */
[----:B------:R-:W-:Y:S01]  /*3070*/  @P1 VIADD R0, R5, 0x9000 ;  /* 0x0000900005001836 */ /* 0x000fe20000000000 */
[----:B------:R-:W-:Y:S02]  /*3080*/  MOV.SPILL R58, UR61 ;  /* 0x0000003d003a7c02 */ /* 0x000fe40009000f00 */
[----:B------:R-:W-:Y:S02]  /*3090*/  R2UR UR61, R31 ;  /* 0x000000001f3d72ca */ /* 0x000fe400000e0000 */
[----:B------:R-:W-:Y:S02]  /*30a0*/  MOV.SPILL R57, UR60 ;  /* 0x0000003c00397c02 */ /* 0x000fe40009000f00 */
[----:B------:R-:W-:Y:S02]  /*30b0*/  R2UR UR60, R29 ;  /* 0x000000001d3c72ca */ /* 0x000fe400000e0000 */
[----:B------:R-:W-:Y:S01]  /*30c0*/  MOV.SPILL R56, UR59 ;  /* 0x0000003b00387c02 */ /* 0x000fe20009000f00 */
[----:B------:R-:W-:Y:S01]  /*30d0*/  UMOV UR5, UR37 ;  /* 0x0000002500057c82 */ /* 0x000fe20008000000 */
[----:B------:R-:W-:Y:S01]  /*30e0*/  R2UR UR59, R30 ;  /* 0x000000001e3b72ca */ /* 0x000fe200000e0000 */
[----:B------:R5:W-:Y:S01]  /*30f0*/  UTMALDG.4D.IM2COL.2CTA [UR32], [UR14], UR4, desc[UR30] ;  /* 0x00001e200e0073b4 */ /* 0x000be20008259004 */
[----:B------:R-:W-:Y:S02]  /*3100*/  MOV.SPILL R51, UR39 ;  /* 0x0000002700337c02 */ /* 0x000fe40009000f00 */
[----:B------:R-:W-:Y:S02]  /*3110*/  MOV.SPILL R50, UR38 ;  /* 0x0000002600327c02 */ /* 0x000fe40009000f00 */
[----:B------:R-:W-:Y:S02]  /*3120*/  R2UR.FILL UR39, R51 ;  /* 0x00000000332772ca */ /* 0x000fe400004e0000 */
[----:B------:R-:W-:Y:S01]  /*3130*/  R2UR.FILL UR38, R50 ;  /* 0x00000000322672ca */ /* 0x000fe200004e0000 */
[----:B---3--:R-:W-:Y:S01]  /*3140*/  UMOV UR50, UR47 ;  /* 0x0000002f00327c82 */ /* 0x008fe20008000000 */
[----:B------:R-:W-:Y:S01]  /*3150*/  R2UR UR51, R27 ;  /* 0x000000001b3372ca */ /* 0x000fe200000e0000 */
[----:B------:R-:W-:Y:S01]  /*3160*/  UMOV UR49, UR46 ;  /* 0x0000002e00317c82 */ /* 0x000fe20008000000 */
[----:B------:R-:W-:Y:S02]  /*3170*/  R2UR UR52, R26 ;  /* 0x000000001a3472ca */ /* 0x000fe400000e0000 */
[----:B------:R-:W-:Y:S02]  /*3180*/  R2UR UR53, R28 ;  /* 0x000000001c3572ca */ /* 0x000fe400000e0000 */
[----:B------:R-:W-:Y:S01]  /*3190*/  MOV.SPILL R59, UR62 ;  /* 0x0000003e003b7c02 */ /* 0x000fe20009000f00 */
[----:B----4-:R-:W-:Y:S01]  /*31a0*/  UMOV UR9, UR36 ;  /* 0x0000002400097c82 */ /* 0x010fe20008000000 */
[----:B------:R-:W-:Y:S01]  /*31b0*/  @P1 R2UR UR8, R0 ;  /* 0x00000000000812ca */ /* 0x000fe200000e0000 */
[----:B------:R-:W-:Y:S01]  /*31c0*/  UMOV UR12, UR9 ;  /* 0x00000009000c7c82 */ /* 0x000fe20008000000 */
[----:B------:R-:W-:Y:S01]  /*31d0*/  UMOV UR11, UR35 ;  /* 0x00000023000b7c82 */ /* 0x000fe20008000000 */
[----:B------:R-:W-:Y:S01]  /*31e0*/  UMOV UR13, UR5 ;  /* 0x00000005000d7c82 */ /* 0x000fe20008000000 */
[----:B------:R-:W-:Y:S01]  /*31f0*/  UMOV UR9, UR46 ;  /* 0x0000002e00097c82 */ /* 0x000fe20008000000 */
[----:B------:R-:W-:Y:S01]  /*3200*/  @P1 VIADD R0, R5, 0x9400 ;  /* 0x0000940005001836 */ /* 0x000fe20000000000 */
[----:B------:R-:W-:Y:S01]  /*3210*/  UMOV UR5, UR61 ;  /* 0x0000003d00057c82 */ /* 0x000fe20008000000 */
[----:B------:R-:W-:Y:S02]  /*3220*/  MOV.SPILL R55, UR54 ;  /* 0x0000003600377c02 */ /* 0x000fe40009000f00 */
[----:B------:R-:W-:Y:S02]  /*3230*/  R2UR.FILL UR62, R59 ;  /* 0x000000003b3e72ca */ /* 0x000fe400004e0000 */
[----:B------:R-:W-:Y:S01]  /*3240*/  @P1 R2UR UR56, R0 ;  /* 0x00000000003812ca */ /* 0x000fe200000e0000 */
[----:B------:R-:W-:Y:S01]  /*3250*/  @P1 VIADD R0, R5, 0x9800 ;  /* 0x0000980005001836 */ /* 0x000fe20000000000 */
[----:B------:R3:W-:Y:S01]  /*3260*/  UTMALDG.4D.IM2COL.2CTA [UR8], [UR14], UR4, desc[UR30] ;  /* 0x00001e080e0073b4 */ /* 0x0007e20008259004 */
[----:B------:R-:W-:Y:S10]  /*3270*/  R2UR.FILL UR54, R55 ;  /* 0x00000000373672ca */ /* 0x000ff400004e0000 */
[----:B------:R4:W-:Y:S01]  /*3280*/  UTMALDG.4D.IM2COL.2CTA [UR56], [UR14], UR4, desc[UR30] ;  /* 0x00001e380e0073b4 */ /* 0x0009e20008259004 */
[----:B-----5:R-:W-:Y:S02]  /*3290*/  R2UR UR35, R24 ;  /* 0x00000000182372ca */ /* 0x020fe400000e0000 */
[----:B------:R-:W-:Y:S02]  /*32a0*/  R2UR UR36, R23 ;  /* 0x00000000172472ca */ /* 0x000fe400000e0000 */
[----:B------:R-:W-:Y:S02]  /*32b0*/  R2UR UR37, R25 ;  /* 0x00000000192572ca */ /* 0x000fe400000e0000 */
[----:B---3--:R-:W-:Y:S01]  /*32c0*/  @P1 R2UR UR8, R0 ;  /* 0x00000000000812ca */ /* 0x008fe200000e0000 */
[----:B------:R-:W-:Y:S01]  /*32d0*/  UMOV UR9, UR60 ;  /* 0x0000003c00097c82 */ /* 0x000fe20008000000 */
[----:B------:R-:W-:Y:S01]  /*32e0*/  UMOV UR11, UR59 ;  /* 0x0000003b000b7c82 */ /* 0x000fe20008000000 */
[----:B------:R-:W-:Y:S01]  /*32f0*/  UMOV UR12, UR9 ;  /* 0x00000009000c7c82 */ /* 0x000fe20008000000 */
[----:B------:R-:W-:Y:S01]  /*3300*/  UMOV UR13, UR5 ;  /* 0x00000005000d7c82 */ /* 0x000fe20008000000 */
[----:B------:R-:W-:Y:S01]  /*3310*/  UMOV UR9, UR46 ;  /* 0x0000002e00097c82 */ /* 0x000fe20008000000 */
[C---:B------:R-:W-:Y:S01]  /*3320*/  @P1 VIADD R0, R5.reuse, 0x9c00 ;  /* 0x00009c0005001836 */ /* 0x040fe20000000000 */
[----:B------:R-:W-:Y:S04]  /*3330*/  UMOV UR5, UR53 ;  /* 0x0000003500057c82 */ /* 0x000fe80008000000 */
[----:B------:R-:W-:Y:S01]  /*3340*/  @P1 R2UR UR48, R0 ;  /* 0x00000000003012ca */ /* 0x000fe200000e0000 */
[----:B------:R-:W-:Y:S01]  /*3350*/  @P1 VIADD R0, R5, 0xa000 ;  /* 0x0000a00005001836 */ /* 0x000fe20000000000 */
[----:B------:R3:W-:Y:S01]  /*3360*/  UTMALDG.4D.IM2COL.2CTA [UR8], [UR14], UR4, desc[UR30] ;  /* 0x00001e080e0073b4 */ /* 0x0007e20008259004 */
[----:B----4-:R-:W-:Y:S02]  /*3370*/  R2UR UR59, R21 ;  /* 0x00000000153b72ca */ /* 0x010fe400000e0000 */
[----:B------:R-:W-:Y:S02]  /*3380*/  R2UR UR60, R20 ;  /* 0x00000000143c72ca */ /* 0x000fe400000e0000 */
[----:B------:R-:W-:Y:S06]  /*3390*/  R2UR UR61, R22 ;  /* 0x00000000163d72ca */ /* 0x000fec00000e0000 */
[----:B------:R4:W-:Y:S01]  /*33a0*/  UTMALDG.4D.IM2COL.2CTA [UR48], [UR14], UR4, desc[UR30] ;  /* 0x00001e300e0073b4 */ /* 0x0009e20008259004 */
        /* <DEDUP_REMOVED lines=41> */
[----:B----4-:R-:W-:Y:S02]  /*3640*/  R2UR.FILL UR61, R58 ;  /* 0x000000003a3d72ca */ /* 0x010fe400004e0000 */
[----:B------:R-:W-:Y:S02]  /*3650*/  R2UR.FILL UR60, R57 ;  /* 0x00000000393c72ca */ /* 0x000fe400004e0000 */
[----:B------:R-:W-:Y:S06]  /*3660*/  R2UR.FILL UR59, R56 ;  /* 0x00000000383b72ca */ /* 0x000fec00004e0000 */
        /* <DEDUP_REMOVED lines=22> */
[C---:B------:R-:W-:Y:S05]  /*37d0*/  @P1 VIADD R0, R5.reuse, 0xc400 ;  /* 0x0000c40005001836 */ /* 0x040fea0000000000 */
[----:B------:R-:W-:Y:S01]  /*37e0*/  @P1 R2UR UR72, R0 ;  /* 0x00000000004812ca */ /* 0x000fe200000e0000 */
[----:B------:R-:W-:Y:S01]  /*37f0*/  @P1 VIADD R0, R5, 0xc800 ;  /* 0x0000c80005001836 */ /* 0x000fe20000000000 */
[----:B------:R3:W-:Y:S01]  /*3800*/  UTMALDG.4D.IM2COL.2CTA [UR8], [UR14], UR4, desc[UR30] ;  /* 0x00001e080e0073b4 */ /* 0x0007e20008259004 */
[----:B----4-:R-:W-:Y:S02]  /*3810*/  R2UR.FILL UR37, R49 ;  /* 0x00000000312572ca */ /* 0x010fe400004e0000 */
[----:B------:R-:W-:Y:S02]  /*3820*/  R2UR.FILL UR36, R48 ;  /* 0x00000000302472ca */ /* 0x000fe400004e0000 */
[----:B------:R-:W-:Y:S06]  /*3830*/  R2UR.FILL UR35, R47 ;  /* 0x000000002f2372ca */ /* 0x000fec00004e0000 */
[----:B------:R-:W-:Y:S01]  /*3840*/  UTMALDG.4D.IM2COL.2CTA [UR72], [UR14], UR4, desc[UR30] ;  /* 0x00001e480e0073b4 */ /* 0x000fe20008259004 */
[----:B---3--:R-:W-:Y:S01]  /*3850*/  @P1 R2UR UR8, R0 ;  /* 0x00000000000812ca */ /* 0x008fe200000e0000 */
[----:B------:R-:W-:Y:S01]  /*3860*/  UMOV UR11, UR75 ;  /* 0x0000004b000b7c82 */ /* 0x000fe20008000000 */
[----:B------:R-:W-:Y:S01]  /*3870*/  UMOV UR12, UR76 ;  /* 0x0000004c000c7c82 */ /* 0x000fe20008000000 */
[----:B------:R-:W-:Y:S01]  /*3880*/  UMOV UR13, UR77 ;  /* 0x0000004d000d7c82 */ /* 0x000fe20008000000 */
[C---:B------:R-:W-:Y:S05]  /*3890*/  @P1 VIADD R0, R5.reuse, 0xcc00 ;  /* 0x0000cc0005001836 */ /* 0x040fea0000000000 */
[----:B------:R-:W-:Y:S01]  /*38a0*/  @P1 R2UR UR64, R0 ;  /* 0x00000000004012ca */ /* 0x000fe200000e0000 */
[C---:B------:R-:W-:Y:S03]  /*38b0*/  @P1 VIADD R0, R5.reuse, 0xd000 ;  /* 0x0000d00005001836 */ /* 0x040fe60000000000 */
[----:B------:R3:W-:Y:S09]  /*38c0*/  UTMALDG.4D.IM2COL.2CTA [UR8], [UR14], UR4, desc[UR30] ;  /* 0x00001e080e0073b4 */ /* 0x0007f20008259004 */
        /* <DEDUP_REMOVED lines=50> */
[C---:B------:R-:W-:Y:S02]  /*3bf0*/  @P1 VIADD R0, R5.reuse, 0xfc00 ;  /* 0x0000fc0005001836 */ /* 0x040fe40000000000 */
[----:B------:R-:W-:Y:S03]  /*3c00*/  @P1 VIADD R5, R5, 0x10000 ;  /* 0x0001000005051836 */ /* 0x000fe60000000000 */
[----:B------:R-:W-:Y:S04]  /*3c10*/  @P1 R2UR UR16, R0 ;  /* 0x00000000001012ca */ /* 0x000fe800000e0000 */
[----:B------:R3:W-:Y:S09]  /*3c20*/  UTMALDG.4D.IM2COL.2CTA [UR8], [UR14], UR4, desc[UR30] ;  /* 0x00001e080e0073b4 */ /* 0x0007f20008259004 */
[----:B------:R4:W-:Y:S01]  /*3c30*/  UTMALDG.4D.IM2COL.2CTA [UR16], [UR14], UR4, desc[UR30] ;  /* 0x00001e100e0073b4 */ /* 0x0009e20008259004 */
[----:B---3--:R-:W-:Y:S01]  /*3c40*/  @P1 R2UR UR8, R5 ;  /* 0x00000000050812ca */ /* 0x008fe200000e0000 */
[----:B------:R-:W-:Y:S01]  /*3c50*/  UMOV UR11, UR19 ;  /* 0x00000013000b7c82 */ /* 0x000fe20008000000 */
[----:B------:R-:W-:Y:S01]  /*3c60*/  UMOV UR12, UR20 ;  /* 0x00000014000c7c82 */ /* 0x000fe20008000000 */
[----:B------:R-:W-:Y:S01]  /*3c70*/  UMOV UR13, UR21 ;  /* 0x00000015000d7c82 */ /* 0x000fe20008000000 */
[----:B------:R-:W-:Y:S04]  /*3c80*/  @P1 IADD3 R5, P0, PT, R62, 0x180, RZ ;  /* 0x000001803e051810 */ /* 0x000fe80007f1e0ff */
[----:B------:R-:W-:Y:S01]  /*3c90*/  @P1 R2UR UR5, R5 ;  /* 0x00000000050512ca */ /* 0x000fe200000e0000 */
[----:B------:R-:W-:Y:S01]  /*3ca0*/  @P1 IMAD.X R0, RZ, RZ, R63, P0 ;  /* 0x000000ffff001224 */ /* 0x000fe200000e063f */
[----:B------:R-:W-:Y:S03]  /*3cb0*/  ISETP.NE.AND P0, PT, R9, R7, PT ;  /* 0x000000070900720c */ /* 0x000fe60003f05270 */
[----:B------:R3:W-:Y:S08]  /*3cc0*/  UTMALDG.4D.IM2COL.2CTA [UR8], [UR14], UR4, desc[UR30] ;  /* 0x00001e080e0073b4 */ /* 0x0007f00008259004 */
[----:B------:R-:W-:Y:S05]  /*3cd0*/  IMAD.U32 R48, RZ, RZ, UR5 ;  /* 0x00000005ff307e24 */ /* 0x000fea000f8e00ff */
[----:B----4-:R-:W-:Y:S02]  /*3ce0*/  @P1 R2UR UR16, R48 ;  /* 0x00000000301012ca */ /* 0x010fe400000e0000 */
[----:B---3--:R-:W-:Y:S01]  /*3cf0*/  @P1 R2UR UR4, R0 ;  /* 0x00000000000412ca */ /* 0x008fe200000e0000 */
[----:B------:R-:W-:Y:S01]  /*3d00*/  @P1 IMAD R0, R8, 0x2000, R3 ;  /* 0x0000200008001824 */ /* 0x000fe200078e0203 */
[----:B------:R-:W-:Y:S01]  /*3d10*/  R2UR UR10, R38 ;  /* 0x00000000260a72ca */ /* 0x000fe200000e0000 */
[----:B------:R-:W-:Y:S01]  /*3d20*/  UMOV UR11, UR47 ;  /* 0x0000002f000b7c82 */ /* 0x000fe20008000000 */
[----:B------:R-:W-:Y:S01]  /*3d30*/  R2UR UR12, R43 ;  /* 0x000000002b0c72ca */ /* 0x000fe200000e0000 */
[----:B------:R-:W-:Y:S01]  /*3d40*/  @P1 VIADD R0, R0, 0x28400 ;  /* 0x0002840000001836 */ /* 0x000fe20000000000 */
[----:B------:R-:W-:Y:S01]  /*3d50*/  R2UR UR13, R44 ;  /* 0x000000002c0d72ca */ /* 0x000fe200000e0000 */
[----:B------:R-:W-:Y:S03]  /*3d60*/  IMAD.MOV.U32 R8, RZ, RZ, R2 ;  /* 0x000000ffff087224 */ /* 0x000fe600078e0002 */
[----:B------:R-:W-:Y:S03]  /*3d70*/  @P1 R2UR UR8, R0 ;  /* 0x00000000000812ca */ /* 0x000fe600000e0000 */
[----:B------:R-:W-:Y:S04]  /*3d80*/  IMAD.U32 R49, RZ, RZ, UR4 ;  /* 0x00000004ff317e24 */ /* 0x000fe8000f8e00ff */
[----:B------:R-:W-:Y:S01]  /*3d90*/  UMOV UR4, UR12 ;  /* 0x0000000c00047c82 */ /* 0x000fe20008000000 */
[----:B------:R-:W-:Y:S01]  /*3da0*/  @P1 R2UR UR17, R49 ;  /* 0x00000000311112ca */ /* 0x000fe200000e0000 */
[----:B------:R-:W-:Y:S04]  /*3db0*/  UIADD3 UR5, UPT, UPT, UR4, 0x1, URZ ;  /* 0x0000000104057890 */ /* 0x000fe8000fffe0ff */
[----:B------:R-:W-:Y:S04]  /*3dc0*/  UISETP.NE.AND UP1, UPT, UR5, UR39, UPT ;  /* 0x000000270500728c */ /* 0x000fe8000bf25270 */
[----:B------:R-:W-:Y:S04]  /*3dd0*/  USEL UR5, UR5, URZ, UP1 ;  /* 0x000000ff05057287 */ /* 0x000fe80008800000 */
[----:B------:R3:W-:Y:S02]  /*3de0*/  UTMALDG.4D.2CTA [UR8], [UR16], desc[UR30] ;  /* 0x00001e08100075b4 */ /* 0x0007e40008219000 */
[----:B------:R-:W-:Y:S01]  /*3df0*/  IMAD.U32 R43, RZ, RZ, UR5 ;  /* 0x00000005ff2b7e24 */ /* 0x000fe2000f8e00ff */
[----:B---3--:R-:W-:Y:S02]  /*3e00*/  UMOV UR8, UR13 ;  /* 0x0000000d00087c82 */ /* 0x008fe40008000000 */
[----:B------:R-:W-:Y:S02]  /*3e10*/  UIADD3 UR4, UPT, UPT, UR8, 0x1, URZ ;  /* 0x0000000108047890 */ /* 0x000fe4000fffe0ff */
[----:B------:R-:W-:Y:S02]  /*3e20*/  @UP1 UIADD3 UR4, UPT, UPT, UR8, URZ, URZ ;  /* 0x000000ff08041290 */ /* 0x000fe4000fffe0ff */
[----:B------:R-:W-:Y:S02]  /*3e30*/  UIADD3 UR8, UPT, UPT, UR22, 0x1, URZ ;  /* 0x0000000116087890 */ /* 0x000fe4000fffe0ff */
[----:B------:R-:W-:Y:S04]  /*3e40*/  UISETP.NE.AND UP0, UPT, UR4, UR38, UPT ;  /* 0x000000260400728c */ /* 0x000fe8000bf05270 */
[----:B------:R-:W-:Y:S06]  /*3e50*/  USEL UR4, UR4, URZ, UP0 ;  /* 0x000000ff04047287 */ /* 0x000fec0008000000 */
[----:B------:R-:W-:Y:S01]  /*3e60*/  IMAD.U32 R44, RZ, RZ, UR4 ;  /* 0x00000004ff2c7e24 */ /* 0x000fe2000f8e00ff */
[----:B------:R-:W-:Y:S07]  /*3e70*/  @UP0 UIADD3 UR8, UPT, UPT, UR22, URZ, URZ ;  /* 0x000000ff16080290 */ /* 0x000fee000fffe0ff */
[----:B------:R-:W-:Y:S01]  /*3e80*/  UMOV UR22, UR8 ;  /* 0x0000000800167c82 */ /* 0x000fe20008000000 */
[----:B-12---:R-:W-:Y:S05]  /*3e90*/  @P0 BRA `(.L_x_28) ;  /* 0xffffffec00100947 */ /* 0x006fea000383ffff */
.L_x_22:
[----:B------:R-:W-:Y:S01]  /*3ea0*/  ISETP.GE.AND P0, PT, R12, 0x1, PT ;  /* 0x000000010c00780c */ /* 0x000fe20003f06270 */
[----:B-1----:R-:W-:Y:S01]  /*3eb0*/  IMAD R5, R2, 0x8, R3 ;  /* 0x0000000802057824 */ /* 0x002fe200078e0203 */
[----:B------:R-:W-:Y:S01]  /*3ec0*/  SHF.L.U32 R0, R11, 0x1f, RZ ;  /* 0x0000001f0b007819 */ /* 0x000fe200000006ff */
[----:B------:R1:W-:Y:S03]  /*3ed0*/  @!P3 SYNCS.ARRIVE.TRANS64.A1T0 RZ, [R3+URZ+0x88], RZ ;  /* 0x000088ff03ffb9a7 */ /* 0x0003e600081000ff */
[----:B--2---:R1:W2:Y:S07]  /*3ee0*/  SYNCS.PHASECHK.TRANS64.TRYWAIT P2, [R5+URZ+0x20], R0 ;  /* 0x00002000050075a7 */ /* 0x0042ae00080411ff */
[----:B------:R-:W-:Y:S05]  /*3ef0*/  @!P0 BRA `(.L_x_29) ;  /* 0x00000024002c8947 */ /* 0x000fea0003800000 */
[----:B------:R-:W3:Y:S01]  /*3f00*/  LDCU.128 UR8, c[0x0][0x480] ;  /* 0x00009000ff0877ac */ /* 0x000ee20008000c00 */
[----:B------:R-:W-:Y:S01]  /*3f10*/  IMAD.IADD R7, R12, 0x1, R7 ;  /* 0x000000010c077824 */ /* 0x000fe200078e0207 */
[----:B-1----:R-:W-:Y:S01]  /*3f20*/  MOV R0, R2 ;  /* 0x0000000200007202 */ /* 0x002fe20000000f00 */
[----:B------:R-:W-:Y:S01]  /*3f30*/  IMAD.MOV.U32 R5, RZ, RZ, R12 ;  /* 0x000000ffff057224 */ /* 0x000fe200078e000c */
[----:B------:R-:W-:Y:S02]  /*3f40*/  UIADD3 UR60, UPT, UPT, UR23, 0x8, URZ ;  /* 0x00000008173c7890 */ /* 0x000fe4000fffe0ff */
[----:B------:R-:W-:Y:S02]  /*3f50*/  UIADD3 UR63, UPT, UPT, UR23, 0x10, URZ ;  /* 0x00000010173f7890 */ /* 0x000fe4000fffe0ff */
[----:B------:R-:W-:Y:S02]  /*3f60*/  UIADD3 UR64, UPT, UPT, UR23, 0x18, URZ ;  /* 0x0000001817407890 */ /* 0x000fe4000fffe0ff */
[----:B------:R-:W-:-:S02]  /*3f70*/  UIADD3 UR65, UPT, UPT, UR23, 0x20, URZ ;  /* 0x0000002017417890 */ /* 0x000fc4000fffe0ff */
[----:B------:R-:W-:Y:S02]  /*3f80*/  UIADD3 UR66, UPT, UPT, UR23, 0x28, URZ ;  /* 0x0000002817427890 */ /* 0x000fe4000fffe0ff */
[----:B------:R-:W-:Y:S02]  /*3f90*/  UIADD3 UR67, UPT, UPT, UR23, 0x30, URZ ;  /* 0x0000003017437890 */ /* 0x000fe4000fffe0ff */
[----:B------:R-:W-:Y:S02]  /*3fa0*/  UIADD3 UR68, UPT, UPT, UR23, 0x38, URZ ;  /* 0x0000003817447890 */ /* 0x000fe4000fffe0ff */
[----:B---3--:R-:W-:Y:S02]  /*3fb0*/  UIMAD.WIDE.U32 UR6, UR60, UR9, URZ ;  /* 0x000000093c0672a5 */ /* 0x008fe4000f8e00ff */
[----:B------:R-:W-:Y:S02]  /*3fc0*/  UIMAD.WIDE.U32 UR12, UR63, UR9, URZ ;  /* 0x000000093f0c72a5 */ /* 0x000fe4000f8e00ff */
[----:B------:R-:W-:-:S02]  /*3fd0*/  UIMAD.WIDE.U32 UR14, UR64, UR9, URZ ;  /* 0x00000009400e72a5 */ /* 0x000fc4000f8e00ff */
[----:B------:R-:W-:Y:S01]  /*3fe0*/  UIMAD.WIDE.U32 UR16, UR65, UR9, URZ ;  /* 0x00000009411072a5 */ /* 0x000fe2000f8e00ff */
[----:B------:R-:W-:Y:S01]  /*3ff0*/  UMOV UR6, UR7 ;  /* 0x0000000700067c82 */ /* 0x000fe20008000000 */
[----:B------:R-:W-:Y:S02]  /*4000*/  UIMAD.WIDE.U32 UR18, UR66, UR9, URZ ;  /* 0x00000009421272a5 */ /* 0x000fe4000f8e00ff */
[----:B------:R-:W-:Y:S02]  /*4010*/  USHF.R.U32.HI UR48, URZ, UR10, UR6 ;  /* 0x0000000aff307299 */ /* 0x000fe40008011606 */
[----:B------:R-:W-:Y:S01]  /*4020*/  UIMAD.WIDE.U32 UR20, UR67, UR9, URZ ;  /* 0x00000009431472a5 */ /* 0x000fe2000f8e00ff */
[----:B------:R-:W-:Y:S01]  /*4030*/  UMOV UR6, UR13 ;  /* 0x0000000d00067c82 */ /* 0x000fe20008000000 */
[----:B------:R-:W-:Y:S02]  /*4040*/  UIADD3 UR75, UPT, UPT, UR23, 0x40, URZ ;  /* 0x00000040174b7890 */ /* 0x000fe4000fffe0ff */
[----:B------:R-:W-:-:S02]  /*4050*/  USHF.R.U32.HI UR46, URZ, UR10, UR6 ;  /* 0x0000000aff2e7299 */ /* 0x000fc40008011606 */
[----:B------:R-:W-:Y:S01]  /*4060*/  UIMAD.WIDE.U32 UR24, UR68, UR9, URZ ;  /* 0x00000009441872a5 */ /* 0x000fe2000f8e00ff */
[----:B------:R-:W-:Y:S01]  /*4070*/  UMOV UR6, UR15 ;  /* 0x0000000f00067c82 */ /* 0x000fe20008000000 */
[----:B------:R-:W-:Y:S02]  /*4080*/  UIADD3 UR70, UPT, UPT, UR23, 0x48, URZ ;  /* 0x0000004817467890 */ /* 0x000fe4000fffe0ff */
        /* <DEDUP_REMOVED lines=16> */
[----:B------:R-:W-:Y:S01]  /*4190*/  USHF.R.U32.HI UR51, URZ, UR10, UR6 ;  /* 0x0000000aff337299 */ /* 0x000fe20008011606 */
[----:B------:R-:W1:Y:S02]  /*41a0*/  LDCU.64 UR4, c[0x0][0x490] ;  /* 0x00009200ff0477ac */ /* 0x000e640008000a00 */
[----:B------:R-:W-:Y:S01]  /*41b0*/  UMOV UR6, UR27 ;  /* 0x0000001b00067c82 */ /* 0x000fe20008000000 */
[----:B------:R-:W-:Y:S02]  /*41c0*/  UIMAD.WIDE.U32 UR34, UR73, UR9, URZ ;  /* 0x00000009492272a5 */ /* 0x000fe4000f8e00ff */
        /* <DEDUP_REMOVED lines=11> */
[----:B------:R-:W-:Y:S01]  /*4280*/  UMOV UR7, UR41 ;  /* 0x0000002900077c82 */ /* 0x000fe20008000000 */
[----:B------:R-:W-:Y:S02]  /*4290*/  USHF.R.U32.HI UR14, URZ, UR10, UR6 ;  /* 0x0000000aff0e7299 */ /* 0x000fe40008011606 */
[----:B------:R-:W-:Y:S01]  /*42a0*/  UIMAD.WIDE.U32 UR42, UR53, UR9, URZ ;  /* 0x00000009352a72a5 */ /* 0x000fe2000f8e00ff */
[----:B------:R-:W-:Y:S01]  /*42b0*/  UMOV UR6, UR35 ;  /* 0x0000002300067c82 */ /* 0x000fe20008000000 */
[----:B------:R-:W-:Y:S02]  /*42c0*/  UISETP.NE.AND UP0, UPT, UR8, 0x1, UPT ;  /* 0x000000010800788c */ /* 0x000fe4000bf05270 */
[----:B------:R-:W-:Y:S02]  /*42d0*/  USHF.R.U32.HI UR13, URZ, UR10, UR6 ;  /* 0x0000000aff0d7299 */ /* 0x000fe40008011606 */
[----:B------:R-:W-:Y:S01]  /*42e0*/  USHF.R.U32.HI UR7, URZ, UR10, UR7 ;  /* 0x0000000aff077299 */ /* 0x000fe20008011607 */
[----:B------:R-:W-:Y:S01]  /*42f0*/  UMOV UR6, UR37 ;  /* 0x0000002500067c82 */ /* 0x000fe20008000000 */
[----:B------:R-:W-:-:S02]  /*4300*/  USEL UR41, UR63, UR46, !UP0 ;  /* 0x0000002e3f297287 */ /* 0x000fc4000c000000 */
[----:B------:R-:W-:Y:S02]  /*4310*/  USHF.R.U32.HI UR12, URZ, UR10, UR6 ;  /* 0x0000000aff0c7299 */ /* 0x000fe40008011606 */
[----:B------:R-:W-:Y:S01]  /*4320*/  USEL UR42, UR64, UR45, !UP0 ;  /* 0x0000002d402a7287 */ /* 0x000fe2000c000000 */
[----:B------:R-:W-:Y:S01]  /*4330*/  UMOV UR6, UR39 ;  /* 0x0000002700067c82 */ /* 0x000fe20008000000 */
[----:B------:R-:W-:Y:S02]  /*4340*/  USEL UR39, UR60, UR48, !UP0 ;  /* 0x000000303c277287 */ /* 0x000fe4000c000000 */
[----:B------:R-:W-:Y:S02]  /*4350*/  USEL UR44, UR65, UR44, !UP0 ;  /* 0x0000002c412c7287 */ /* 0x000fe4000c000000 */
[----:B------:R-:W-:Y:S02]  /*4360*/  USEL UR47, UR66, UR47, !UP0 ;  /* 0x0000002f422f7287 */ /* 0x000fe4000c000000 */
        /* <DEDUP_REMOVED lines=8> */
[----:B------:R-:W-:Y:S02]  /*43f0*/  USEL UR43, UR74, UR12, !UP0 ;  /* 0x0000000c4a2b7287 */ /* 0x000fe4000c000000 */
[----:B------:R-:W-:Y:S02]  /*4400*/  USHF.R.U32.HI UR10, URZ, UR10, UR6 ;  /* 0x0000000aff0a7299 */ /* 0x000fe40008011606 */
[----:B-1----:R-:W-:Y:S02]  /*4410*/  UIMAD.WIDE.U32 UR24, UR36, UR4, URZ ;  /* 0x00000004241872a5 */ /* 0x002fe4000f8e00ff */
[----:B------:R-:W-:Y:S02]  /*4420*/  UIMAD.WIDE.U32 UR20, UR39, UR4, URZ ;  /* 0x00000004271472a5 */ /* 0x000fe4000f8e00ff */
[----:B------:R-:W-:Y:S02]  /*4430*/  UIMAD.WIDE.U32 UR18, UR41, UR4, URZ ;  /* 0x00000004291272a5 */ /* 0x000fe4000f8e00ff */
[----:B------:R-:W-:-:S02]  /*4440*/  UIMAD.WIDE.U32 UR16, UR42, UR4, URZ ;  /* 0x000000042a1072a5 */ /* 0x000fc4000f8e00ff */
[----:B------:R-:W-:Y:S02]  /*4450*/  UIMAD.WIDE.U32 UR14, UR44, UR4, URZ ;  /* 0x000000042c0e72a5 */ /* 0x000fe4000f8e00ff */
[----:B------:R-:W-:Y:S02]  /*4460*/  UIMAD.WIDE.U32 UR12, UR47, UR4, URZ ;  /* 0x000000042f0c72a5 */ /* 0x000fe4000f8e00ff */
[----:B------:R-:W-:Y:S02]  /*4470*/  USEL UR55, UR75, UR55, !UP0 ;  /* 0x000000374b377287 */ /* 0x000fe4000c000000 */
[----:B------:R-:W-:Y:S02]  /*4480*/  UIMAD.WIDE.U32 UR26, UR51, UR4, URZ ;  /* 0x00000004331a72a5 */ /* 0x000fe4000f8e00ff */
[----:B------:R-:W-:Y:S02]  /*4490*/  USEL UR49, UR67, UR49, !UP0 ;  /* 0x0000003143317287 */ /* 0x000fe4000c000000 */
[----:B------:R-:W-:-:S02]  /*44a0*/  USEL UR40, UR76, UR9, !UP0 ;  /* 0x000000094c287287 */ /* 0x000fc4000c000000 */
[----:B------:R-:W-:Y:S02]  /*44b0*/  USEL UR38, UR53, UR10, !UP0 ;  /* 0x0000000a35267287 */ /* 0x000fe4000c000000 */
[----:B------:R-:W-:Y:S01]  /*44c0*/  UIMAD.WIDE.U32 UR28, UR55, UR4, URZ ;  /* 0x00000004371c72a5 */ /* 0x000fe2000f8e00ff */
[----:B------:R-:W-:Y:S01]  /*44d0*/  UMOV UR24, UR21 ;  /* 0x0000001500187c82 */ /* 0x000fe20008000000 */
[----:B------:R-:W-:Y:S01]  /*44e0*/  UMOV UR18, UR17 ;  /* 0x0000001100127c82 */ /* 0x000fe20008000000 */
[----:B------:R-:W-:Y:S01]  /*44f0*/  UMOV UR10, UR15 ;  /* 0x0000000f000a7c82 */ /* 0x000fe20008000000 */
[----:B------:R-:W-:Y:S01]  /*4500*/  UMOV UR9, UR13 ;  /* 0x0000000d00097c82 */ /* 0x000fe20008000000 */
[----:B------:R-:W-:Y:S02]  /*4510*/  UIMAD.WIDE.U32 UR6, UR49, UR4, URZ ;  /* 0x00000004310672a5 */ /* 0x000fe4000f8e00ff */
[----:B------:R-:W-:Y:S02]  /*4520*/  UIMAD.WIDE.U32 UR30, UR52, UR4, URZ ;  /* 0x00000004341e72a5 */ /* 0x000fe4000f8e00ff */
[----:B------:R-:W-:-:S02]  /*4530*/  UIMAD.WIDE.U32 UR32, UR50, UR4, URZ ;  /* 0x00000004322072a5 */ /* 0x000fc4000f8e00ff */
[----:B------:R-:W-:Y:S02]  /*4540*/  UIMAD.WIDE.U32 UR34, UR48, UR4, URZ ;  /* 0x00000004302272a5 */ /* 0x000fe4000f8e00ff */
[----:B------:R-:W-:Y:S02]  /*4550*/  UIMAD.WIDE.U32 UR20, UR46, UR4, URZ ;  /* 0x000000042e1472a5 */ /* 0x000fe4000f8e00ff */
[----:B------:R-:W-:Y:S02]  /*4560*/  UIMAD.WIDE.U32 UR16, UR43, UR4, URZ ;  /* 0x000000042b1072a5 */ /* 0x000fe4000f8e00ff */
[----:B------:R-:W-:Y:S02]  /*4570*/  UIMAD.WIDE.U32 UR14, UR40, UR4, URZ ;  /* 0x00000004280e72a5 */ /* 0x000fe4000f8e00ff */
[----:B------:R-:W-:Y:S02]  /*4580*/  UIMAD.WIDE.U32 UR12, UR38, UR4, URZ ;  /* 0x00000004260c72a5 */ /* 0x000fe4000f8e00ff */
[----:B------:R-:W-:Y:S01]  /*4590*/  USHF.R.U32.HI UR56, URZ, UR5, UR18 ;  /* 0x00000005ff387299 */ /* 0x000fe20008011612 */
[----:B------:R-:W-:Y:S01]  /*45a0*/  UMOV UR4, UR27 ;  /* 0x0000001b00047c82 */ /* 0x000fe20008000000 */
[----:B------:R-:W-:Y:S01]  /*45b0*/  UMOV UR6, UR7 ;  /* 0x0000000700067c82 */ /* 0x000fe20008000000 */
[----:B------:R-:W-:-:S02]  /*45c0*/  USHF.R.U32.HI UR18, URZ, UR5, UR4 ;  /* 0x00000005ff127299 */ /* 0x000fc40008011604 */
[----:B------:R-:W-:Y:S01]  /*45d0*/  UIADD3 UR7, UPT, UPT, -UR39, URZ, URZ ;  /* 0x000000ff27077290 */ /* 0x000fe2000fffe1ff */
[----:B------:R-:W-:Y:S01]  /*45e0*/  UMOV UR4, UR29 ;  /* 0x0000001d00047c82 */ /* 0x000fe20008000000 */
[----:B------:R-:W-:Y:S02]  /*45f0*/  USHF.R.U32.HI UR59, URZ, UR5, UR25 ;  /* 0x00000005ff3b7299 */ /* 0x000fe40008011619 */
[----:B------:R-:W-:Y:S02]  /*4600*/  USHF.R.U32.HI UR77, URZ, UR5, UR4 ;  /* 0x00000005ff4d7299 */ /* 0x000fe40008011604 */
[----:B------:R-:W-:Y:S01]  /*4610*/  USHF.R.U32.HI UR58, URZ, UR5, UR24 ;  /* 0x00000005ff3a7299 */ /* 0x000fe20008011618 */
[----:B------:R-:W-:Y:S01]  /*4620*/  UMOV UR4, UR31 ;  /* 0x0000001f00047c82 */ /* 0x000fe20008000000 */
[----:B------:R-:W-:Y:S02]  /*4630*/  USHF.R.U32.HI UR25, URZ, UR5, UR10 ;  /* 0x00000005ff197299 */ /* 0x000fe4000801160a */
[----:B------:R-:W-:-:S02]  /*4640*/  USHF.R.U32.HI UR69, URZ, UR5, UR4 ;  /* 0x00000005ff457299 */ /* 0x000fc40008011604 */
[----:B------:R-:W-:Y:S01]  /*4650*/  USHF.R.U32.HI UR24, URZ, UR5, UR9 ;  /* 0x00000005ff187299 */ /* 0x000fe20008011609 */
[----:B------:R-:W-:Y:S01]  /*4660*/  UMOV UR4, UR33 ;  /* 0x0000002100047c82 */ /* 0x000fe20008000000 */
[----:B------:R-:W-:Y:S02]  /*4670*/  UIMAD UR60, UR8, UR7, UR60 ;  /* 0x00000007083c72a4 */ /* 0x000fe4000f8e023c */
[----:B------:R-:W-:Y:S02]  /*4680*/  USHF.R.U32.HI UR61, URZ, UR5, UR4 ;  /* 0x00000005ff3d7299 */ /* 0x000fe40008011604 */
[----:B------:R-:W-:Y:S01]  /*4690*/  USHF.R.U32.HI UR57, URZ, UR5, UR19 ;  /* 0x00000005ff397299 */ /* 0x000fe20008011613 */
[----:B------:R-:W-:Y:S01]  /*46a0*/  UMOV UR4, UR35 ;  /* 0x0000002300047c82 */ /* 0x000fe20008000000 */
[----:B------:R-:W-:Y:S02]  /*46b0*/  UIADD3 UR10, UPT, UPT, -UR42, URZ, URZ ;  /* 0x000000ff2a0a7290 */ /* 0x000fe4000fffe1ff */
[----:B------:R-:W-:-:S02]  /*46c0*/  USHF.R.U32.HI UR53, URZ, UR5, UR4 ;  /* 0x00000005ff357299 */ /* 0x000fc40008011604 */
[----:B------:R-:W-:Y:S01]  /*46d0*/  UIADD3 UR9, UPT, UPT, -UR51, URZ, URZ ;  /* 0x000000ff33097290 */ /* 0x000fe2000fffe1ff */
[----:B------:R-:W-:Y:S01]  /*46e0*/  UMOV UR4, UR21 ;  /* 0x0000001500047c82 */ /* 0x000fe20008000000 */
[----:B------:R-:W-:Y:S02]  /*46f0*/  UIADD3 UR7, UPT, UPT, -UR55, URZ, URZ ;  /* 0x000000ff37077290 */ /* 0x000fe4000fffe1ff */
[----:B------:R-:W-:Y:S02]  /*4700*/  USHF.R.U32.HI UR45, URZ, UR5, UR4 ;  /* 0x00000005ff2d7299 */ /* 0x000fe40008011604 */
[----:B------:R-:W-:Y:S01]  /*4710*/  USHF.R.U32.HI UR19, URZ, UR5, UR6 ;  /* 0x00000005ff137299 */ /* 0x000fe20008011606 */
[----:B------:R-:W-:Y:S01]  /*4720*/  UMOV UR4, UR17 ;  /* 0x0000001100047c82 */ /* 0x000fe20008000000 */
[----:B------:R-:W-:Y:S02]  /*4730*/  UIADD3 UR6, UPT, UPT, -UR41, URZ, URZ ;  /* 0x000000ff29067290 */ /* 0x000fe4000fffe1ff */
[----:B------:R-:W-:-:S02]  /*4740*/  USHF.R.U32.HI UR37, URZ, UR5, UR4 ;  /* 0x00000005ff257299 */ /* 0x000fc40008011604 */
[----:B------:R-:W-:Y:S01]  /*4750*/  UIMAD UR64, UR8, UR10, UR64 ;  /* 0x0000000a084072a4 */ /* 0x000fe2000f8e0240 */
[----:B------:R-:W-:Y:S01]  /*4760*/  UMOV UR4, UR15 ;  /* 0x0000000f00047c82 */ /* 0x000fe20008000000 */
[----:B------:R-:W-:Y:S02]  /*4770*/  UIMAD UR68, UR8, UR9, UR68 ;  /* 0x00000009084472a4 */ /* 0x000fe4000f8e0244 */
[----:B------:R-:W-:Y:S02]  /*4780*/  USHF.R.U32.HI UR29, URZ, UR5, UR4 ;  /* 0x00000005ff1d7299 */ /* 0x000fe40008011604 */
[----:B------:R-:W-:Y:S01]  /*4790*/  UIMAD UR75, UR8, UR7, UR75 ;  /* 0x00000007084b72a4 */ /* 0x000fe2000f8e024b */
[----:B------:R-:W-:Y:S01]  /*47a0*/  UMOV UR4, UR13 ;  /* 0x0000000d00047c82 */ /* 0x000fe20008000000 */
[----:B------:R-:W-:Y:S02]  /*47b0*/  UIADD3 UR15, UPT, UPT, -UR44, URZ, URZ ;  /* 0x000000ff2c0f7290 */ /* 0x000fe4000fffe1ff */
[----:B------:R-:W-:-:S02]  /*47c0*/  UIADD3 UR16, UPT, UPT, -UR47, URZ, URZ ;  /* 0x000000ff2f107290 */ /* 0x000fc4000fffe1ff */
[----:B------:R-:W-:Y:S02]  /*47d0*/  UIADD3 UR14, UPT, UPT, -UR49, URZ, URZ ;  /* 0x000000ff310e7290 */ /* 0x000fe4000fffe1ff */
[----:B------:R-:W-:Y:S02]  /*47e0*/  UIADD3 UR10, UPT, UPT, -UR43, URZ, URZ ;  /* 0x000000ff2b0a7290 */ /* 0x000fe4000fffe1ff */
[----:B------:R-:W-:Y:S02]  /*47f0*/  UIADD3 UR7, UPT, UPT, -UR40, URZ, URZ ;  /* 0x000000ff28077290 */ /* 0x000fe4000fffe1ff */
[----:B------:R-:W-:Y:S02]  /*4800*/  UIADD3 UR9, UPT, UPT, -UR36, URZ, URZ ;  /* 0x000000ff24097290 */ /* 0x000fe4000fffe1ff */
[----:B------:R-:W-:Y:S02]  /*4810*/  UISETP.NE.AND UP0, UPT, UR11, 0x1, UPT ;  /* 0x000000010b00788c */ /* 0x000fe4000bf05270 */
[----:B------:R-:W-:-:S02]  /*4820*/  UIMAD UR63, UR8, UR6, UR63 ;  /* 0x00000006083f72a4 */ /* 0x000fc4000f8e023f */
[----:B------:R-:W-:Y:S02]  /*4830*/  USHF.R.U32.HI UR21, URZ, UR5, UR4 ;  /* 0x00000005ff157299 */ /* 0x000fe40008011604 */
[----:B------:R-:W-:Y:S01]  /*4840*/  UIADD3 UR6, UPT, UPT, -UR52, URZ, URZ ;  /* 0x000000ff34067290 */ /* 0x000fe2000fffe1ff */
[----:B------:R-:W1:Y:S01]  /*4850*/  LDCU.64 UR12, c[0x0][0x4b0] ;  /* 0x00009600ff0c77ac */ /* 0x000e620008000a00 */
[----:B------:R-:W1:Y:S01]  /*4860*/  LDCU.64 UR4, c[0x0][0x4d0] ;  /* 0x00009a00ff0477ac */ /* 0x000e620008000a00 */
[----:B------:R-:W-:Y:S02]  /*4870*/  UIADD3 UR26, UPT, UPT, UR23, 0x78, URZ ;  /* 0x00000078171a7890 */ /* 0x000fe4000fffe0ff */
[----:B------:R-:W-:Y:S02]  /*4880*/  UIMAD UR65, UR8, UR15, UR65 ;  /* 0x0000000f084172a4 */ /* 0x000fe4000f8e0241 */
[----:B------:R-:W-:Y:S02]  /*4890*/  UIMAD UR66, UR8, UR16, UR66 ;  /* 0x00000010084272a4 */ /* 0x000fe4000f8e0242 */
[----:B------:R-:W-:-:S02]  /*48a0*/  UIMAD UR33, UR8, UR14, UR67 ;  /* 0x0000000e082172a4 */ /* 0x000fc4000f8e0243 */
[----:B------:R-:W-:Y:S02]  /*48b0*/  UIMAD UR35, UR8, UR10, UR74 ;  /* 0x0000000a082372a4 */ /* 0x000fe4000f8e024a */
[----:B------:R-:W-:Y:S02]  /*48c0*/  UIMAD UR27, UR8, UR7, UR76 ;  /* 0x00000007081b72a4 */ /* 0x000fe4000f8e024c */
[----:B------:R-:W-:Y:S02]  /*48d0*/  UIMAD UR23, UR8, UR9, UR23 ;  /* 0x00000009081772a4 */ /* 0x000fe4000f8e0217 */
[----:B------:R-:W-:Y:S02]  /*48e0*/  UIADD3 UR16, UPT, UPT, -UR50, URZ, URZ ;  /* 0x000000ff32107290 */ /* 0x000fe4000fffe1ff */
[----:B------:R-:W-:Y:S02]  /*48f0*/  UIADD3 UR15, UPT, UPT, -UR48, URZ, URZ ;  /* 0x000000ff300f7290 */ /* 0x000fe4000fffe1ff */
[----:B------:R-:W-:-:S02]  /*4900*/  UIADD3 UR14, UPT, UPT, -UR46, URZ, URZ ;  /* 0x000000ff2e0e7290 */ /* 0x000fc4000fffe1ff */
[----:B------:R-:W-:Y:S02]  /*4910*/  USEL UR10, UR36, UR59, !UP0 ;  /* 0x0000003b240a7287 */ /* 0x000fe4000c000000 */
[----:B------:R-:W-:Y:S02]  /*4920*/  USEL UR9, UR39, UR58, !UP0 ;  /* 0x0000003a27097287 */ /* 0x000fe4000c000000 */
[----:B------:R-:W-:Y:S02]  /*4930*/  USEL UR7, UR42, UR56, !UP0 ;  /* 0x000000382a077287 */ /* 0x000fe4000c000000 */
[----:B------:R-:W-:Y:S01]  /*4940*/  UIMAD UR67, UR8, UR6, UR70 ;  /* 0x00000006084372a4 */ /* 0x000fe2000f8e0246 */
[----:B------:R-:W-:Y:S01]  /*4950*/  MOV R26, UR10 ;  /* 0x0000000a001a7c02 */ /* 0x000fe20008000f00 */
[----:B------:R-:W-:Y:S01]  /*4960*/  UIADD3 UR6, UPT, UPT, -UR38, URZ, URZ ;  /* 0x000000ff26067290 */ /* 0x000fe2000fffe1ff */
[----:B-----5:R-:W-:Y:S01]  /*4970*/  MOV R24, UR9 ;  /* 0x0000000900187c02 */ /* 0x020fe20008000f00 */
[----:B------:R-:W-:Y:S01]  /*4980*/  USEL UR20, UR41, UR57, !UP0 ;  /* 0x0000003929147287 */ /* 0x000fe2000c000000 */
[----:B------:R-:W-:Y:S01]  /*4990*/  MOV R20, UR7 ;  /* 0x0000000700147c02 */ /* 0x000fe20008000f00 */
[----:B------:R-:W-:-:S02]  /*49a0*/  USEL UR17, UR44, UR25, !UP0 ;  /* 0x000000192c117287 */ /* 0x000fc4000c000000 */
[----:B------:R-:W-:Y:S02]  /*49b0*/  UIMAD UR32, UR8, UR16, UR71 ;  /* 0x00000010082072a4 */ /* 0x000fe4000f8e0247 */
[----:B------:R-:W-:Y:S01]  /*49c0*/  UIMAD UR31, UR8, UR15, UR72 ;  /* 0x0000000f081f72a4 */ /* 0x000fe2000f8e0248 */
[----:B------:R-:W-:Y:S01]  /*49d0*/  IMAD.U32 R22, RZ, RZ, UR20 ;  /* 0x00000014ff167e24 */ /* 0x000fe2000f8e00ff */
[----:B------:R-:W-:Y:S01]  /*49e0*/  UIMAD UR30, UR8, UR14, UR73 ;  /* 0x0000000e081e72a4 */ /* 0x000fe2000f8e0249 */
[----:B------:R-:W-:Y:S01]  /*49f0*/  IMAD.U32 R18, RZ, RZ, UR17 ;  /* 0x00000011ff127e24 */ /* 0x000fe2000f8e00ff */
[----:B------:R-:W-:Y:S02]  /*4a00*/  USEL UR16, UR47, UR24, !UP0 ;  /* 0x000000182f107287 */ /* 0x000fe4000c000000 */
[----:B------:R-:W-:Y:S02]  /*4a10*/  USEL UR15, UR49, UR19, !UP0 ;  /* 0x00000013310f7287 */ /* 0x000fe4000c000000 */
[----:B------:R-:W-:-:S02]  /*4a20*/  USEL UR14, UR51, UR18, !UP0 ;  /* 0x00000012330e7287 */ /* 0x000fc4000c000000 */
[----:B------:R-:W-:Y:S01]  /*4a30*/  UIMAD UR26, UR8, UR6, UR26 ;  /* 0x00000006081a72a4 */ /* 0x000fe2000f8e021a */
[----:B------:R-:W-:Y:S01]  /*4a40*/  MOV R16, UR16 ;  /* 0x0000001000107c02 */ /* 0x000fe20008000f00 */
[----:B------:R-:W-:Y:S01]  /*4a50*/  UIADD3 UR10, UPT, UPT, -UR10, URZ, URZ ;  /* 0x000000ff0a0a7290 */ /* 0x000fe2000fffe1ff */
[----:B------:R-:W-:Y:S01]  /*4a60*/  IMAD.U32 R14, RZ, RZ, UR15 ;  /* 0x0000000fff0e7e24 */ /* 0x000fe2000f8e00ff */
[----:B------:R-:W-:Y:S01]  /*4a70*/  UIADD3 UR9, UPT, UPT, -UR9, URZ, URZ ;  /* 0x000000ff09097290 */ /* 0x000fe2000fffe1ff */
[----:B------:R-:W-:Y:S01]  /*4a80*/  MOV R8, UR14 ;  /* 0x0000000e00087c02 */ /* 0x000fe20008000f00 */
[----:B------:R-:W-:Y:S02]  /*4a90*/  UIADD3 UR8, UPT, UPT, -UR20, URZ, URZ ;  /* 0x000000ff14087290 */ /* 0x000fe4000fffe1ff */
[----:B------:R-:W-:Y:S02]  /*4aa0*/  UIADD3 UR7, UPT, UPT, -UR7, URZ, URZ ;  /* 0x000000ff07077290 */ /* 0x000fe4000fffe1ff */
[----:B------:R-:W-:-:S02]  /*4ab0*/  UIADD3 UR6, UPT, UPT, -UR17, URZ, URZ ;  /* 0x000000ff11067290 */ /* 0x000fc4000fffe1ff */
[----:B------:R-:W-:Y:S02]  /*4ac0*/  USEL UR77, UR55, UR77, !UP0 ;  /* 0x0000004d374d7287 */ /* 0x000fe4000c000000 */
[----:B------:R-:W-:Y:S02]  /*4ad0*/  USEL UR69, UR52, UR69, !UP0 ;  /* 0x0000004534457287 */ /* 0x000fe4000c000000 */
[----:B------:R-:W-:Y:S02]  /*4ae0*/  USEL UR61, UR50, UR61, !UP0 ;  /* 0x0000003d323d7287 */ /* 0x000fe4000c000000 */
[----:B------:R-:W-:Y:S02]  /*4af0*/  USEL UR53, UR48, UR53, !UP0 ;  /* 0x0000003530357287 */ /* 0x000fe4000c000000 */
[----:B------:R-:W-:Y:S02]  /*4b00*/  USEL UR45, UR46, UR45, !UP0 ;  /* 0x0000002d2e2d7287 */ /* 0x000fe4000c000000 */
[----:B------:R-:W-:-:S02]  /*4b10*/  USEL UR37, UR43, UR37, !UP0 ;  /* 0x000000252b257287 */ /* 0x000fc4000c000000 */
[----:B------:R-:W-:Y:S02]  /*4b20*/  USEL UR29, UR40, UR29, !UP0 ;  /* 0x0000001d281d7287 */ /* 0x000fe4000c000000 */
[----:B------:R-:W-:Y:S02]  /*4b30*/  USEL UR21, UR38, UR21, !UP0 ;  /* 0x0000001526157287 */ /* 0x000fe4000c000000 */
[----:B------:R-:W-:Y:S02]  /*4b40*/  UIADD3 UR18, UPT, UPT, -UR16, URZ, URZ ;  /* 0x000000ff10127290 */ /* 0x000fe4000fffe1ff */
[----:B------:R-:W-:Y:S02]  /*4b50*/  UIADD3 UR19, UPT, UPT, -UR15, URZ, URZ ;  /* 0x000000ff0f137290 */ /* 0x000fe4000fffe1ff */
[----:B------:R-:W-:Y:S02]  /*4b60*/  UIMAD UR36, UR11, UR10, UR36 ;  /* 0x0000000a0b2472a4 */ /* 0x000fe4000f8e0224 */
[----:B------:R-:W-:-:S02]  /*4b70*/  UIADD3 UR17, UPT, UPT, -UR14, URZ, URZ ;  /* 0x000000ff0e117290 */ /* 0x000fc4000fffe1ff */
[----:B------:R-:W-:Y:S02]  /*4b80*/  UIMAD UR39, UR11, UR9, UR39 ;  /* 0x000000090b2772a4 */ /* 0x000fe4000f8e0227 */
[----:B------:R-:W-:Y:S02]  /*4b90*/  UIMAD UR41, UR11, UR8, UR41 ;  /* 0x000000080b2972a4 */ /* 0x000fe4000f8e0229 */
[----:B------:R-:W-:Y:S02]  /*4ba0*/  UIMAD UR42, UR11, UR7, UR42 ;  /* 0x000000070b2a72a4 */ /* 0x000fe4000f8e022a */
[----:B------:R-:W-:Y:S02]  /*4bb0*/  UIMAD UR44, UR11, UR6, UR44 ;  /* 0x000000060b2c72a4 */ /* 0x000fe4000f8e022c */
[----:B------:R-:W-:Y:S02]  /*4bc0*/  UIADD3 UR16, UPT, UPT, -UR77, URZ, URZ ;  /* 0x000000ff4d107290 */ /* 0x000fe4000fffe1ff */
[----:B------:R-:W-:-:S02]  /*4bd0*/  UIADD3 UR15, UPT, UPT, -UR69, URZ, URZ ;  /* 0x000000ff450f7290 */ /* 0x000fc4000fffe1ff */
[----:B------:R-:W-:Y:S02]  /*4be0*/  UIADD3 UR14, UPT, UPT, -UR61, URZ, URZ ;  /* 0x000000ff3d0e7290 */ /* 0x000fe4000fffe1ff */
[----:B------:R-:W-:Y:S02]  /*4bf0*/  UIADD3 UR10, UPT, UPT, -UR53, URZ, URZ ;  /* 0x000000ff350a7290 */ /* 0x000fe4000fffe1ff */
[----:B------:R-:W-:Y:S02]  /*4c00*/  UIADD3 UR9, UPT, UPT, -UR45, URZ, URZ ;  /* 0x000000ff2d097290 */ /* 0x000fe4000fffe1ff */
[----:B------:R-:W-:Y:S02]  /*4c10*/  UIADD3 UR8, UPT, UPT, -UR37, URZ, URZ ;  /* 0x000000ff25087290 */ /* 0x000fe4000fffe1ff */
[----:B------:R-:W-:Y:S02]  /*4c20*/  UIADD3 UR7, UPT, UPT, -UR29, URZ, URZ ;  /* 0x000000ff1d077290 */ /* 0x000fe4000fffe1ff */
[----:B------:R-:W-:-:S02]  /*4c30*/  UIADD3 UR6, UPT, UPT, -UR21, URZ, URZ ;  /* 0x000000ff15067290 */ /* 0x000fc4000fffe1ff */
[----:B------:R-:W-:Y:S02]  /*4c40*/  UIMAD UR49, UR11, UR19, UR49 ;  /* 0x000000130b3172a4 */ /* 0x000fe4000f8e0231 */
        /* <DEDUP_REMOVED lines=10> */
[----:B-1----:R-:W-:-:S02]  /*4cf0*/  UIMAD UR19, UR23, UR12, UR4 ;  /* 0x0000000c171372a4 */ /* 0x002fc4000f8e0204 */
[----:B------:R-:W-:Y:S02]  /*4d00*/  UIMAD UR11, UR60, UR12, UR4 ;  /* 0x0000000c3c0b72a4 */ /* 0x000fe4000f8e0204 */
[----:B------:R-:W-:Y:S02]  /*4d10*/  UIMAD UR23, UR63, UR12, UR4 ;  /* 0x0000000c3f1772a4 */ /* 0x000fe4000f8e0204 */
[----:B------:R-:W-:Y:S01]  /*4d20*/  IMAD.U32 R25, RZ, RZ, UR19 ;  /* 0x00000013ff197e24 */ /* 0x000fe2000f8e00ff */
[----:B------:R-:W-:Y:S01]  /*4d30*/  UIMAD UR19, UR64, UR12, UR4 ;  /* 0x0000000c401372a4 */ /* 0x000fe2000f8e0204 */
[----:B------:R-:W-:Y:S01]  /*4d40*/  MOV R23, UR11 ;  /* 0x0000000b00177c02 */ /* 0x000fe20008000f00 */
[----:B------:R-:W-:Y:S01]  /*4d50*/  UIMAD UR11, UR65, UR12, UR4 ;  /* 0x0000000c410b72a4 */ /* 0x000fe2000f8e0204 */
[----:B------:R-:W-:Y:S01]  /*4d60*/  IMAD.U32 R21, RZ, RZ, UR23 ;  /* 0x00000017ff157e24 */ /* 0x000fe2000f8e00ff */
[----:B------:R-:W-:Y:S02]  /*4d70*/  UIMAD UR23, UR66, UR12, UR4 ;  /* 0x0000000c421772a4 */ /* 0x000fe4000f8e0204 */
[----:B------:R-:W-:Y:S01]  /*4d80*/  MOV R19, UR19 ;  /* 0x0000001300137c02 */ /* 0x000fe20008000f00 */
[----:B------:R-:W-:Y:S01]  /*4d90*/  UIMAD UR19, UR33, UR12, UR4 ;  /* 0x0000000c211372a4 */ /* 0x000fe2000f8e0204 */
[----:B------:R-:W-:Y:S01]  /*4da0*/  IMAD.U32 R17, RZ, RZ, UR11 ;  /* 0x0000000bff117e24 */ /* 0x000fe2000f8e00ff */
[----:B------:R-:W-:Y:S01]  /*4db0*/  UIMAD UR11, UR68, UR12, UR4 ;  /* 0x0000000c440b72a4 */ /* 0x000fe2000f8e0204 */
[----:B------:R-:W-:Y:S01]  /*4dc0*/  MOV R15, UR23 ;  /* 0x00000017000f7c02 */ /* 0x000fe20008000f00 */
[----:B------:R-:W-:-:S02]  /*4dd0*/  UIMAD UR75, UR75, UR12, UR4 ;  /* 0x0000000c4b4b72a4 */ /* 0x000fc4000f8e0204 */
[----:B------:R-:W-:Y:S01]  /*4de0*/  IMAD.U32 R9, RZ, RZ, UR19 ;  /* 0x00000013ff097e24 */ /* 0x000fe2000f8e00ff */
        /* <DEDUP_REMOVED lines=11> */
[----:B------:R-:W-:Y:S01]  /*4ea0*/  IMAD.U32 R34, RZ, RZ, UR11 ;  /* 0x0000000bff227e24 */ /* 0x000fe2000f8e00ff */
[----:B------:R-:W-:Y:S01]  /*4eb0*/  UIMAD UR11, UR42, UR13, UR5 ;  /* 0x0000000d2a0b72a4 */ /* 0x000fe2000f8e0205 */
[----:B------:R-:W-:Y:S01]  /*4ec0*/  MOV R33, UR4 ;  /* 0x0000000400217c02 */ /* 0x000fe20008000f00 */
[----:B------:R-:W-:Y:S01]  /*4ed0*/  UIMAD UR4, UR44, UR13, UR5 ;  /* 0x0000000d2c0472a4 */ /* 0x000fe2000f8e0205 */
[----:B------:R-:W-:Y:S01]  /*4ee0*/  IMAD.U32 R32, RZ, RZ, UR12 ;  /* 0x0000000cff207e24 */ /* 0x000fe2000f8e00ff */
[----:B------:R-:W-:-:S02]  /*4ef0*/  UIMAD UR12, UR18, UR13, UR5 ;  /* 0x0000000d120c72a4 */ /* 0x000fc4000f8e0205 */
[----:B------:R-:W-:Y:S01]  /*4f00*/  MOV R31, UR11 ;  /* 0x0000000b001f7c02 */ /* 0x000fe20008000f00 */
[----:B------:R-:W-:Y:S01]  /*4f10*/  UIMAD UR11, UR49, UR13, UR5 ;  /* 0x0000000d310b72a4 */ /* 0x000fe2000f8e0205 */
[----:B------:R-:W-:Y:S01]  /*4f20*/  IMAD.U32 R30, RZ, RZ, UR4 ;  /* 0x00000004ff1e7e24 */ /* 0x000fe2000f8e00ff */
[----:B------:R-:W-:Y:S01]  /*4f30*/  UIMAD UR4, UR17, UR13, UR5 ;  /* 0x0000000d110472a4 */ /* 0x000fe2000f8e0205 */
[----:B------:R-:W-:Y:S01]  /*4f40*/  MOV R29, UR12 ;  /* 0x0000000c001d7c02 */ /* 0x000fe20008000f00 */
[----:B------:R-:W1:Y:S02]  /*4f50*/  LDCU UR38, c[0x0][0x390] ;  /* 0x00007200ff2677ac */ /* 0x000e640008000800 */
[----:B------:R-:W-:Y:S02]  /*4f60*/  IMAD.U32 R28, RZ, RZ, UR11 ;  /* 0x0000000bff1c7e24 */ /* 0x000fe4000f8e00ff */
[----:B------:R-:W-:Y:S01]  /*4f70*/  MOV R27, UR4 ;  /* 0x00000004001b7c02 */ /* 0x000fe20008000f00 */
[----:B------:R-:W3:Y:S01]  /*4f80*/  LDCU UR46, c[0x0][0x38c] ;  /* 0x00007180ff2e77ac */ /* 0x000ee20008000800 */
[----:B------:R-:W4:Y:S01]  /*4f90*/  LDCU.64 UR6, c[0x0][0x4b8] ;  /* 0x00009700ff0677ac */ /* 0x000f220008000a00 */
[----:B------:R-:W-:-:S02]  /*4fa0*/  UIMAD UR76, UR16, UR13, UR5 ;  /* 0x0000000d104c72a4 */ /* 0x000fc4000f8e0205 */
[----:B------:R-:W-:Y:S02]  /*4fb0*/  UIMAD UR68, UR15, UR13, UR5 ;  /* 0x0000000d0f4472a4 */ /* 0x000fe4000f8e0205 */
[----:B------:R-:W-:Y:S02]  /*4fc0*/  UIMAD UR60, UR14, UR13, UR5 ;  /* 0x0000000d0e3c72a4 */ /* 0x000fe4000f8e0205 */
[----:B------:R-:W-:Y:S02]  /*4fd0*/  UIMAD UR52, UR10, UR13, UR5 ;  /* 0x0000000d0a3472a4 */ /* 0x000fe4000f8e0205 */
[----:B------:R-:W-:Y:S02]  /*4fe0*/  UIMAD UR44, UR9, UR13, UR5 ;  /* 0x0000000d092c72a4 */ /* 0x000fe4000f8e0205 */
[----:B------:R-:W-:Y:S02]  /*4ff0*/  UIMAD UR36, UR8, UR13, UR5 ;  /* 0x0000000d082472a4 */ /* 0x000fe4000f8e0205 */
[----:B------:R-:W-:-:S02]  /*5000*/  UIMAD UR28, UR28, UR13, UR5 ;  /* 0x0000000d1c1c72a4 */ /* 0x000fc4000f8e0205 */
[----:B-1----:R-:W-:-:S12]  /*5010*/  UIMAD UR20, UR20, UR13, UR5 ;  /* 0x0000000d141472a4 */ /* 0x002fd8000f8e0205 */
.L_x_35:
[----:B------:R-:W-:Y:S02]  /*5020*/  @!P5 MOV R2, 0x14000 ;  /* 0x000140000002d802 */ /* 0x000fe40000000f00 */
[----:B------:R-:W-:Y:S01]  /*5030*/  LEA R55, R0, R3, 0x3 ;  /* 0x0000000300377211 */ /* 0x000fe200078e18ff */
[----:B--2---:R-:W-:Y:S06]  /*5040*/  @P2 BRA `(.L_x_30) ;  /* 0x00000000000c2947 */ /* 0x004fec0003800000 */
[----:B------:R-:W-:Y:S04]  /*5050*/  SHF.L.U32 R36, R11, 0x1f, RZ ;  /* 0x0000001f0b247819 */ /* 0x000fe800000006ff */
[----:B------:R-:W1:Y:S02]  /*5060*/  SYNCS.PHASECHK.TRANS64.TRYWAIT P0, [R55+URZ+0x20], R36 ;  /* 0x00002024370075a7 */ /* 0x000e6400080011ff */
[----:B-1----:R-:W-:Y:S05]  /*5070*/  @!P0 BRA `(.L_x_31) ;  /* 0x0000008000a08947 */ /* 0x002fea0003800000 */
.L_x_30:
[----:B------:R2:W-:Y:S01]  /*5080*/  @!P5 SYNCS.ARRIVE.TRANS64 RZ, [R55+URZ], R2 ;  /* 0x0000000237ffd9a7 */ /* 0x0005e200080000ff */
[----:B------:R-:W-:Y:S04]  /*5090*/  ULOP3.LUT UR4, UR62, 0x2, URZ, 0xfc, !UPT ;  /* 0x000000023e047892 */ /* 0x000fe8000f8efcff */
[----:B------:R-:W-:Y:S09]  /*50a0*/  UISETP.NE.AND UP0, UPT, UR4, 0x2, UPT ;  /* 0x000000020400788c */ /* 0x000ff2000bf05270 */
[----:B------:R-:W-:Y:S05]  /*50b0*/  BRA.U UP0, `(.L_x_32) ;  /* 0x0000000100047547 */ /* 0x000fea000b800000 */
[----:B---34-:R-:W-:Y:S05]  /*50c0*/  BPT.TRAP 0x1 ;  /* 0x000000040000795c */ /* 0x018fea0000300000 */
.L_x_32:
[----:B------:R-:W-:Y:S04]  /*50d0*/  BSSY.RECONVERGENT B0, `(.L_x_33) ;  /* 0x0000003000007945 */ /* 0x000fe80003800200 */
[----:B------:R-:W-:Y:S05]  /*50e0*/  @P4 BRA `(.L_x_34) ;  /* 0x0000000000044947 */ /* 0x000fea0003800000 */
[----:B---34-:R-:W-:Y:S05]  /*50f0*/  BPT.TRAP 0x1 ;  /* 0x000000040000795c */ /* 0x018fea0000300000 */
.L_x_34:
[----:B---34-:R-:W-:Y:S05]  /*5100*/  BSYNC.RECONVERGENT B0 ;  /* 0x0000000000007941 */ /* 0x018fea0003800200 */
.L_x_33:
        /* <DEDUP_REMOVED lines=11> */
[----:B------:R-:W-:Y:S02]  /*51c0*/  R2UR UR67, R25 ;  /* 0x00000000194372ca */ /* 0x000fe400000e0000 */
[----:B------:R-:W-:Y:S01]  /*51d0*/  @P1 IADD3 R43, P0, PT, R62, 0x80, RZ ;  /* 0x000000803e2b1810 */ /* 0x000fe20007f1e0ff */
[----:B------:R-:W-:Y:S01]  /*51e0*/  UMOV UR55, UR66 ;  /* 0x0000004200377c82 */ /* 0x000fe20008000000 */
[----:B-12---:R-:W-:Y:S01]  /*51f0*/  @P1 LOP3.LUT R55, R55, 0xfefffff8, RZ, 0xc0, !PT ;  /* 0xfefffff837371812 */ /* 0x006fe200078ec0ff */
[----:B------:R-:W-:Y:S01]  /*5200*/  UIADD3 UR10, UPT, UPT, UR55, 0x20, URZ ;  /* 0x00000020370a7890 */ /* 0x000fe2000fffe0ff */
        /* <DEDUP_REMOVED lines=12> */
[----:B------:R-:W-:Y:S01]  /*52d0*/  @P1 VIADD R55, R43, 0x8800 ;  /* 0x000088002b371836 */ /* 0x000fe20000000000 */
[----:B------:R-:W-:Y:S01]  /*52e0*/  @P1 R2UR UR64, R2 ;  /* 0x00000000024012ca */ /* 0x000fe200000e0000 */
[----:B------:R-:W-:Y:S01]  /*52f0*/  IMAD.U32 R60, RZ, RZ, UR9 ;  /* 0x00000009ff3c7e24 */ /* 0x000fe2000f8e00ff */
[----:B------:R-:W-:Y:S01]  /*5300*/  SEL R58, RZ, 0x1, P0 ;  /* 0x00000001ff3a7807 */ /* 0x000fe20000000000 */
[----:B------:R-:W-:Y:S01]  /*5310*/  UPRMT UR4, UR4, 0x5410, URZ ;  /* 0x0000541004047896 */ /* 0x000fe200080000ff */
[----:B------:R-:W-:Y:S01]  /*5320*/  SEL R2, R56, RZ, P0 ;  /* 0x000000ff38027207 */ /* 0x000fe20000000000 */
[----:B------:R-:W-:Y:S01]  /*5330*/  UMOV UR9, UR68 ;  /* 0x0000004400097c82 */ /* 0x000fe20008000000 */
[----:B------:R-:W-:Y:S01]  /*5340*/  @P1 R2UR UR14, R60 ;  /* 0x000000003c0e12ca */ /* 0x000fe200000e0000 */
[----:B------:R-:W-:Y:S01]  /*5350*/  IMAD.U32 R61, RZ, RZ, UR8 ;  /* 0x00000008ff3d7e24 */ /* 0x000fe2000f8e00ff */
[----:B------:R-:W-:Y:S01]  /*5360*/  LOP3.LUT R11, R11, R58, RZ, 0x3c, !PT ;  /* 0x0000003a0b0b7212 */ /* 0x000fe200078e3cff */
[--C-:B------:R-:W-:Y:S01]  /*5370*/  IMAD R64, R2, 0x8, R3.reuse ;  /* 0x0000000802407824 */ /* 0x100fe200078e0203 */
[----:B------:R-:W-:Y:S01]  /*5380*/  @P1 R2UR UR8, R55 ;  /* 0x00000000370812ca */ /* 0x000fe200000e0000 */
[----:B------:R-:W-:Y:S01]  /*5390*/  UMOV UR5, UR69 ;  /* 0x0000004500057c82 */ /* 0x000fe20008000000 */
[----:B------:R-:W-:Y:S01]  /*53a0*/  @P1 R2UR UR15, R61 ;  /* 0x000000003d0f12ca */ /* 0x000fe200000e0000 */
[----:B------:R-:W-:Y:S01]  /*53b0*/  UMOV UR47, UR65 ;  /* 0x00000041002f7c82 */ /* 0x000fe20008000000 */
        /* <DEDUP_REMOVED lines=25> */
[----:B------:R-:W-:Y:S01]  /*5550*/  MOV.SPILL R35, UR59 ;  /* 0x0000003b00237c02 */ /* 0x000fe20009000f00 */
[----:B------:R-:W-:Y:S01]  /*5560*/  @P1 IMAD R0, R0, 0x2000, R3 ;  /* 0x0000200000001824 */ /* 0x000fe200078e0203 */
[----:B------:R-:W-:Y:S02]  /*5570*/  R2UR UR59, R23 ;  /* 0x00000000173b72ca */ /* 0x000fe400000e0000 */
[----:B------:R-:W-:Y:S01]  /*5580*/  R2UR UR60, R33 ;  /* 0x00000000213c72ca */ /* 0x000fe200000e0000 */
[----:B------:R-:W-:Y:S01]  /*5590*/  @P1 VIADD R0, R0, 0x28400 ;  /* 0x0002840000001836 */ /* 0x000fe20000000000 */
        /* <DEDUP_REMOVED lines=29> */
[----:B------:R-:W-:Y:S03]  /*5770*/  R2UR.FILL UR62, R47 ;  /* 0x000000002f3e72ca */ /* 0x000fe600004e0000 */
[----:B------:R-:W-:Y:S01]  /*5780*/  @P1 R2UR UR32, R55 ;  /* 0x00000000372012ca */ /* 0x000fe200000e0000 */
[----:B------:R-:W-:Y:S02]  /*5790*/  @P1 VIADD R55, R43, 0x9800 ;  /* 0x000098002b371836 */ /* 0x000fe40000000000 */
[----:B------:R3:W-:Y:S10]  /*57a0*/  UTMALDG.4D.IM2COL.2CTA [UR8], [UR14], UR4, desc[UR30] ;  /* 0x00001e080e0073b4 */ /* 0x0007f40008259004 */
        /* <DEDUP_REMOVED lines=10> */
[----:B------:R-:W-:Y:S01]  /*5850*/  @P1 VIADD R55, R43, 0x9c00 ;  /* 0x00009c002b371836 */ /* 0x000fe20000000000 */
[----:B------:R-:W-:Y:S01]  /*5860*/  UMOV UR5, UR69 ;  /* 0x0000004500057c82 */ /* 0x000fe20008000000 */
[----:B----4-:R-:W-:Y:S03]  /*5870*/  R2UR UR35, R15 ;  /* 0x000000000f2372ca */ /* 0x010fe600000e0000 */
[----:B------:R-:W-:Y:S02]  /*5880*/  @P1 R2UR UR64, R55 ;  /* 0x00000000374012ca */ /* 0x000fe400000e0000 */
[----:B------:R3:W-:Y:S01]  /*5890*/  UTMALDG.4D.IM2COL.2CTA [UR8], [UR14], UR4, desc[UR30] ;  /* 0x00001e080e0073b4 */ /* 0x0007e20008259004 */
[----:B------:R-:W-:Y:S01]  /*58a0*/  @P1 VIADD R55, R43, 0xa000 ;  /* 0x0000a0002b371836 */ /* 0x000fe20000000000 */
[----:B------:R-:W-:Y:S02]  /*58b0*/  R2UR UR36, R29 ;  /* 0x000000001d2472ca */ /* 0x000fe400000e0000 */
[----:B------:R-:W-:Y:S07]  /*58c0*/  R2UR UR37, R16 ;  /* 0x00000000102572ca */ /* 0x000fee00000e0000 */
[----:B------:R4:W-:Y:S01]  /*58d0*/  UTMALDG.4D.IM2COL.2CTA [UR64], [UR14], UR4, desc[UR30] ;  /* 0x00001e400e0073b4 */ /* 0x0009e20008259004 */
[----:B---3--:R-:W-:Y:S01]  /*58e0*/  @P1 R2UR UR8, R55 ;  /* 0x00000000370812ca */ /* 0x008fe200000e0000 */
[----:B------:R-:W-:Y:S01]  /*58f0*/  UMOV UR9, UR68 ;  /* 0x0000004400097c82 */ /* 0x000fe20008000000 */
[----:B------:R-:W-:Y:S01]  /*5900*/  UMOV UR11, UR67 ;  /* 0x00000043000b7c82 */ /* 0x000fe20008000000 */
[----:B------:R-:W-:Y:S01]  /*5910*/  UMOV UR12, UR9 ;  /* 0x00000009000c7c82 */ /* 0x000fe20008000000 */
[----:B------:R-:W-:Y:S01]  /*5920*/  UMOV UR13, UR5 ;  /* 0x00000005000d7c82 */ /* 0x000fe20008000000 */
[----:B------:R-:W-:Y:S01]  /*5930*/  UMOV UR9, UR47 ;  /* 0x0000002f00097c82 */ /* 0x000fe20008000000 */
[----:B------:R-:W-:Y:S01]  /*5940*/  @P1 VIADD R55, R43, 0xa400 ;  /* 0x0000a4002b371836 */ /* 0x000fe20000000000 */
        /* <DEDUP_REMOVED lines=9> */
[----:B------:R-:W-:Y:S01]  /*59e0*/  @P1 VIADD R55, R43, 0xac00 ;  /* 0x0000ac002b371836 */ /* 0x000fe20000000000 */
[----:B------:R-:W-:Y:S01]  /*59f0*/  UMOV UR9, UR60 ;  /* 0x0000003c00097c82 */ /* 0x000fe20008000000 */
[----:B------:R-:W-:Y:S01]  /*5a00*/  UMOV UR11, UR59 ;  /* 0x0000003b000b7c82 */ /* 0x000fe20008000000 */
[----:B------:R-:W-:Y:S01]  /*5a10*/  UMOV UR12, UR9 ;  /* 0x00000009000c7c82 */ /* 0x000fe20008000000 */
[----:B------:R-:W-:Y:S01]  /*5a20*/  UMOV UR13, UR5 ;  /* 0x00000005000d7c82 */ /* 0x000fe20008000000 */
[----:B------:R-:W-:Y:S01]  /*5a30*/  @P1 R2UR UR32, R55 ;  /* 0x00000000372012ca */ /* 0x000fe200000e0000 */
[----:B------:R-:W-:Y:S01]  /*5a40*/  UMOV UR9, UR47 ;  /* 0x0000002f00097c82 */ /* 0x000fe20008000000 */
[----:B------:R-:W-:Y:S01]  /*5a50*/  UMOV UR5, UR37 ;  /* 0x0000002500057c82 */ /* 0x000fe20008000000 */
[----:B----4-:R-:W-:Y:S04]  /*5a60*/  R2UR UR59, R6 ;  /* 0x00000000063b72ca */ /* 0x010fe800000e0000 */
[----:B------:R3:W-:Y:S01]  /*5a70*/  UTMALDG.4D.IM2COL.2CTA [UR8], [UR14], UR4, desc[UR30] ;  /* 0x00001e080e0073b4 */ /* 0x0007e20008259004 */
[----:B------:R-:W-:Y:S02]  /*5a80*/  R2UR UR60, R27 ;  /* 0x000000001b3c72ca */ /* 0x000fe400000e0000 */
[----:B------:R-:W-:Y:S03]  /*5a90*/  R2UR UR61, R8 ;  /* 0x00000000083d72ca */ /* 0x000fe600000e0000 */
[----:B------:R4:W-:Y:S01]  /*5aa0*/  UTMALDG.4D.IM2COL.2CTA [UR32], [UR14], UR4, desc[UR30] ;  /* 0x00001e200e0073b4 */ /* 0x0009e20008259004 */
[----:B---3--:R-:W-:Y:S01]  /*5ab0*/  UMOV UR11, UR35 ;  /* 0x00000023000b7c82 */ /* 0x008fe20008000000 */
[----:B------:R-:W-:Y:S01]  /*5ac0*/  UMOV UR9, UR36 ;  /* 0x0000002400097c82 */ /* 0x000fe20008000000 */
[----:B------:R-:W-:Y:S01]  /*5ad0*/  UMOV UR13, UR5 ;  /* 0x00000005000d7c82 */ /* 0x000fe20008000000 */
[----:B------:R-:W-:Y:S01]  /*5ae0*/  UMOV UR12, UR9 ;  /* 0x00000009000c7c82 */ /* 0x000fe20008000000 */
[----:B------:R-:W-:Y:S01]  /*5af0*/  UMOV UR9, UR47 ;  /* 0x0000002f00097c82 */ /* 0x000fe20008000000 */
[----:B------:R-:W-:Y:S01]  /*5b00*/  UMOV UR5, UR69 ;  /* 0x0000004500057c82 */ /* 0x000fe20008000000 */
[----:B----4-:R-:W-:Y:S01]  /*5b10*/  R2UR.FILL UR35, R44 ;  /* 0x000000002c2372ca */ /* 0x010fe200004e0000 */
[----:B------:R-:W-:Y:S01]  /*5b20*/  @P1 VIADD R44, R43, 0xb000 ;  /* 0x0000b0002b2c1836 */ /* 0x000fe20000000000 */
[----:B------:R-:W-:Y:S02]  /*5b30*/  R2UR.FILL UR37, R52 ;  /* 0x00000000342572ca */ /* 0x000fe400004e0000 */
[----:B------:R-:W-:Y:S02]  /*5b40*/  R2UR.FILL UR36, R51 ;  /* 0x00000000332472ca */ /* 0x000fe400004e0000 */
[----:B------:R-:W-:Y:S01]  /*5b50*/  @P1 R2UR UR8, R44 ;  /* 0x000000002c0812ca */ /* 0x000fe200000e0000 */
[C---:B------:R-:W-:Y:S05]  /*5b60*/  @P1 VIADD R44, R43.reuse, 0xb400 ;  /* 0x0000b4002b2c1836 */ /* 0x040fea0000000000 */
[----:B------:R-:W-:Y:S01]  /*5b70*/  @P1 R2UR UR64, R44 ;  /* 0x000000002c4012ca */ /* 0x000fe200000e0000 */
[C---:B------:R-:W-:Y:S06]  /*5b80*/  @P1 VIADD R44, R43.reuse, 0xb800 ;  /* 0x0000b8002b2c1836 */ /* 0x040fec0000000000 */
[----:B------:R3:W-:Y:S06]  /*5b90*/  UTMALDG.4D.IM2COL.2CTA [UR8], [UR14], UR4, desc[UR30] ;  /* 0x00001e080e0073b4 */ /* 0x0007ec0008259004 */
        /* <DEDUP_REMOVED lines=9> */
[----:B----4-:R-:W-:Y:S01]  /*5c30*/  R2UR.FILL UR69, R50 ;  /* 0x00000000324572ca */ /* 0x010fe200004e0000 */
[----:B------:R-:W-:Y:S01]  /*5c40*/  UMOV UR5, UR61 ;  /* 0x0000003d00057c82 */ /* 0x000fe20008000000 */
[----:B------:R-:W-:Y:S02]  /*5c50*/  R2UR.FILL UR68, R49 ;  /* 0x00000000314472ca */ /* 0x000fe400004e0000 */
[----:B------:R-:W-:Y:S01]  /*5c60*/  R2UR.FILL UR67, R48 ;  /* 0x00000000304372ca */ /* 0x000fe200004e0000 */
[----:B------:R3:W-:Y:S06]  /*5c70*/  UTMALDG.4D.IM2COL.2CTA [UR8], [UR14], UR4, desc[UR30] ;  /* 0x00001e080e0073b4 */ /* 0x0007ec0008259004 */
[----:B------:R4:W-:Y:S01]  /*5c80*/  UTMALDG.4D.IM2COL.2CTA [UR56], [UR14], UR4, desc[UR30] ;  /* 0x00001e380e0073b4 */ /* 0x0009e20008259004 */
[----:B---3--:R-:W-:Y:S01]  /*5c90*/  UMOV UR11, UR59 ;  /* 0x0000003b000b7c82 */ /* 0x008fe20008000000 */
        /* <DEDUP_REMOVED lines=9> */
[----:B------:R-:W-:Y:S01]  /*5d30*/  @P1 VIADD R35, R43, 0xc400 ;  /* 0x0000c4002b231836 */ /* 0x000fe20000000000 */
[----:B------:R-:W-:Y:S04]  /*5d40*/  @P1 IADD3 R36, P0, PT, R62, 0x180, RZ ;  /* 0x000001803e241810 */ /* 0x000fe80007f1e0ff */
[----:B------:R-:W-:Y:S01]  /*5d50*/  @P1 R2UR UR72, R35 ;  /* 0x00000000234812ca */ /* 0x000fe200000e0000 */
[----:B------:R-:W-:Y:S01]  /*5d60*/  @P1 VIADD R35, R43, 0xc800 ;  /* 0x0000c8002b231836 */ /* 0x000fe20000000000 */
[----:B------:R-:W-:Y:S05]  /*5d70*/  @P1 R2UR UR5, R36 ;  /* 0x00000000240512ca */ /* 0x000fea00000e0000 */
[----:B------:R3:W-:Y:S06]  /*5d80*/  UTMALDG.4D.IM2COL.2CTA [UR8], [UR14], UR4, desc[UR30] ;  /* 0x00001e080e0073b4 */ /* 0x0007ec0008259004 */
[----:B------:R-:W-:Y:S02]  /*5d90*/  UTMALDG.4D.IM2COL.2CTA [UR72], [UR14], UR4, desc[UR30] ;  /* 0x00001e480e0073b4 */ /* 0x000fe40008259004 */
[----:B------:R-:W-:Y:S01]  /*5da0*/  IMAD.U32 R36, RZ, RZ, UR5 ;  /* 0x00000005ff247e24 */ /* 0x000fe2000f8e00ff */
[----:B---3--:R-:W-:Y:S01]  /*5db0*/  @P1 R2UR UR8, R35 ;  /* 0x00000000230812ca */ /* 0x008fe200000e0000 */
[----:B------:R-:W-:Y:S01]  /*5dc0*/  UMOV UR11, UR75 ;  /* 0x0000004b000b7c82 */ /* 0x000fe20008000000 */
[----:B------:R-:W-:Y:S01]  /*5dd0*/  UMOV UR12, UR76 ;  /* 0x0000004c000c7c82 */ /* 0x000fe20008000000 */
[----:B------:R-:W-:Y:S01]  /*5de0*/  UMOV UR13, UR77 ;  /* 0x0000004d000d7c82 */ /* 0x000fe20008000000 */
[----:B------:R-:W-:Y:S05]  /*5df0*/  @P1 VIADD R35, R43, 0xcc00 ;  /* 0x0000cc002b231836 */ /* 0x000fea0000000000 */
[----:B------:R-:W-:Y:S01]  /*5e00*/  @P1 R2UR UR64, R35 ;  /* 0x00000000234012ca */ /* 0x000fe200000e0000 */
[----:B------:R-:W-:Y:S03]  /*5e10*/  @P1 VIADD R35, R43, 0xd000 ;  /* 0x0000d0002b231836 */ /* 0x000fe60000000000 */
[----:B------:R3:W-:Y:S09]  /*5e20*/  UTMALDG.4D.IM2COL.2CTA [UR8], [UR14], UR4, desc[UR30] ;  /* 0x00001e080e0073b4 */ /* 0x0007f20008259004 */
[----:B------:R-:W-:Y:S01]  /*5e30*/  UTMALDG.4D.IM2COL.2CTA [UR64], [UR14], UR4, desc[UR30] ;  /* 0x00001e400e0073b4 */ /* 0x000fe20008259004 */
        /* <DEDUP_REMOVED lines=51> */
[----:B------:R-:W-:Y:S01]  /*6170*/  @P1 R2UR UR16, R35 ;  /* 0x00000000231012ca */ /* 0x000fe200000e0000 */
[----:B------:R-:W-:Y:S01]  /*6180*/  @P1 IMAD.X R35, RZ, RZ, R63, P0 ;  /* 0x000000ffff231224 */ /* 0x000fe200000e063f */
[C---:B------:R-:W-:Y:S01]  /*6190*/  ISETP.GT.U32.AND P0, PT, R5.reuse, 0x1, PT ;  /* 0x000000010500780c */ /* 0x040fe20003f04070 */
[----:B------:R-:W-:Y:S01]  /*61a0*/  VIADD R5, R5, 0xffffffff ;  /* 0xffffffff05057836 */ /* 0x000fe20000000000 */
[----:B------:R3:W-:Y:S09]  /*61b0*/  UTMALDG.4D.IM2COL.2CTA [UR8], [UR14], UR4, desc[UR30] ;  /* 0x00001e080e0073b4 */ /* 0x0007f20008259004 */
[----:B------:R-:W-:Y:S01]  /*61c0*/  UTMALDG.4D.IM2COL.2CTA [UR16], [UR14], UR4, desc[UR30] ;  /* 0x00001e100e0073b4 */ /* 0x000fe20008259004 */
[----:B---3--:R-:W-:Y:S01]  /*61d0*/  @P1 R2UR UR8, R43 ;  /* 0x000000002b0812ca */ /* 0x008fe200000e0000 */
[----:B------:R-:W-:Y:S01]  /*61e0*/  UMOV UR11, UR19 ;  /* 0x00000013000b7c82 */ /* 0x000fe20008000000 */
[----:B------:R-:W-:Y:S01]  /*61f0*/  UMOV UR12, UR20 ;  /* 0x00000014000c7c82 */ /* 0x000fe20008000000 */
[----:B------:R-:W-:Y:S10]  /*6200*/  UMOV UR13, UR21 ;  /* 0x00000015000d7c82 */ /* 0x000ff40008000000 */
[----:B------:R3:W-:Y:S02]  /*6210*/  UTMALDG.4D.IM2COL.2CTA [UR8], [UR14], UR4, desc[UR30] ;  /* 0x00001e080e0073b4 */ /* 0x0007e40008259004 */
[----:B---3--:R-:W-:Y:S01]  /*6220*/  @P1 R2UR UR4, R35 ;  /* 0x00000000230412ca */ /* 0x008fe200000e0000 */
[----:B------:R-:W-:Y:S01]  /*6230*/  UMOV UR12, UR39 ;  /* 0x00000027000c7c82 */ /* 0x000fe20008000000 */
[----:B------:R-:W-:Y:S01]  /*6240*/  @P1 R2UR UR8, R0 ;  /* 0x00000000000812ca */ /* 0x000fe200000e0000 */
[----:B------:R-:W-:Y:S01]  /*6250*/  UMOV UR13, UR23 ;  /* 0x00000017000d7c82 */ /* 0x000fe20008000000 */
[----:B------:R-:W-:Y:S01]  /*6260*/  R2UR UR10, R38 ;  /* 0x00000000260a72ca */ /* 0x000fe200000e0000 */
[----:B------:R-:W-:Y:S01]  /*6270*/  UMOV UR11, UR55 ;  /* 0x00000037000b7c82 */ /* 0x000fe20008000000 */
[----:B------:R-:W-:Y:S07]  /*6280*/  IMAD.MOV.U32 R0, RZ, RZ, R2 ;  /* 0x000000ffff007224 */ /* 0x000fee00078e0002 */
[----:B------:R-:W-:Y:S01]  /*6290*/  IMAD.U32 R37, RZ, RZ, UR4 ;  /* 0x00000004ff257e24 */ /* 0x000fe2000f8e00ff */
[----:B------:R-:W-:Y:S04]  /*62a0*/  @P1 R2UR UR4, R36 ;  /* 0x00000000240412ca */ /* 0x000fe800000e0000 */
[----:B------:R-:W-:Y:S11]  /*62b0*/  @P1 R2UR UR5, R37 ;  /* 0x00000000250512ca */ /* 0x000ff600000e0000 */
[----:B------:R-:W-:Y:S02]  /*62c0*/  @!UPT UIADD3 URZ, UPT, UPT, URZ, URZ, URZ ;  /* 0x000000fffffff290 */ /* 0x000fe4000fffe0ff */
[----:B------:R3:W-:Y:S02]  /*62d0*/  UTMALDG.4D.2CTA [UR8], [UR4], desc[UR30] ;  /* 0x00001e08040075b4 */ /* 0x0007e40008219000 */
[----:B---3--:R-:W-:Y:S02]  /*62e0*/  UIADD3 UR5, UPT, UPT, UR39, 0x1, URZ ;  /* 0x0000000127057890 */ /* 0x008fe4000fffe0ff */
[----:B------:R-:W-:Y:S02]  /*62f0*/  UIADD3 UR4, UPT, UPT, UR23, 0x1, URZ ;  /* 0x0000000117047890 */ /* 0x000fe4000fffe0ff */
[----:B------:R-:W-:Y:S02]  /*6300*/  UISETP.NE.AND UP1, UPT, UR5, UR46, UPT ;  /* 0x0000002e0500728c */ /* 0x000fe4000bf25270 */
[----:B------:R-:W-:Y:S02]  /*6310*/  UIADD3 UR8, UPT, UPT, UR22, 0x1, URZ ;  /* 0x0000000116087890 */ /* 0x000fe4000fffe0ff */
[----:B------:R-:W-:Y:S06]  /*6320*/  USEL UR5, UR5, URZ, UP1 ;  /* 0x000000ff05057287 */ /* 0x000fec0008800000 */
[----:B------:R-:W-:Y:S01]  /*6330*/  IMAD.U32 R43, RZ, RZ, UR5 ;  /* 0x00000005ff2b7e24 */ /* 0x000fe2000f8e00ff */
[----:B------:R-:W-:Y:S04]  /*6340*/  @UP1 UIADD3 UR4, UPT, UPT, UR23, URZ, URZ ;  /* 0x000000ff17041290 */ /* 0x000fe8000fffe0ff */
[----:B------:R-:W-:Y:S04]  /*6350*/  UISETP.NE.AND UP0, UPT, UR4, UR38, UPT ;  /* 0x000000260400728c */ /* 0x000fe8000bf05270 */
[----:B------:R-:W-:Y:S06]  /*6360*/  USEL UR4, UR4, URZ, UP0 ;  /* 0x000000ff04047287 */ /* 0x000fec0008000000 */
[----:B------:R-:W-:Y:S01]  /*6370*/  IMAD.U32 R44, RZ, RZ, UR4 ;  /* 0x00000004ff2c7e24 */ /* 0x000fe2000f8e00ff */
[----:B------:R-:W-:Y:S07]  /*6380*/  @UP0 UIADD3 UR8, UPT, UPT, UR22, URZ, URZ ;  /* 0x000000ff16080290 */ /* 0x000fee000fffe0ff */
[----:B------:R-:W-:Y:S01]  /*6390*/  UMOV UR22, UR8 ;  /* 0x0000000800167c82 */ /* 0x000fe20008000000 */
[----:B-12---:R-:W-:Y:S05]  /*63a0*/  @P0 BRA `(.L_x_35) ;  /* 0xffffffec001c0947 */ /* 0x006fea000383ffff */
.L_x_29:
[----:B-1----:R-:W-:Y:S01]  /*63b0*/  SHF.L.U32 R0, R10, 0x1f, RZ ;  /* 0x0000001f0a007819 */ /* 0x002fe200000006ff */
[----:B------:R-:W-:-:S03]  /*63c0*/  NOP ;  /* 0x0000000000007918 */ /* 0x000fc60000000000 */
[----:B------:R-:W1:Y:S02]  /*63d0*/  SYNCS.PHASECHK.TRANS64.TRYWAIT P0, [R3+URZ+0x90], R0 ;  /* 0x00009000030075a7 */ /* 0x000e6400080011ff */
[----:B-1----:R-:W-:Y:S05]  /*63e0*/  @!P0 BRA `(.L_x_36) ;  /* 0x0000006c00d88947 */ /* 0x002fea0003800000 */
.L_x_142:
[----:B------:R-:W3:Y:S01]  /*63f0*/  LDS.128 R16, [R3+0xd0] ;  /* 0x0000d00003107984 */ /* 0x000ee20000000c00 */
[----:B------:R-:W-:Y:S01]  /*6400*/  R2UR UR7, R42 ;  /* 0x000000002a0772ca */ /* 0x000fe200000e0000 */
[----:B------:R-:W-:Y:S01]  /*6410*/  UISETP.GE.AND UP0, UPT, UR54, 0x1, UPT ;  /* 0x000000013600788c */ /* 0x000fe2000bf06270 */
[----:B------:R-:W-:Y:S01]  /*6420*/  R2UR UR6, R41 ;  /* 0x00000000290672ca */ /* 0x000fe200000e0000 */
[----:B------:R-:W-:Y:S01]  /*6430*/  @!PT LDS RZ, [RZ] ;  /* 0x00000000fffff984 */ /* 0x000fe20000000800 */
[----:B------:R-:W-:Y:S01]  /*6440*/  @!PT LDS RZ, [RZ] ;  /* 0x00000000fffff984 */ /* 0x000fe20000000800 */
[----:B------:R-:W-:Y:S01]  /*6450*/  @!PT LDS RZ, [RZ] ;  /* 0x00000000fffff984 */ /* 0x000fe20000000800 */
[----:B------:R-:W-:Y:S01]  /*6460*/  @!PT LDS RZ, [RZ] ;  /* 0x00000000fffff984 */ /* 0x000fe20000000800 */
[----:B------:R4:W-:Y:S06]  /*6470*/  MEMBAR.ALL.CTA ;  /* 0x0000000000007992 */ /* 0x0009ec0000008000 */
[----:B----4-:R-:W4:Y:S01]  /*6480*/  FENCE.VIEW.ASYNC.S ;  /* 0x00000000000073c6 */ /* 0x010f220000000000 */
[----:B---3--:R-:W-:-:S13]  /*6490*/  LOP3.LUT P0, RZ, R18, 0x1, RZ, 0xc0, !PT ;  /* 0x0000000112ff7812 */ /* 0x008fda000780c0ff */
[----:B----4-:R-:W-:Y:S01]  /*64a0*/  VOTEU.ANY UP1, P0 ;  /* 0x0000000000ff7886 */ /* 0x010fe20000020100 */
[----:B------:R-:W-:-:S13]  /*64b0*/  PLOP3.LUT P0, PT, PT, PT, UP1, 0x80, 0x8 ;  /* 0x000000000008781c */ /* 0x000fda0003f0f018 */
[----:B-1----:R-:W-:Y:S02]  /*64c0*/  @P0 MOV R0, R16 ;  /* 0x0000001000000202 */ /* 0x002fe40000000f00 */
[----:B------:R-:W-:Y:S02]  /*64d0*/  @P0 LOP3.LUT R16, R17, 0xffff, RZ, 0xc0, !PT ;  /* 0x0000ffff11100812 */ /* 0x000fe400078ec0ff */
[----:B------:R-:W-:Y:S01]  /*64e0*/  @P0 R2UR UR5, R0 ;  /* 0x00000000000502ca */ /* 0x000fe200000e0000 */
[----:B------:R-:W-:Y:S01]  /*64f0*/  VIADD R0, R3, 0x98 ;  /* 0x0000009803007836 */ /* 0x000fe20000000000 */
[----:B------:R-:W-:-:S04]  /*6500*/  @P0 R2UR UR4, R16 ;  /* 0x00000000100402ca */ /* 0x000fc800000e0000 */
[----:B------:R-:W-:-:S04]  /*6510*/  PRMT R0, RZ, 0x654, R0 ;  /* 0x00000654ff007816 */ /* 0x000fc80000000000 */
[----:B------:R1:W-:Y:S03]  /*6520*/  SYNCS.ARRIVE.TRANS64.RED.A1T0 RZ, [R0+URZ], RZ ;  /* 0x000000ff00ff79a7 */ /* 0x0003e600081004ff */
[----:B------:R-:W-:Y:S02]  /*6530*/  @UP1 UMOV UR7, UR5 ;  /* 0x0000000500071c82 */ /* 0x000fe40008000000 */
[----:B------:R-:W-:Y:S01]  /*6540*/  @UP1 UMOV UR6, UR4 ;  /* 0x0000000400061c82 */ /* 0x000fe20008000000 */
[----:B------:R-:W-:Y:S02]  /*6550*/  IMAD.U32 R42, RZ, RZ, UR7 ;  /* 0x00000007ff2a7e24 */ /* 0x000fe4000f8e00ff */
[----:B------:R-:W-:Y:S01]  /*6560*/  IMAD.U32 R41, RZ, RZ, UR6 ;  /* 0x00000006ff297e24 */ /* 0x000fe2000f8e00ff */
[----:B------:R-:W-:Y:S06]  /*6570*/  BRA.U !UP0, `(.L_x_37) ;  /* 0x0000000108ec7547 */ /* 0x000fec000b800000 */
[----:B------:R-:W3:Y:S01]  /*6580*/  LDCU.128 UR12, c[0x0][0xb10] ;  /* 0x00016200ff0c77ac */ /* 0x000ee20008000c00 */
[----:B------:R-:W-:Y:S02]  /*6590*/  R2UR UR8, R39 ;  /* 0x00000000270872ca */ /* 0x000fe400000e0000 */
[----:B------:R-:W-:Y:S01]  /*65a0*/  R2UR UR9, R40 ;  /* 0x00000000280972ca */ /* 0x000fe200000e0000 */
[----:B------:R-:W4:Y:S01]  /*65b0*/  LDCU UR19, c[0x0][0xb20] ;  /* 0x00016400ff1377ac */ /* 0x000f220008000800 */
[----:B------:R-:W-:Y:S02]  /*65c0*/  R2UR UR21, R41 ;  /* 0x00000000291572ca */ /* 0x000fe400000e0000 */
[----:B------:R-:W-:Y:S01]  /*65d0*/  R2UR UR20, R42 ;  /* 0x000000002a1472ca */ /* 0x000fe200000e0000 */
[----:B------:R-:W2:Y:S01]  /*65e0*/  LDCU UR18, c[0x0][0xb0c] ;  /* 0x00016180ff1277ac */ /* 0x000ea20008000800 */
[----:B------:R-:W1:Y:S01]  /*65f0*/  LDCU.64 UR16, c[0x0][0xb28] ;  /* 0x00016500ff1077ac */ /* 0x000e620008000a00 */
[----:B------:R-:W-:-:S04]  /*6600*/  UISETP.NE.AND UP3, UPT, UR54, 0x1, UPT ;  /* 0x000000013600788c */ /* 0x000fc8000bf65270 */
[----:B---3--:R-:W-:Y:S02]  /*6610*/  UIMAD.WIDE.U32 UR4, UR8, UR15, URZ ;  /* 0x0000000f080472a5 */ /* 0x008fe4000f8e00ff */
[----:B------:R-:W-:Y:S02]  /*6620*/  UIMAD.WIDE.U32 UR6, UR9, UR12, URZ ;  /* 0x0000000c090672a5 */ /* 0x000fe4000f8e00ff */
[----:B------:R-:W-:Y:S02]  /*6630*/  UISETP.NE.AND UP0, UPT, UR14, 0x1, UPT ;  /* 0x000000010e00788c */ /* 0x000fe4000bf05270 */
[----:B------:R-:W-:Y:S01]  /*6640*/  UIMAD.WIDE.U32 UR10, UR21, UR15, URZ ;  /* 0x0000000f150a72a5 */ /* 0x000fe2000f8e00ff */
[----:B------:R-:W-:Y:S01]  /*6650*/  UMOV UR4, UR5 ;  /* 0x0000000500047c82 */ /* 0x000fe20008000000 */
[----:B--2---:R-:W-:Y:S02]  /*6660*/  UISETP.NE.AND UP2, UPT, UR18, 0x1, UPT ;  /* 0x000000011200788c */ /* 0x004fe4000bf45270 */
[----:B----4-:R-:W-:-:S03]  /*6670*/  USHF.R.U32.HI UR5, URZ, UR19, UR4 ;  /* 0x00000013ff057299 */ /* 0x010fc60008011604 */
[----:B------:R-:W-:Y:S01]  /*6680*/  UMOV UR4, UR7 ;  /* 0x0000000700047c82 */ /* 0x000fe20008000000 */
[----:B------:R-:W-:Y:S02]  /*6690*/  USEL UR8, UR8, UR5, !UP0 ;  /* 0x0000000508087287 */ /* 0x000fe4000c000000 */
[----:B------:R-:W-:Y:S02]  /*66a0*/  USHF.R.U32.HI UR4, URZ, UR13, UR4 ;  /* 0x0000000dff047299 */ /* 0x000fe40008011604 */
[----:B------:R-:W-:Y:S02]  /*66b0*/  UIMAD.WIDE.U32 UR6, UR20, UR12, URZ ;  /* 0x0000000c140672a5 */ /* 0x000fe4000f8e00ff */
[----:B------:R-:W-:Y:S02]  /*66c0*/  USEL UR12, UR9, UR4, !UP2 ;  /* 0x00000004090c7287 */ /* 0x000fe4000d000000 */
[----:B-1----:R-:W-:Y:S01]  /*66d0*/  UIMAD.WIDE.U32 UR4, UR8, UR16, URZ ;  /* 0x00000010080472a5 */ /* 0x002fe2000f8e00ff */
[----:B------:R-:W-:Y:S01]  /*66e0*/  UMOV UR9, UR11 ;  /* 0x0000000b00097c82 */ /* 0x000fe20008000000 */
[----:B------:R-:W-:-:S02]  /*66f0*/  UIMAD.WIDE.U32 UR10, UR12, UR16, URZ ;  /* 0x000000100c0a72a5 */ /* 0x000fc4000f8e00ff */
[----:B------:R-:W-:-:S03]  /*6700*/  USHF.R.U32.HI UR9, URZ, UR19, UR9 ;  /* 0x00000013ff097299 */ /* 0x000fc60008011609 */
[----:B------:R-:W-:Y:S01]  /*6710*/  UMOV UR4, UR5 ;  /* 0x0000000500047c82 */ /* 0x000fe20008000000 */
[----:B------:R-:W-:Y:S01]  /*6720*/  UMOV UR6, UR7 ;  /* 0x0000000700067c82 */ /* 0x000fe20008000000 */
[----:B------:R-:W-:Y:S01]  /*6730*/  @UP3 USHF.R.U32.HI UR8, URZ, UR17, UR4 ;  /* 0x00000011ff083299 */ /* 0x000fe20008011604 */
[----:B------:R-:W-:Y:S01]  /*6740*/  UMOV UR5, UR11 ;  /* 0x0000000b00057c82 */ /* 0x000fe20008000000 */
[----:B------:R-:W-:Y:S02]  /*6750*/  USHF.R.U32.HI UR7, URZ, UR13, UR6 ;  /* 0x0000000dff077299 */ /* 0x000fe40008011606 */
[----:B------:R-:W-:Y:S02]  /*6760*/  USEL UR4, UR21, UR9, !UP0 ;  /* 0x0000000915047287 */ /* 0x000fe4000c000000 */
[----:B------:R-:W-:Y:S02]  /*6770*/  @UP3 USHF.R.U32.HI UR12, URZ, UR17, UR5 ;  /* 0x00000011ff0c3299 */ /* 0x000fe40008011605 */
[----:B------:R-:W-:-:S02]  /*6780*/  UIMAD UR6, UR54, UR8, URZ ;  /* 0x00000008360672a4 */ /* 0x000fc4000f8e02ff */
[----:B------:R-:W-:Y:S02]  /*6790*/  USEL UR5, UR20, UR7, !UP2 ;  /* 0x0000000714057287 */ /* 0x000fe4000d000000 */
[----:B------:R-:W-:Y:S02]  /*67a0*/  UIMAD UR8, UR54, UR12, URZ ;  /* 0x0000000c360872a4 */ /* 0x000fe4000f8e02ff */
[----:B------:R-:W-:Y:S02]  /*67b0*/  UISETP.GE.AND UP0, UPT, UR4, UR6, UPT ;  /* 0x000000060400728c */ /* 0x000fe4000bf06270 */
[----:B------:R-:W-:Y:S02]  /*67c0*/  UIMAD.WIDE.U32 UR6, UR4, UR16, URZ ;  /* 0x00000010040672a5 */ /* 0x000fe4000f8e00ff */
[----:B------:R-:W-:Y:S02]  /*67d0*/  UISETP.GE.OR UP0, UPT, UR5, UR8, UP0 ;  /* 0x000000080500728c */ /* 0x000fe40008706670 */
[----:B------:R-:W-:-:S02]  /*67e0*/  UIMAD.WIDE.U32 UR8, UR5, UR16, URZ ;  /* 0x00000010050872a5 */ /* 0x000fc4000f8e00ff */
[----:B------:R-:W-:Y:S01]  /*67f0*/  UIADD3 UR10, UPT, UPT, -UR4, URZ, URZ ;  /* 0x000000ff040a7290 */ /* 0x000fe2000fffe1ff */
[----:B------:R-:W-:Y:S02]  /*6800*/  UMOV UR6, UR7 ;  /* 0x0000000700067c82 */ /* 0x000fe40008000000 */
[----:B------:R-:W-:Y:S02]  /*6810*/  USHF.R.U32.HI UR6, URZ, UR17, UR6 ;  /* 0x00000011ff067299 */ /* 0x000fe40008011606 */
[----:B------:R-:W-:Y:S02]  /*6820*/  UIMAD UR10, UR14, UR10, UR21 ;  /* 0x0000000a0e0a72a4 */ /* 0x000fe4000f8e0215 */
[----:B------:R-:W-:Y:S01]  /*6830*/  USEL UR6, UR4, UR6, !UP3 ;  /* 0x0000000604067287 */ /* 0x000fe2000d800000 */
[----:B------:R-:W-:Y:S01]  /*6840*/  @!UP0 UMOV UR7, UR9 ;  /* 0x0000000900078c82 */ /* 0x000fe20008000000 */
[----:B------:R-:W-:Y:S02]  /*6850*/  UIADD3 UR9, UPT, UPT, -UR5, URZ, URZ ;  /* 0x000000ff05097290 */ /* 0x000fe4000fffe1ff */
[----:B------:R-:W-:-:S02]  /*6860*/  @!UP0 USHF.R.U32.HI UR7, URZ, UR17, UR7 ;  /* 0x00000011ff078299 */ /* 0x000fc40008011607 */
[----:B------:R-:W-:Y:S02]  /*6870*/  UIADD3 UR8, UPT, UPT, -UR6, URZ, URZ ;  /* 0x000000ff06087290 */ /* 0x000fe4000fffe1ff */
[----:B------:R-:W-:Y:S02]  /*6880*/  @!UP0 USEL UR7, UR5, UR7, !UP3 ;  /* 0x0000000705078287 */ /* 0x000fe4000d800000 */
[----:B------:R-:W-:Y:S02]  /*6890*/  UIMAD UR8, UR54, UR8, UR4 ;  /* 0x00000008360872a4 */ /* 0x000fe4000f8e0204 */
[----:B------:R-:W-:Y:S02]  /*68a0*/  @!UP0 UIADD3 UR6, UPT, UPT, UR6, -UR7, URZ ;  /* 0x8000000706068290 */ /* 0x000fe4000fffe0ff */
[----:B------:R-:W-:Y:S02]  /*68b0*/  @!UP0 UIMAD UR7, UR8, UR12, UR7 ;  /* 0x0000000c080782a4 */ /* 0x000fe4000f8e0207 */
[----:B------:R-:W-:-:S02]  /*68c0*/  @!UP0 UIMAD UR4, UR54, UR6, UR5 ;  /* 0x00000006360482a4 */ /* 0x000fc4000f8e0205 */
[----:B------:R-:W-:Y:S02]  /*68d0*/  UIMAD UR6, UR18, UR9, UR20 ;  /* 0x00000009120672a4 */ /* 0x000fe4000f8e0214 */
[----:B------:R-:W-:Y:S01]  /*68e0*/  UIMAD UR8, UR4, UR14, UR10 ;  /* 0x0000000e040872a4 */ /* 0x000fe2000f8e020a */
[----:B------:R-:W-:Y:S02]  /*68f0*/  @!UP0 UMOV UR5, UR7 ;  /* 0x0000000700058c82 */ /* 0x000fe40008000000 */
[----:B------:R-:W-:-:S03]  /*6900*/  UIMAD UR4, UR5, UR18, UR6 ;  /* 0x00000012050472a4 */ /* 0x000fc6000f8e0206 */
[----:B------:R-:W-:-:S03]  /*6910*/  IMAD.U32 R41, RZ, RZ, UR8 ;  /* 0x00000008ff297e24 */ /* 0x000fc6000f8e00ff */
[----:B------:R-:W-:-:S07]  /*6920*/  IMAD.U32 R42, RZ, RZ, UR4 ;  /* 0x00000004ff2a7e24 */ /* 0x000fce000f8e00ff */
.L_x_37:
[----:B------:R-:W3:Y:S02]  /*6930*/  LDCU UR4, c[0x0][0xb30] ;  /* 0x00016600ff0477ac */ /* 0x000ee40008000800 */
[----:B---3--:R-:W-:-:S09]  /*6940*/  UISETP.NE.AND UP0, UPT, UR4, 0x1, UPT ;  /* 0x000000010400788c */ /* 0x008fd2000bf05270 */
[----:B------:R-:W-:Y:S05]  /*6950*/  BRA.U UP0, `(.L_x_38) ;  /* 0x0000000100547547 */ /* 0x000fea000b800000 */
[----:B------:R-:W3:Y:S01]  /*6960*/  LDCU.128 UR8, c[0x0][0xb10] ;  /* 0x00016200ff0877ac */ /* 0x000ee20008000c00 */
[----:B------:R-:W-:Y:S02]  /*6970*/  R2UR UR15, R41 ;  /* 0x00000000290f72ca */ /* 0x000fe400000e0000 */
[----:B------:R-:W-:Y:S01]  /*6980*/  R2UR UR14, R42 ;  /* 0x000000002a0e72ca */ /* 0x000fe200000e0000 */
[----:B------:R-:W4:Y:S01]  /*6990*/  LDCU UR12, c[0x0][0xb0c] ;  /* 0x00016180ff0c77ac */ /* 0x000f220008000800 */
[----:B------:R-:W1:Y:S11]  /*69a0*/  LDCU UR13, c[0x0][0xb20] ;  /* 0x00016400ff0d77ac */ /* 0x000e760008000800 */
[----:B---3--:R-:W-:-:S02]  /*69b0*/  UIMAD.WIDE.U32 UR6, UR14, UR8, URZ ;  /* 0x000000080e0672a5 */ /* 0x008fc4000f8e00ff */
[----:B------:R-:W-:Y:S02]  /*69c0*/  UIMAD.WIDE.U32 UR4, UR15, UR11, URZ ;  /* 0x0000000b0f0472a5 */ /* 0x000fe4000f8e00ff */
[----:B----4-:R-:W-:Y:S02]  /*69d0*/  UISETP.NE.AND UP2, UPT, UR12, 0x1, UPT ;  /* 0x000000010c00788c */ /* 0x010fe4000bf45270 */
[----:B------:R-:W-:Y:S01]  /*69e0*/  UISETP.NE.AND UP0, UPT, UR10, 0x1, UPT ;  /* 0x000000010a00788c */ /* 0x000fe2000bf05270 */
[----:B------:R-:W-:Y:S02]  /*69f0*/  UMOV UR6, UR7 ;  /* 0x0000000700067c82 */ /* 0x000fe40008000000 */
[----:B------:R-:W-:Y:S01]  /*6a00*/  UMOV UR4, UR5 ;  /* 0x0000000500047c82 */ /* 0x000fe20008000000 */
[----:B------:R-:W-:Y:S02]  /*6a10*/  USHF.R.U32.HI UR6, URZ, UR9, UR6 ;  /* 0x00000009ff067299 */ /* 0x000fe40008011606 */
[----:B-1----:R-:W-:-:S02]  /*6a20*/  USHF.R.U32.HI UR4, URZ, UR13, UR4 ;  /* 0x0000000dff047299 */ /* 0x002fc40008011604 */
[----:B------:R-:W-:Y:S02]  /*6a30*/  USEL UR5, UR14, UR6, !UP2 ;  /* 0x000000060e057287 */ /* 0x000fe4000d000000 */
[----:B------:R-:W-:-:S04]  /*6a40*/  USEL UR4, UR15, UR4, !UP0 ;  /* 0x000000040f047287 */ /* 0x000fc8000c000000 */
[----:B------:R-:W-:Y:S02]  /*6a50*/  UIADD3 UR6, UPT, UPT, UR5, -UR4, URZ ;  /* 0x8000000405067290 */ /* 0x000fe4000fffe0ff */
[----:B------:R-:W-:Y:S02]  /*6a60*/  UIADD3 UR4, UPT, UPT, -UR5, UR4, URZ ;  /* 0x0000000405047290 */ /* 0x000fe4000fffe1ff */
[----:B------:R-:W-:Y:S02]  /*6a70*/  UIMAD UR15, UR6, UR10, UR15 ;  /* 0x0000000a060f72a4 */ /* 0x000fe4000f8e020f */
[----:B------:R-:W-:-:S04]  /*6a80*/  UIMAD UR14, UR4, UR12, UR14 ;  /* 0x0000000c040e72a4 */ /* 0x000fc8000f8e020e */
[----:B------:R-:W-:Y:S02]  /*6a90*/  IMAD.U32 R41, RZ, RZ, UR15 ;  /* 0x0000000fff297e24 */ /* 0x000fe4000f8e00ff */
[----:B------:R-:W-:-:S07]  /*6aa0*/  IMAD.U32 R42, RZ, RZ, UR14 ;  /* 0x0000000eff2a7e24 */ /* 0x000fce000f8e00ff */
.L_x_38:
[----:B------:R-:W-:Y:S01]  /*6ab0*/  R2UR UR7, R78 ;  /* 0x000000004e0772ca */ /* 0x000fe200000e0000 */
[----:B------:R-:W-:Y:S01]  /*6ac0*/  IMAD.MOV.U32 R9, RZ, RZ, R7 ;  /* 0x000000ffff097224 */ /* 0x000fe200078e0007 */
[----:B------:R-:W-:Y:S02]  /*6ad0*/  R2UR UR6, R42 ;  /* 0x000000002a0672ca */ /* 0x000fe400000e0000 */
[----:B------:R-:W-:Y:S02]  /*6ae0*/  R2UR UR5, R77 ;  /* 0x000000004d0572ca */ /* 0x000fe400000e0000 */
[----:B------:R-:W-:Y:S02]  /*6af0*/  R2UR UR4, R41 ;  /* 0x00000000290472ca */ /* 0x000fe400000e0000 */
[----:B------:R-:W-:Y:S02]  /*6b00*/  PLOP3.LUT P3, PT, PT, PT, PT, 0x80, 0x8 ;  /* 0x000000000008781c */ /* 0x000fe40003f6f070 */
[----:B------:R-:W-:-:S05]  /*6b10*/  LOP3.LUT R10, R10, 0x1, RZ, 0x3c, !PT ;  /* 0x000000010a0a7812 */ /* 0x000fca00078e3cff */
[----:B------:R-:W-:-:S04]  /*6b20*/  UIADD3 UR50, UPT, UPT, UR6, UR7, URZ ;  /* 0x0000000706327290 */ /* 0x000fc8000fffe0ff */
[----:B------:R-:W-:Y:S01]  /*6b30*/  UIADD3 UR21, UPT, UPT, UR4, UR5, URZ ;  /* 0x0000000504157290 */ /* 0x000fe2000fffe0ff */
[----:B------:R-:W-:Y:S11]  /*6b40*/  BRA.U UP1, `(.L_x_39) ;  /* 0xffffffad01247547 */ /* 0x000ff6000b83ffff */
[----:B------:R-:W-:Y:S01]  /*6b50*/  VIADD R5, R3, 0x20 ;  /* 0x0000002003057836 */ /* 0x000fe20000000000 */
[----:B-1----:R-:W-:-:S03]  /*6b60*/  SHF.L.U32 R0, R11, 0x1f, RZ ;  /* 0x0000001f0b007819 */ /* 0x002fc600000006ff */
[C---:B------:R-:W-:Y:S02]  /*6b70*/  IMAD R3, R2.reuse, 0x8, R5 ;  /* 0x0000000802037824 */ /* 0x040fe400078e0205 */
[----:B------:R-:W-:Y:S02]  /*6b80*/  VIADD R2, R2, 0x1 ;  /* 0x0000000102027836 */ /* 0x000fe40000000000 */
[----:B------:R-:W1:Y:S03]  /*6b90*/  SYNCS.PHASECHK.TRANS64.TRYWAIT P1, [R3+URZ], R0 ;  /* 0x00000000030075a7 */ /* 0x000e6600080211ff */
[----:B------:R-:W-:-:S04]  /*6ba0*/  ISETP.NE.AND P0, PT, R2, 0x4, PT ;  /* 0x000000040200780c */ /* 0x000fc80003f05270 */
[----:B------:R-:W-:Y:S02]  /*6bb0*/  SEL R4, RZ, 0x1, P0 ;  /* 0x00000001ff047807 */ /* 0x000fe40000000000 */
[----:B------:R-:W-:Y:S02]  /*6bc0*/  SEL R2, R2, RZ, P0 ;  /* 0x000000ff02027207 */ /* 0x000fe40000000000 */
[----:B------:R-:W-:-:S03]  /*6bd0*/  LOP3.LUT R11, R11, R4, RZ, 0x3c, !PT ;  /* 0x000000040b0b7212 */ /* 0x000fc600078e3cff */
[----:B------:R-:W-:Y:S01]  /*6be0*/  IMAD R4, R2, 0x8, R5 ;  /* 0x0000000802047824 */ /* 0x000fe200078e0205 */
[----:B------:R-:W-:Y:S01]  /*6bf0*/  SHF.L.U32 R7, R11, 0x1f, RZ ;  /* 0x0000001f0b077819 */ /* 0x000fe200000006ff */
[----:B-1----:R-:W-:Y:S06]  /*6c00*/  @!P1 BRA `(.L_x_40) ;  /* 0x0000006400e49947 */ /* 0x002fec0003800000 */
.L_x_143:
[----:B------:R-:W3:Y:S01]  /*6c10*/  SYNCS.PHASECHK.TRANS64.TRYWAIT P1, [R4+URZ], R7 ;  /* 0x00000007040075a7 */ /* 0x000ee200080211ff */
[----:B-1----:R-:W-:-:S05]  /*6c20*/  VIADD R0, R2, 0x1 ;  /* 0x0000000102007836 */ /* 0x002fca0000000000 */
[----:B------:R-:W-:-:S04]  /*6c30*/  ISETP.NE.AND P0, PT, R0, 0x4, PT ;  /* 0x000000040000780c */ /* 0x000fc80003f05270 */
[----:B------:R-:W-:Y:S02]  /*6c40*/  SEL R2, RZ, 0x1, P0 ;  /* 0x00000001ff027807 */ /* 0x000fe40000000000 */
[----:B------:R-:W-:Y:S02]  /*6c50*/  SEL R0, R0, RZ, P0 ;  /* 0x000000ff00007207 */ /* 0x000fe40000000000 */
[----:B------:R-:W-:-:S03]  /*6c60*/  LOP3.LUT R11, R11, R2, RZ, 0x3c, !PT ;  /* 0x000000020b0b7212 */ /* 0x000fc600078e3cff */
[----:B------:R-:W-:Y:S01]  /*6c70*/  IMAD R2, R0, 0x8, R5 ;  /* 0x0000000800027824 */ /* 0x000fe200078e0205 */
[----:B------:R-:W-:Y:S01]  /*6c80*/  SHF.L.U32 R3, R11, 0x1f, RZ ;  /* 0x0000001f0b037819 */ /* 0x000fe200000006ff */
[----:B---3--:R-:W-:Y:S06]  /*6c90*/  @!P1 BRA `(.L_x_41) ;  /* 0x0000006400d49947 */ /* 0x008fec0003800000 */
.L_x_144:
[----:B------:R-:W3:Y:S01]  /*6ca0*/  SYNCS.PHASECHK.TRANS64.TRYWAIT P1, [R2+URZ], R3 ;  /* 0x00000003020075a7 */ /* 0x000ee200080211ff */
[----:B-1----:R-:W-:-:S05]  /*6cb0*/  VIADD R4, R0, 0x1 ;  /* 0x0000000100047836 */ /* 0x002fca0000000000 */
[----:B------:R-:W-:-:S04]  /*6cc0*/  ISETP.NE.AND P0, PT, R4, 0x4, PT ;  /* 0x000000040400780c */ /* 0x000fc80003f05270 */
[----:B------:R-:W-:Y:S02]  /*6cd0*/  SEL R0, RZ, 0x1, P0 ;  /* 0x00000001ff007807 */ /* 0x000fe40000000000 */
[----:B------:R-:W-:Y:S02]  /*6ce0*/  SEL R4, R4, RZ, P0 ;  /* 0x000000ff04047207 */ /* 0x000fe40000000000 */
[----:B------:R-:W-:Y:S01]  /*6cf0*/  LOP3.LUT R0, R11, R0, RZ, 0x3c, !PT ;  /* 0x000000000b007212 */ /* 0x000fe200078e3cff */
[----:B---3--:R-:W-:Y:S06]  /*6d00*/  @!P1 BRA `(.L_x_42) ;  /* 0x0000006400cc9947 */ /* 0x008fec0003800000 */
.L_x_145:
[----:B------:R-:W-:Y:S02]  /*6d10*/  LEA R4, R4, R5, 0x3 ;  /* 0x0000000504047211 */ /* 0x000fe400078e18ff */
[----:B-1----:R-:W-:-:S07]  /*6d20*/  SHF.L.U32 R3, R0, 0x1f, RZ ;  /* 0x0000001f00037819 */ /* 0x002fce00000006ff */
.L_x_43:
[----:B-1----:R1:W3:Y:S02]  /*6d30*/  SYNCS.PHASECHK.TRANS64.TRYWAIT P0, [R4+URZ], R3 ;  /* 0x00000003040075a7 */ /* 0x0022e400080011ff */
[----:B---3--:R-:W-:Y:S05]  /*6d40*/  @!P0 NANOSLEEP.SYNCS 0x989680 ;  /* 0x009896800000895d */ /* 0x008fea0003900000 */
[----:B------:R-:W3:Y:S02]  /*6d50*/  @!P0 SYNCS.PHASECHK.TRANS64 P0, [R4+URZ], R3 ;  /* 0x00000003040085a7 */ /* 0x000ee400080010ff */
[----:B---3--:R-:W-:Y:S05]  /*6d60*/  @P0 EXIT ;  /* 0x000000000000094d */ /* 0x008fea0003800000 */
[----:B------:R-:W-:Y:S05]  /*6d70*/  BRA `(.L_x_43) ;  /* 0xfffffffc00ec7947 */ /* 0x000fea000383ffff */
.L_x_21:
[----:B------:R-:W2:Y:S02]  /*6d80*/  S2UR UR4, SR_CgaCtaId ;  /* 0x00000000000479c3 */ /* 0x000ea40000008800 */
[----:B--2---:R-:W-:-:S04]  /*6d90*/  UISETP.NE.AND UP0, UPT, UR4, URZ, UPT ;  /* 0x000000ff0400728c */ /* 0x004fc8000bf05270 */
[----:B------:R-:W-:-:S09]  /*6da0*/  UISETP.NE.OR UP0, UPT, UR18, 0x1, UP0 ;  /* 0x000000011200788c */ /* 0x000fd20008705670 */
[----:B------:R-:W-:Y:S05]  /*6db0*/  BRA.U UP0, `(.L_x_44) ;  /* 0x0000000100b47547 */ /* 0x000fea000b800000 */
[----:B------:R-:W2:Y:S01]  /*6dc0*/  S2UR UR5, SR_CgaCtaId ;  /* 0x00000000000579c3 */ /* 0x000ea20000008800 */
[----:B------:R-:W-:Y:S01]  /*6dd0*/  UMOV UR4, 0x400 ;  /* 0x0000040000047882 */ /* 0x000fe20000000000 */
[----:B------:R-:W-:Y:S01]  /*6de0*/  HFMA2 R3, -RZ, RZ, 0, 5.9604644775390625e-08 ;  /* 0x00000001ff037431 */ /* 0x000fe200000001ff */
[----:B------:R-:W-:Y:S01]  /*6df0*/  ISETP.GE.U32.AND P0, PT, R0, 0x2, PT ;  /* 0x000000020000780c */ /* 0x000fe20003f06070 */
[----:B------:R-:W-:Y:S01]  /*6e00*/  IMAD.MOV.U32 R8, RZ, RZ, RZ ;  /* 0x000000ffff087224 */ /* 0x000fe200078e00ff */
[----:B--2---:R-:W-:-:S04]  /*6e10*/  ULEA UR4, UR5, UR4, 0x18 ;  /* 0x0000000405047291 */ /* 0x004fc8000f8ec0ff */
[----:B------:R-:W-:Y:S02]  /*6e20*/  UIADD3 UR5, UPT, UPT, UR4, 0x98, URZ ;  /* 0x0000009804057890 */ /* 0x000fe4000fffe0ff */
[----:B------:R-:W-:Y:S02]  /*6e30*/  UIADD3 UR8, UPT, UPT, UR4, 0x90, URZ ;  /* 0x0000009004087890 */ /* 0x000fe4000fffe0ff */
[----:B------:R-:W-:-:S12]  /*6e40*/  UPRMT UR5, URZ, 0x654, UR5 ;  /* 0x00000654ff057896 */ /* 0x000fd80008000005 */
.L_x_47:
[----:B------:R-:W-:Y:S01]  /*6e50*/  SHF.L.U32 R7, R3, 0x1f, RZ ;  /* 0x0000001f03077819 */ /* 0x000fe200000006ff */
[----:B------:R-:W-:Y:S02]  /*6e60*/  IMAD.U32 R9, RZ, RZ, UR8 ;  /* 0x00000008ff097e24 */ /* 0x000fe4000f8e00ff */
[----:B------:R-:W-:Y:S01]  /*6e70*/  @!P0 IMAD.MOV.U32 R5, RZ, RZ, 0x10 ;  /* 0x00000010ff058424 */ /* 0x000fe200078e00ff */
[----:B------:R-:W2:Y:S02]  /*6e80*/  SYNCS.PHASECHK.TRANS64.TRYWAIT P1, [UR4+0x98], R7 ;  /* 0x00009807ff0075a7 */ /* 0x000ea40008021104 */
[----:B------:R-:W-:-:S04]  /*6e90*/  PRMT R9, R0, 0x654, R9 ;  /* 0x0000065400097816 */ /* 0x000fc80000000009 */
[----:B------:R-:W-:Y:S01]  /*6ea0*/  SEL R2, R9, R2, !P0 ;  /* 0x0000000209027207 */ /* 0x000fe20004000000 */
[----:B--2---:R-:W-:Y:S06]  /*6eb0*/  @!P1 BRA `(.L_x_45) ;  /* 0x0000006400749947 */ /* 0x004fec0003800000 */
.L_x_147:
[----:B------:R-:W-:Y:S01]  /*6ec0*/  UIADD3 UR6, UPT, UPT, UR4, 0xd0, URZ ;  /* 0x000000d004067890 */ /* 0x000fe2000fffe0ff */
[----:B------:R3:W-:Y:S01]  /*6ed0*/  @!P0 SYNCS.ARRIVE.TRANS64.RED RZ, [R2+URZ], R5 ;  /* 0x0000000502ff89a7 */ /* 0x0007e200080004ff */
[----:B------:R-:W-:Y:S01]  /*6ee0*/  UIADD3 UR7, UPT, UPT, UR4, 0x90, URZ ;  /* 0x0000009004077890 */ /* 0x000fe2000fffe0ff */
[----:B------:R-:W-:-:S08]  /*6ef0*/  LOP3.LUT R3, R3, 0x1, RZ, 0x3c, !PT ;  /* 0x0000000103037812 */ /* 0x000fd000078e3cff */
[----:B------:R-:W-:Y:S06]  /*6f00*/  UGETNEXTWORKID.BROADCAST [UR6], [UR7] ;  /* 0x00000000060073ca */ /* 0x000fec0008000100 */
[----:B---3--:R-:W-:-:S04]  /*6f10*/  SHF.L.U32 R5, R8, 0x1f, RZ ;  /* 0x0000001f08057819 */ /* 0x008fc800000006ff */
[----:B------:R-:W3:Y:S02]  /*6f20*/  SYNCS.PHASECHK.TRANS64.TRYWAIT P1, [UR4+0x90], R5 ;  /* 0x00009005ff0075a7 */ /* 0x000ee40008021104 */
[----:B---3--:R-:W-:Y:S05]  /*6f30*/  @!P1 BRA `(.L_x_46) ;  /* 0x00000064006c9947 */ /* 0x008fea0003800000 */
.L_x_149:
[----:B--2---:R-:W2:Y:S01]  /*6f40*/  LDS.128 R4, [UR4+0xd0] ;  /* 0x0000d004ff047984 */ /* 0x004ea20008000c00 */
[----:B------:R-:W-:Y:S01]  /*6f50*/  LOP3.LUT R8, R8, 0x1, RZ, 0x3c, !PT ;  /* 0x0000000108087812 */ /* 0x000fe200078e3cff */
[----:B------:R-:W-:Y:S01]  /*6f60*/  @!PT LDS RZ, [RZ] ;  /* 0x00000000fffff984 */ /* 0x000fe20000000800 */
[----:B------:R-:W-:Y:S01]  /*6f70*/  @!PT LDS RZ, [RZ] ;  /* 0x00000000fffff984 */ /* 0x000fe20000000800 */
[----:B------:R-:W-:Y:S01]  /*6f80*/  @!PT LDS RZ, [RZ] ;  /* 0x00000000fffff984 */ /* 0x000fe20000000800 */
[----:B------:R-:W-:Y:S01]  /*6f90*/  @!PT LDS RZ, [RZ] ;  /* 0x00000000fffff984 */ /* 0x000fe20000000800 */
[----:B------:R3:W-:Y:S06]  /*6fa0*/  MEMBAR.ALL.CTA ;  /* 0x0000000000007992 */ /* 0x0007ec0000008000 */
[----:B---3--:R-:W3:Y:S02]  /*6fb0*/  FENCE.VIEW.ASYNC.S ;  /* 0x00000000000073c6 */ /* 0x008ee40000000000 */
[----:B---3--:R-:W-:Y:S01]  /*6fc0*/  SYNCS.ARRIVE.TRANS64.RED.A1T0 RZ, [UR5], RZ ;  /* 0x000000ffffff79a7 */ /* 0x008fe20008100405 */
[----:B--2---:R-:W-:-:S13]  /*6fd0*/  LOP3.LUT P1, RZ, R6, 0x1, RZ, 0xc0, !PT ;  /* 0x0000000106ff7812 */ /* 0x004fda000782c0ff */
[----:B------:R-:W-:Y:S05]  /*6fe0*/  @P1 BRA `(.L_x_47) ;  /* 0xfffffffc00981947 */ /* 0x000fea000383ffff */
[----:B------:R-:W-:-:S04]  /*6ff0*/  SHF.L.U32 R0, R3, 0x1f, RZ ;  /* 0x0000001f03007819 */ /* 0x000fc800000006ff */
[----:B------:R-:W2:Y:S02]  /*7000*/  SYNCS.PHASECHK.TRANS64 P0, [UR4+0x98], R0 ;  /* 0x00009800ff0075a7 */ /* 0x000ea40008001004 */
[----:B-12---:R-:W-:Y:S05]  /*7010*/  @P0 EXIT ;  /* 0x000000000000094d */ /* 0x006fea0003800000 */
[----:B------:R-:W-:-:S07]  /*7020*/  MOV R0, UR4 ;  /* 0x0000000400007c02 */ /* 0x000fce0008000f00 */
.L_x_48:
[----:B-1----:R-:W-:-:S04]  /*7030*/  SHF.L.U32 R5, R3, 0x1f, RZ ;  /* 0x0000001f03057819 */ /* 0x002fc800000006ff */
[----:B------:R1:W2:Y:S03]  /*7040*/  SYNCS.PHASECHK.TRANS64.TRYWAIT P0, [R0+URZ+0x98], R5 ;  /* 0x00009805000075a7 */ /* 0x0002a600080011ff */
[----:B--2---:R-:W-:Y:S05]  /*7050*/  @!P0 NANOSLEEP.SYNCS 0x989680 ;  /* 0x009896800000895d */ /* 0x004fea0003900000 */
[----:B------:R-:W2:Y:S02]  /*7060*/  @!P0 SYNCS.PHASECHK.TRANS64 P0, [R0+URZ+0x98], R5 ;  /* 0x00009805000085a7 */ /* 0x000ea400080010ff */
[----:B--2---:R-:W-:Y:S05]  /*7070*/  @P0 EXIT ;  /* 0x000000000000094d */ /* 0x004fea0003800000 */
[----:B------:R-:W-:Y:S05]  /*7080*/  BRA `(.L_x_48) ;  /* 0xfffffffc00e87947 */ /* 0x000fea000383ffff */
.L_x_44:
[----:B------:R-:W-:Y:S05]  /*7090*/  BRA.U UP4, `(.L_x_49) ;  /* 0x00000015041c7547 */ /* 0x000fea000b800000 */
[----:B------:R-:W2:Y:S01]  /*70a0*/  S2UR UR4, SR_CgaCtaId ;  /* 0x00000000000479c3 */ /* 0x000ea20000008800 */
[----:B------:R-:W-:Y:S01]  /*70b0*/  UMOV UR5, 0x40 ;  /* 0x0000004000057882 */ /* 0x000fe20000000000 */
[----:B------:R-:W-:Y:S01]  /*70c0*/  NOP ;  /* 0x0000000000007918 */ /* 0x000fe20000000000 */
[----:B------:R-:W-:Y:S01]  /*70d0*/  UMOV UR6, 0x400 ;  /* 0x0000040000067882 */ /* 0x000fe20000000000 */
[----:B--2---:R-:W-:Y:S02]  /*70e0*/  ULEA UR5, UR4, UR5, 0x18 ;  /* 0x0000000504057291 */ /* 0x004fe4000f8ec0ff */
[----:B------:R-:W-:-:S07]  /*70f0*/  ULEA UR6, UR4, UR6, 0x18 ;  /* 0x0000000604067291 */ /* 0x000fce000f8ec0ff */
[----:B------:R-:W2:Y:S02]  /*7100*/  LDS.U8 R0, [UR5+0x1c] ;  /* 0x00001c05ff007984 */ /* 0x000ea40008000000 */
[----:B--2---:R-:W-:-:S13]  /*7110*/  ISETP.NE.AND P0, PT, R0, RZ, PT ;  /* 0x000000ff0000720c */ /* 0x004fda0003f05270 */
[----:B------:R-:W-:Y:S05]  /*7120*/  @P0 BRA `(.L_x_50) ;  /* 0x0000000400080947 */ /* 0x000fea0003800000 */
[----:B------:R-:W-:Y:S02]  /*7130*/  UISETP.NE.U32.AND UP1, UPT, UR49, 0x1, UPT ;  /* 0x000000013100788c */ /* 0x000fe4000bf25070 */
[----:B------:R-:W-:-:S07]  /*7140*/  UIADD3 UR7, UPT, UPT, UR5, 0x8, URZ ;  /* 0x0000000805077890 */ /* 0x000fce000fffe0ff */
[----:B------:R-:W-:Y:S05]  /*7150*/  BRA.U !UP1, `(.L_x_51) ;  /* 0x00000001099c7547 */ /* 0x000fea000b800000 */
[----:B------:R-:W-:Y:S01]  /*7160*/  ELECT P0, URZ, PT ;  /* 0x0000000000ff782f */ /* 0x000fe20003800000 */
[----:B------:R-:W-:-:S12]  /*7170*/  BSSY B0, `(.L_x_51) ;  /* 0x0000025000007945 */ /* 0x000fd80003800000 */
[----:B------:R-:W-:Y:S05]  /*7180*/  @!P0 BRA `(.L_x_52) ;  /* 0x00000000008c8947 */ /* 0x000fea0003800000 */
[----:B------:R-:W-:-:S05]  /*7190*/  UMOV UR4, 0x10 ;  /* 0x0000001000047882 */ /* 0x000fca0000000000 */
[----:B------:R-:W-:Y:S04]  /*71a0*/  DEPBAR.LE SB2, 0x36 ;  /* 0x0000ad800000791a */ /* 0x000fe80000000000 */
[----:B------:R-:W2:Y:S02]  /*71b0*/  UTCATOMSWS.2CTA.FIND_AND_SET.ALIGN UP0, UR4, UR4 ;  /* 0x00000004000475e3 */ /* 0x000ea40008200800 */
[----:B--2---:R-:W-:Y:S01]  /*71c0*/  MOV R11, UR4 ;  /* 0x00000004000b7c02 */ /* 0x004fe20008000f00 */
[----:B------:R-:W-:Y:S06]  /*71d0*/  BRA.U UP0, `(.L_x_53) ;  /* 0x0000000100187547 */ /* 0x000fec000b800000 */
.L_x_54:
[----:B------:R-:W-:Y:S05]  /*71e0*/  NANOSLEEP 0x64 ;  /* 0x000000640000795d */ /* 0x000fea0003800000 */
[----:B------:R-:W-:-:S05]  /*71f0*/  UMOV UR4, 0x10 ;  /* 0x0000001000047882 */ /* 0x000fca0000000000 */
[----:B------:R-:W-:Y:S04]  /*7200*/  DEPBAR.LE SB2, 0x36 ;  /* 0x0000ad800000791a */ /* 0x000fe80000000000 */
[----:B------:R-:W2:Y:S02]  /*7210*/  UTCATOMSWS.2CTA.FIND_AND_SET.ALIGN UP0, UR4, UR4 ;  /* 0x00000004000475e3 */ /* 0x000ea40008200800 */
[----:B--2---:R-:W-:Y:S01]  /*7220*/  MOV R11, UR4 ;  /* 0x00000004000b7c02 */ /* 0x004fe20008000f00 */
[----:B------:R-:W-:Y:S05]  /*7230*/  BRA.U !UP0, `(.L_x_54) ;  /* 0xfffffffd08e87547 */ /* 0x000fea000b83ffff */
.L_x_53:
[----:B------:R-:W2:Y:S01]  /*7240*/  LDS R7, [UR5+0x10] ;  /* 0x00001005ff077984 */ /* 0x000ea20008000800 */
[----:B------:R-:W-:Y:S01]  /*7250*/  IMAD.U32 R5, RZ, RZ, UR6 ;  /* 0x00000006ff057e24 */ /* 0x000fe2000f8e00ff */
[----:B------:R-:W-:-:S03]  /*7260*/  MOV R4, UR48 ;  /* 0x0000003000047c02 */ /* 0x000fc60008000f00 */
[----:B------:R-:W-:Y:S01]  /*7270*/  VIADD R5, R5, 0xe0 ;  /* 0x000000e005057836 */ /* 0x000fe20000000000 */
[----:B--2---:R-:W-:-:S04]  /*7280*/  SHF.L.U32 R7, R7, 0x1f, RZ ;  /* 0x0000001f07077819 */ /* 0x004fc800000006ff */
[----:B------:R-:W2:Y:S02]  /*7290*/  SYNCS.PHASECHK.TRANS64.TRYWAIT P0, [UR5+0x8], R7 ;  /* 0x00000807ff0075a7 */ /* 0x000ea40008001105 */
[----:B--2---:R-:W-:Y:S05]  /*72a0*/  @P0 BRA `(.L_x_55) ;  /* 0x0000000000080947 */ /* 0x004fea0003800000 */
[----:B------:R-:W2:Y:S02]  /*72b0*/  SYNCS.PHASECHK.TRANS64.TRYWAIT P0, [UR5+0x8], R7 ;  /* 0x00000807ff0075a7 */ /* 0x000ea40008001105 */
[----:B--2---:R-:W-:Y:S05]  /*72c0*/  @!P0 BRA `(.L_x_56) ;  /* 0x0000006000a08947 */ /* 0x004fea0003800000 */
.L_x_55:
[----:B--2---:R-:W-:Y:S01]  /*72d0*/  HFMA2 R0, -RZ, RZ, 0, 5.9604644775390625e-08 ;  /* 0x00000001ff007431 */ /* 0x004fe200000001ff */
[----:B------:R-:W-:Y:S01]  /*72e0*/  UPRMT UR4, UR48, 0x654, UR7 ;  /* 0x0000065430047896 */ /* 0x000fe20008000007 */
[----:B------:R-:W-:Y:S01]  /*72f0*/  IMAD.MOV.U32 R8, RZ, RZ, 0xffff ;  /* 0x0000ffffff087424 */ /* 0x000fe200078e00ff */
[----:B------:R-:W-:Y:S01]  /*7300*/  PRMT R4, R4, 0x654, R5 ;  /* 0x0000065404047816 */ /* 0x000fe20000000005 */
[----:B------:R-:W-:Y:S02]  /*7310*/  IMAD.MOV.U32 R6, RZ, RZ, 0x4 ;  /* 0x00000004ff067424 */ /* 0x000fe400078e00ff */
[----:B------:R-:W-:Y:S01]  /*7320*/  IMAD.SHL.U32 R9, R11, 0x20, RZ ;  /* 0x000000200b097824 */ /* 0x000fe200078e00ff */
[----:B------:R-:W-:Y:S02]  /*7330*/  MOV R5, UR4 ;  /* 0x0000000400057c02 */ /* 0x000fe40008000f00 */
[-C--:B------:R-:W-:Y:S01]  /*7340*/  SHF.L.U32 R8, R8, R11.reuse, RZ ;  /* 0x0000000b08087219 */ /* 0x080fe200000006ff */
[----:B------:R2:W-:Y:S01]  /*7350*/  SYNCS.ARRIVE.TRANS64.RED RZ, [UR4], R6 ;  /* 0x00000006ffff79a7 */ /* 0x0005e20008000404 */
[----:B------:R-:W-:Y:S01]  /*7360*/  SHF.L.U32 R7, R0, R11, RZ ;  /* 0x0000000b00077219 */ /* 0x000fe200000006ff */
[----:B------:R2:W-:Y:S04]  /*7370*/  STS [UR6+0xe0], R9 ;  /* 0x0000e009ff007988 */ /* 0x0005e80008000806 */
[----:B------:R2:W-:Y:S04]  /*7380*/  STAS [R4.64], R11 ;  /* 0x0000000b04007dbd */ /* 0x0005e8000c0008ff */
[----:B------:R2:W-:Y:S04]  /*7390*/  ATOMS.OR RZ, [UR5+0x14], R8 ;  /* 0x00001408ffff798c */ /* 0x0005e8000b000005 */
[----:B------:R2:W-:Y:S04]  /*73a0*/  ATOMS.OR RZ, [UR5+0x18], R7 ;  /* 0x00001807ffff798c */ /* 0x0005e8000b000005 */
[----:B------:R2:W-:Y:S02]  /*73b0*/  ATOMS.XOR RZ, [UR5+0x10], R0 ;  /* 0x00001000ffff798c */ /* 0x0005e4000b800005 */
.L_x_52:
[----:B-1----:R-:W-:Y:S05]  /*73c0*/  BSYNC B0 ;  /* 0x0000000000007941 */ /* 0x002fea0003800000 */
.L_x_51:
[----:B------:R-:W-:Y:S05]  /*73d0*/  BRA.U UP1, `(.L_x_57) ;  /* 0x00000001016c7547 */ /* 0x000fea000b800000 */
[----:B------:R-:W-:-:S03]  /*73e0*/  UMOV UR4, 0xffffffff ;  /* 0xffffffff00047882 */ /* 0x000fc60000000000 */
[----:B------:R-:W-:Y:S05]  /*73f0*/  BRA.DIV UR4, `(.L_x_58) ;  /* 0x00000062046c7947 */ /* 0x000fea000b800000 */
[----:B------:R-:W-:-:S13]  /*7400*/  ELECT P6, URZ, PT ;  /* 0x0000000000ff782f */ /* 0x000fda00038c0000 */
.L_x_152:
[----:B------:R-:W-:Y:S05]  /*7410*/  @!P6 BRA `(.L_x_57) ;  /* 0x00000000005ce947 */ /* 0x000fea0003800000 */
[----:B--2---:R-:W2:Y:S02]  /*7420*/  LDS R5, [UR5+0x10] ;  /* 0x00001005ff057984 */ /* 0x004ea40008000800 */
[----:B--2---:R-:W-:-:S04]  /*7430*/  SHF.L.U32 R5, R5, 0x1f, RZ ;  /* 0x0000001f05057819 */ /* 0x004fc800000006ff */
[----:B------:R-:W2:Y:S02]  /*7440*/  SYNCS.PHASECHK.TRANS64.TRYWAIT P0, [UR5+0x8], R5 ;  /* 0x00000805ff0075a7 */ /* 0x000ea40008001105 */
[----:B--2---:R-:W-:Y:S05]  /*7450*/  @P0 BRA `(.L_x_59) ;  /* 0x0000000000080947 */ /* 0x004fea0003800000 */
[----:B------:R-:W2:Y:S02]  /*7460*/  SYNCS.PHASECHK.TRANS64.TRYWAIT P0, [UR5+0x8], R5 ;  /* 0x00000805ff0075a7 */ /* 0x000ea40008001105 */
[----:B--2---:R-:W-:Y:S05]  /*7470*/  @!P0 BRA `(.L_x_60) ;  /* 0x00000060006c8947 */ /* 0x004fea0003800000 */
.L_x_59:
[----:B------:R-:W3:Y:S01]  /*7480*/  LDS R7, [UR6+0xe0] ;  /* 0x0000e006ff077984 */ /* 0x000ee20008000800 */
[----:B--2---:R-:W-:Y:S02]  /*7490*/  HFMA2 R0, -RZ, RZ, 0, 5.9604644775390625e-08 ;  /* 0x00000001ff007431 */ /* 0x004fe400000001ff */
[----:B------:R-:W-:Y:S01]  /*74a0*/  IMAD.MOV.U32 R4, RZ, RZ, 0xffff ;  /* 0x0000ffffff047424 */ /* 0x000fe200078e00ff */
[----:B------:R-:W-:Y:S01]  /*74b0*/  UPRMT UR4, UR48, 0x654, UR7 ;  /* 0x0000065430047896 */ /* 0x000fe20008000007 */
[----:B---3--:R-:W-:-:S03]  /*74c0*/  IMAD.SHL.U32 R5, R7, 0x20, RZ ;  /* 0x0000002007057824 */ /* 0x008fc600078e00ff */
[-C--:B------:R-:W-:Y:S02]  /*74d0*/  SHF.L.U32 R4, R4, R7.reuse, RZ ;  /* 0x0000000704047219 */ /* 0x080fe400000006ff */
[----:B------:R-:W-:Y:S01]  /*74e0*/  SHF.L.U32 R7, R0, R7, RZ ;  /* 0x0000000700077219 */ /* 0x000fe200000006ff */
[----:B------:R3:W-:Y:S04]  /*74f0*/  STS [UR6+0xe0], R5 ;  /* 0x0000e005ff007988 */ /* 0x0007e80008000806 */
[----:B------:R3:W-:Y:S04]  /*7500*/  ATOMS.OR RZ, [UR5+0x14], R4 ;  /* 0x00001404ffff798c */ /* 0x0007e8000b000005 */
[----:B------:R3:W-:Y:S01]  /*7510*/  ATOMS.OR RZ, [UR5+0x18], R7 ;  /* 0x00001807ffff798c */ /* 0x0007e2000b000005 */
[----:B------:R-:W-:Y:S03]  /*7520*/  SYNCS.ARRIVE.TRANS64.RED.A1T0 RZ, [UR4], RZ ;  /* 0x000000ffffff79a7 */ /* 0x000fe60008100404 */
[----:B------:R3:W-:Y:S01]  /*7530*/  ATOMS.XOR RZ, [UR5+0x10], R0 ;  /* 0x00001000ffff798c */ /* 0x0007e2000b800005 */
[----:B------:R-:W-:Y:S05]  /*7540*/  BRA `(.L_x_57) ;  /* 0x0000000000107947 */ /* 0x000fea0003800000 */
.L_x_50:
[----:B------:R-:W-:Y:S02]  /*7550*/  MOV R0, 0xffffffff ;  /* 0xffffffff00007802 */ /* 0x000fe40000000f00 */
[----:B------:R-:W-:-:S03]  /*7560*/  MOV R4, 0x7590 ;  /* 0x0000759000047802 */ /* 0x000fc60000000f00 */
[----:B------:R2:W-:Y:S04]  /*7570*/  STS [UR6+0xe0], R0 ;  /* 0x0000e000ff007988 */ /* 0x0005e80008000806 */
[----:B-12--5:R-:W-:Y:S05]  /*7580*/  CALL.REL.NOINC `($__internal_1_$__cuda_sm10x_tcgen05_guardrail_trap_phase_invalid_during_alloc) ;  /* 0x00000068001c7944 */ /* 0x026fea0003c00000 */
.L_x_57:
[----:B------:R-:W-:Y:S05]  /*7590*/  WARPSYNC.ALL ;  /* 0x0000000000007948 */ /* 0x000fea0003800000 */
[----:B------:R-:W4:Y:S01]  /*75a0*/  S2UR UR22, SR_CgaCtaId ;  /* 0x00000000001679c3 */ /* 0x000f220000008800 */
[----:B------:R-:W-:Y:S01]  /*75b0*/  UMOV UR4, 0x400 ;  /* 0x0000040000047882 */ /* 0x000fe20000000000 */
[----:B------:R-:W-:-:S06]  /*75c0*/  NOP ;  /* 0x0000000000007918 */ /* 0x000fcc0000000000 */
[----:B------:R-:W-:Y:S06]  /*75d0*/  BAR.ARV 0x6, 0xa0 ;  /* 0x0182800000007b1d */ /* 0x000fec0000002000 */
[----:B------:R-:W1:Y:S01]  /*75e0*/  LDCU.64 UR6, c[0x0][0x388] ;  /* 0x00007100ff0677ac */ /* 0x000e620008000a00 */
[----:B------:R-:W-:Y:S01]  /*75f0*/  LOP3.LUT R3, R3, 0xffff, RZ, 0xc0, !PT ;  /* 0x0000ffff03037812 */ /* 0x000fe200078ec0ff */
[----:B--2---:R-:W-:Y:S01]  /*7600*/  IMAD.MOV.U32 R8, RZ, RZ, 0x1 ;  /* 0x00000001ff087424 */ /* 0x004fe200078e00ff */
[----:B------:R-:W-:Y:S01]  /*7610*/  LOP3.LUT R2, R2, 0xffff, RZ, 0xc0, !PT ;  /* 0x0000ffff02027812 */ /* 0x000fe200078ec0ff */
[----:B------:R-:W-:Y:S01]  /*7620*/  UMOV UR26, URZ ;  /* 0x000000ff001a7c82 */ /* 0x000fe20008000000 */
[----:B------:R-:W-:Y:S01]  /*7630*/  R2UR UR23, R3 ;  /* 0x00000000031772ca */ /* 0x000fe200000e0000 */
[----:B------:R-:W-:Y:S01]  /*7640*/  UMOV UR21, URZ ;  /* 0x000000ff00157c82 */ /* 0x000fe20008000000 */
[----:B------:R-:W-:-:S02]  /*7650*/  R2UR UR46, R2 ;  /* 0x00000000022e72ca */ /* 0x000fc400000e0000 */
[----:B------:R-:W-:Y:S01]  /*7660*/  CS2R R2, SRZ ;  /* 0x0000000000027805 */ /* 0x000fe2000001ff00 */
[----:B------:R-:W-:Y:S02]  /*7670*/  UISETP.NE.AND UP3, UPT, UR49, URZ, UPT ;  /* 0x000000ff3100728c */ /* 0x000fe4000bf65270 */
[----:B----4-:R-:W-:Y:S01]  /*7680*/  ULEA UR22, UR22, UR4, 0x18 ;  /* 0x0000000416167291 */ /* 0x010fe2000f8ec0ff */
[----:B------:R-:W-:Y:S01]  /*7690*/  UMOV UR42, 0x0 ;  /* 0x00000000002a7882 */ /* 0x000fe20000000000 */
[----:B------:R-:W-:Y:S02]  /*76a0*/  UMOV UR43, 0x10110910 ;  /* 0x10110910002b7882 */ /* 0x000fe40000000000 */
[----:B------:R-:W-:Y:S01]  /*76b0*/  UIADD3 UR44, UPT, UPT, UR22, 0x98, URZ ;  /* 0x00000098162c7890 */ /* 0x000fe2000fffe0ff */
[----:B------:R-:W-:Y:S01]  /*76c0*/  UMOV UR40, 0x0 ;  /* 0x0000000000287882 */ /* 0x000fe20000000000 */
[----:B-1----:R-:W-:-:S03]  /*76d0*/  UIADD3 UR4, UPT, UPT, UR6, 0x3f, URZ ;  /* 0x0000003f06047890 */ /* 0x002fc6000fffe0ff */
[----:B---3--:R-:W1:Y:S01]  /*76e0*/  LDS R0, [UR22+0xe0] ;  /* 0x0000e016ff007984 */ /* 0x008e620008000800 */
[----:B------:R-:W2:Y:S01]  /*76f0*/  LDCU UR6, c[0x0][0x390] ;  /* 0x00007200ff0677ac */ /* 0x000ea20008000800 */
[----:B------:R-:W-:Y:S01]  /*7700*/  USHF.R.S32.HI UR5, URZ, 0x1f, UR4 ;  /* 0x0000001fff057899 */ /* 0x000fe20008011404 */
[----:B------:R-:W-:Y:S01]  /*7710*/  UMOV UR41, 0x10110910 ;  /* 0x1011091000297882 */ /* 0x000fe20000000000 */
[----:B------:R-:W-:Y:S02]  /*7720*/  UMOV UR38, 0x0 ;  /* 0x0000000000267882 */ /* 0x000fe40000000000 */
[----:B------:R-:W-:Y:S02]  /*7730*/  ULEA.HI UR4, UR5, UR4, URZ, 0x6 ;  /* 0x0000000405047291 */ /* 0x000fe4000f8f30ff */
[----:B------:R-:W-:Y:S02]  /*7740*/  UIADD3 UR5, UPT, UPT, UR22, 0x8400, URZ ;  /* 0x0000840016057890 */ /* 0x000fe4000fffe0ff */
[----:B------:R-:W-:-:S02]  /*7750*/  USHF.R.S32.HI UR4, URZ, 0x6, UR4 ;  /* 0x00000006ff047899 */ /* 0x000fc40008011404 */
[----:B------:R-:W-:Y:S02]  /*7760*/  USHF.R.U32.HI UR5, URZ, 0x4, UR5 ;  /* 0x00000004ff057899 */ /* 0x000fe40008011605 */
[----:B------:R-:W-:Y:S02]  /*7770*/  UIMAD UR7, UR4, UR7, URZ ;  /* 0x00000007040772a4 */ /* 0x000fe4000f8e02ff */
[----:B------:R-:W-:Y:S02]  /*7780*/  UIADD3 UR4, UPT, UPT, UR22, 0x28400, URZ ;  /* 0x0002840016047890 */ /* 0x000fe4000fffe0ff */
[----:B------:R-:W-:Y:S02]  /*7790*/  ULOP3.LUT UR5, UR5, 0x3fff, URZ, 0xc0, !UPT ;  /* 0x00003fff05057892 */ /* 0x000fe4000f8ec0ff */
[----:B------:R-:W-:Y:S02]  /*77a0*/  USHF.R.U32.HI UR25, URZ, 0x4, UR4 ;  /* 0x00000004ff197899 */ /* 0x000fe40008011604 */
[----:B--2---:R-:W-:Y:S01]  /*77b0*/  UIMAD UR4, UR7, UR6, URZ ;  /* 0x00000006070472a4 */ /* 0x004fe2000f8e02ff */
[----:B------:R-:W-:Y:S01]  /*77c0*/  UMOV UR39, 0x10110910 ;  /* 0x1011091000277882 */ /* 0x000fe20000000000 */
[----:B------:R-:W-:Y:S01]  /*77d0*/  UMOV UR36, 0x0 ;  /* 0x0000000000247882 */ /* 0x000fe20000000000 */
[----:B------:R-:W-:Y:S01]  /*77e0*/  UMOV UR37, 0x10110910 ;  /* 0x1011091000257882 */ /* 0x000fe20000000000 */
[----:B------:R-:W-:Y:S01]  /*77f0*/  UMOV UR34, 0x0 ;  /* 0x0000000000227882 */ /* 0x000fe20000000000 */
[----:B------:R-:W-:Y:S01]  /*7800*/  UMOV UR35, 0x10110910 ;  /* 0x1011091000237882 */ /* 0x000fe20000000000 */
[----:B------:R-:W-:-:S02]  /*7810*/  UPRMT UR44, URZ, 0x654, UR44 ;  /* 0x00000654ff2c7896 */ /* 0x000fc4000800002c */
[----:B------:R-:W-:Y:S02]  /*7820*/  ULOP3.LUT UR25, UR25, 0x3fff, URZ, 0xc0, !UPT ;  /* 0x00003fff19197892 */ /* 0x000fe4000f8ec0ff */
[----:B------:R-:W-:Y:S02]  /*7830*/  ULOP3.LUT UR24, UR5, 0x10000, URZ, 0xfc, !UPT ;  /* 0x0001000005187892 */ /* 0x000fe4000f8efcff */
[----:B------:R-:W-:Y:S01]  /*7840*/  UIADD3 UR47, UPT, UPT, UR4, -0x1, URZ ;  /* 0xffffffff042f7890 */ /* 0x000fe2000fffe0ff */
[C---:B-1----:R-:W-:Y:S01]  /*7850*/  VIADD R5, R0.reuse, 0x40 ;  /* 0x0000004000057836 */ /* 0x042fe20000000000 */
[----:B------:R-:W-:Y:S01]  /*7860*/  LOP3.LUT R4, R0, 0xffff, RZ, 0xc0, !PT ;  /* 0x0000ffff00047812 */ /* 0x000fe200078ec0ff */
[----:B------:R-:W-:Y:S01]  /*7870*/  UISETP.GE.AND UP4, UPT, UR4, 0x1, UPT ;  /* 0x000000010400788c */ /* 0x000fe2000bf86270 */
[----:B------:R-:W-:Y:S02]  /*7880*/  UMOV UR32, 0x0 ;  /* 0x0000000000207882 */ /* 0x000fe40000000000 */
[----:B------:R-:W-:Y:S01]  /*7890*/  LOP3.LUT R5, R5, 0xffff, RZ, 0xc0, !PT ;  /* 0x0000ffff05057812 */ /* 0x000fe200078ec0ff */
[----:B------:R-:W-:Y:S01]  /*78a0*/  UMOV UR33, 0x10110910 ;  /* 0x1011091000217882 */ /* 0x000fe20000000000 */
[----:B------:R-:W-:Y:S01]  /*78b0*/  UMOV UR30, 0x0 ;  /* 0x00000000001e7882 */ /* 0x000fe20000000000 */
[----:B------:R-:W-:Y:S01]  /*78c0*/  UMOV UR31, 0x10110910 ;  /* 0x10110910001f7882 */ /* 0x000fe20000000000 */
[----:B------:R-:W-:Y:S01]  /*78d0*/  UMOV UR28, 0x0 ;  /* 0x00000000001c7882 */ /* 0x000fe20000000000 */
[----:B------:R1:W-:Y:S01]  /*78e0*/  STL.64 [R1], R4 ;  /* 0x0000000401007387 */ /* 0x0003e20000100a00 */
[----:B------:R-:W-:-:S05]  /*78f0*/  UMOV UR29, 0x10110910 ;  /* 0x10110910001d7882 */ /* 0x000fca0000000000 */
.L_x_69:
[----:B-1----:R-:W-:-:S04]  /*7900*/  SHF.L.U32 R5, R3, 0x1f, RZ ;  /* 0x0000001f03057819 */ /* 0x002fc800000006ff */
[----:B------:R-:W1:Y:S02]  /*7910*/  SYNCS.PHASECHK.TRANS64.TRYWAIT P0, [UR22+0x90], R5 ;  /* 0x00009005ff0075a7 */ /* 0x000e640008001116 */
[----:B-1-3--:R-:W-:Y:S05]  /*7920*/  @!P0 BRA `(.L_x_61) ;  /* 0x0000005c00588947 */ /* 0x00afea0003800000 */
.L_x_154:
[----:B-1----:R-:W1:Y:S01]  /*7930*/  LDS.128 R4, [UR22+0xd0] ;  /* 0x0000d016ff047984 */ /* 0x002e620008000c00 */
[----:B------:R-:W-:Y:S01]  /*7940*/  ULEA UR27, UR26, UR22, 0x3 ;  /* 0x000000161a1b7291 */ /* 0x000fe2000f8e18ff */
[----:B------:R-:W-:Y:S01]  /*7950*/  @!PT LDS RZ, [RZ] ;  /* 0x00000000fffff984 */ /* 0x000fe20000000800 */
[----:B------:R-:W-:Y:S01]  /*7960*/  @!PT LDS RZ, [RZ] ;  /* 0x00000000fffff984 */ /* 0x000fe20000000800 */
[----:B------:R-:W-:Y:S01]  /*7970*/  @!PT LDS RZ, [RZ] ;  /* 0x00000000fffff984 */ /* 0x000fe20000000800 */
[----:B------:R-:W-:Y:S01]  /*7980*/  @!PT LDS RZ, [RZ] ;  /* 0x00000000fffff984 */ /* 0x000fe20000000800 */
[----:B------:R2:W-:Y:S06]  /*7990*/  MEMBAR.ALL.CTA ;  /* 0x0000000000007992 */ /* 0x0005ec0000008000 */
[----:B--2---:R-:W2:Y:S02]  /*79a0*/  FENCE.VIEW.ASYNC.S ;  /* 0x00000000000073c6 */ /* 0x004ea40000000000 */
[----:B--2---:R-:W-:Y:S01]  /*79b0*/  SYNCS.ARRIVE.TRANS64.RED.A1T0 RZ, [UR44], RZ ;  /* 0x000000ffffff79a7 */ /* 0x004fe2000810042c */
[----:B-1----:R-:W-:Y:S01]  /*79c0*/  LOP3.LUT P3, RZ, R6, 0x1, RZ, 0xc0, !PT ;  /* 0x0000000106ff7812 */ /* 0x002fe2000786c0ff */
[----:B------:R-:W-:-:S12]  /*79d0*/  BRA.U UP3, `(.L_x_62) ;  /* 0x00000001030c7547 */ /* 0x000fd8000b800000 */
[----:B------:R-:W-:-:S04]  /*79e0*/  SHF.L.U32 R5, R8, 0x1f, RZ ;  /* 0x0000001f08057819 */ /* 0x000fc800000006ff */
[----:B------:R-:W1:Y:S02]  /*79f0*/  SYNCS.PHASECHK.TRANS64.TRYWAIT P0, [UR27+0xb0], R5 ;  /* 0x0000b005ff0075a7 */ /* 0x000e64000800111b */
[----:B-1----:R-:W-:Y:S05]  /*7a00*/  @!P0 BRA `(.L_x_63) ;  /* 0x0000005c00388947 */ /* 0x002fea0003800000 */
.L_x_62:
[----:B------:R-:W-:Y:S05]  /*7a10*/  BRA.U UP3, `(.L_x_64) ;  /* 0x0000000503647547 */ /* 0x000fea000b800000 */
[----:B------:R-:W-:Y:S05]  /*7a20*/  BRA.U !UP4, `(.L_x_65) ;  /* 0x000000050c547547 */ /* 0x000fea000b800000 */
[----:B------:R-:W-:Y:S01]  /*7a30*/  ULEA UR4, UR26, UR45, 0x2 ;  /* 0x0000002d1a047291 */ /* 0x000fe2000f8e10ff */
[----:B-1----:R-:W-:-:S08]  /*7a40*/  SHF.L.U32 R4, R2, 0x1f, RZ ;  /* 0x0000001f02047819 */ /* 0x002fd000000006ff */
[----:B------:R-:W5:Y:S01]  /*7a50*/  LDL R5, [UR4] ;  /* 0x00000004ff057983 */ /* 0x000f620008100800 */
[----:B------:R-:W-:Y:S02]  /*7a60*/  ULEA UR4, UR21, UR22, 0x3 ;  /* 0x0000001615047291 */ /* 0x000fe4000f8e18ff */
[----:B------:R-:W-:Y:S01]  /*7a70*/  UPLOP3.LUT UP2, UPT, UPT, UPT, UPT, 0x40, 0x4 ;  /* 0x000000000004789c */ /* 0x000fe20003f4e870 */
[----:B------:R-:W-:-:S06]  /*7a80*/  UMOV UR19, UR47 ;  /* 0x0000002f00137c82 */ /* 0x000fcc0008000000 */
[----:B------:R1:W2:Y:S01]  /*7a90*/  SYNCS.PHASECHK.TRANS64.TRYWAIT P2, [UR4], R4 ;  /* 0x00000004ff0075a7 */ /* 0x0002a20008041104 */
[----:B------:R-:W-:-:S05]  /*7aa0*/  UMOV UR4, UR21 ;  /* 0x0000001500047c82 */ /* 0x000fca0008000000 */
.L_x_68:
[----:B------:R-:W-:Y:S01]  /*7ab0*/  ULEA UR20, UR4, UR22, 0x3 ;  /* 0x0000001604147291 */ /* 0x000fe2000f8e18ff */
[----:B--23--:R-:W-:Y:S11]  /*7ac0*/  @P2 BRA `(.L_x_66) ;  /* 0x00000000000c2947 */ /* 0x00cff60003800000 */
[----:B------:R-:W-:Y:S04]  /*7ad0*/  SHF.L.U32 R7, R2, 0x1f, RZ ;  /* 0x0000001f02077819 */ /* 0x000fe800000006ff */
[----:B------:R-:W2:Y:S02]  /*7ae0*/  SYNCS.PHASECHK.TRANS64.TRYWAIT P0, [UR20], R7 ;  /* 0x00000007ff0075a7 */ /* 0x000ea40008001114 */
[----:B--2---:R-:W-:Y:S05]  /*7af0*/  @!P0 BRA `(.L_x_67) ;  /* 0x0000005c00148947 */ /* 0x004fea0003800000 */
.L_x_66:
[----:B------:R-:W-:Y:S01]  /*7b00*/  UISETP.NE.AND UP0, UPT, UR19, URZ, UPT ;  /* 0x000000ff1300728c */ /* 0x000fe2000bf05270 */
[----:B------:R-:W-:Y:S01]  /*7b10*/  PLOP3.LUT P2, PT, PT, PT, PT, 0x80, 0x8 ;  /* 0x000000000008781c */ /* 0x000fe20003f4f070 */
[----:B------:R-:W-:Y:S02]  /*7b20*/  UIADD3 UR5, UPT, UPT, UR4, 0x1, URZ ;  /* 0x0000000104057890 */ /* 0x000fe4000fffe0ff */
[----:B------:R-:W-:Y:S02]  /*7b30*/  ULEA UR16, UR4, UR25, 0x9 ;  /* 0x0000001904107291 */ /* 0x000fe4000f8e48ff */
[----:B------:R-:W-:Y:S01]  /*7b40*/  UISETP.NE.AND UP1, UPT, UR5, 0x4, UPT ;  /* 0x000000040500788c */ /* 0x000fe2000bf25270 */
[----:B------:R-:W-:Y:S01]  /*7b50*/  PLOP3.LUT P0, PT, PT, PT, UP0, 0x80, 0x8 ;  /* 0x000000000008781c */ /* 0x000fe20003f0f008 */
[----:B------:R-:W-:Y:S02]  /*7b60*/  ULEA UR14, UR4, UR24, 0xb ;  /* 0x00000018040e7291 */ /* 0x000fe4000f8e58ff */
[----:B------:R-:W-:Y:S02]  /*7b70*/  USEL UR6, URZ, 0x1, UP1 ;  /* 0x00000001ff067887 */ /* 0x000fe40008800000 */
[----:B------:R-:W-:Y:S01]  /*7b80*/  USEL UR21, UR5, URZ, UP1 ;  /* 0x000000ff05157287 */ /* 0x000fe20008800000 */
[----:B------:R-:W-:Y:S11]  /*7b90*/  ELECT P1, URZ, PT ;  /* 0x0000000000ff782f */ /* 0x000ff60003820000 */
[----:B------:R-:W-:Y:S02]  /*7ba0*/  @!UPT UIADD3 URZ, UPT, UPT, URZ, URZ, URZ ;  /* 0x000000fffffff290 */ /* 0x000fe4000fffe0ff */
[C---:B-----5:R-:W-:Y:S01]  /*7bb0*/  @P1 R2UR.BROADCAST UR4, R5.reuse ;  /* 0x00000000050412ca */ /* 0x060fe200008e0000 */
[----:B------:R-:W-:Y:S01]  /*7bc0*/  @UP0 ULEA UR5, UR21, UR22, 0x3 ;  /* 0x0000001615050291 */ /* 0x000fe2000f8e18ff */
[----:B------:R-:W-:Y:S01]  /*7bd0*/  LOP3.LUT R2, R2, UR6, RZ, 0x3c, !PT ;  /* 0x0000000602027c12 */ /* 0x000fe2000f8e3cff */
[----:B------:R-:W-:Y:S02]  /*7be0*/  UIADD3 UR10, UPT, UPT, UR16, 0x40, URZ ;  /* 0x00000040100a7890 */ /* 0x000fe4000fffe0ff */
[----:B------:R-:W-:Y:S01]  /*7bf0*/  UIADD3 UR6, UPT, UPT, UR14, 0x2, URZ ;  /* 0x000000020e067890 */ /* 0x000fe2000fffe0ff */
[----:B-1----:R-:W-:Y:S01]  /*7c00*/  @P0 SHF.L.U32 R4, R2, 0x1f, RZ ;  /* 0x0000001f02040819 */ /* 0x002fe200000006ff */
[----:B------:R-:W-:Y:S02]  /*7c10*/  UIADD3 UR8, UPT, UPT, UR16, 0x80, URZ ;  /* 0x0000008010087890 */ /* 0x000fe4000fffe0ff */
[----:B------:R-:W-:Y:S01]  /*7c20*/  UIADD3 UR12, UPT, UPT, UR16, 0xc0, URZ ;  /* 0x000000c0100c7890 */ /* 0x000fe2000fffe0ff */
[----:B------:R3:W4:Y:S01]  /*7c30*/  @P0 SYNCS.PHASECHK.TRANS64.TRYWAIT P2, [UR5], R4 ;  /* 0x00000004ff0005a7 */ /* 0x0007220008041105 */
[----:B------:R-:W-:Y:S11]  /*7c40*/  ELECT P0, URZ, PT ;  /* 0x0000000000ff782f */ /* 0x000ff60003800000 */
[----:B------:R-:W-:Y:S02]  /*7c50*/  @!UPT UIADD3 URZ, UPT, UPT, URZ, URZ, URZ ;  /* 0x000000fffffff290 */ /* 0x000fe4000fffe0ff */
[C---:B------:R-:W-:Y:S02]  /*7c60*/  @P0 R2UR.BROADCAST UR18, R5.reuse ;  /* 0x00000000051202ca */ /* 0x040fe400008e0000 */
[----:B------:R-:W-:Y:S01]  /*7c70*/  ELECT P0, URZ, PT ;  /* 0x0000000000ff782f */ /* 0x000fe20003800000 */
[----:B------:R-:W-:Y:S01]  /*7c80*/  UMOV UR17, 0x20004020 ;  /* 0x2000402000117882 */ /* 0x000fe20000000000 */
[----:B------:R-:W-:Y:S01]  /*7c90*/  UMOV UR15, 0x40004080 ;  /* 0x40004080000f7882 */ /* 0x000fe20000000000 */
[----:B------:R-:W-:Y:S01]  /*7ca0*/  UMOV UR11, 0x20004020 ;  /* 0x20004020000b7882 */ /* 0x000fe20000000000 */
[----:B------:R1:W-:Y:S01]  /*7cb0*/  UTCHMMA.2CTA gdesc[UR14], gdesc[UR16], tmem[UR4], tmem[UR42], idesc[UR43], UP2 ;  /* 0x00ff2a100e0075ea */ /* 0x0003e20009200004 */
[----:B------:R-:W-:Y:S01]  /*7cc0*/  UPLOP3.LUT UP2, UPT, UPT, UPT, UPT, 0x80, 0x8 ;  /* 0x000000000008789c */ /* 0x000fe20003f4f070 */
[----:B------:R-:W-:Y:S01]  /*7cd0*/  UMOV UR7, 0x40004080 ;  /* 0x4000408000077882 */ /* 0x000fe20000000000 */
[----:B------:R-:W-:Y:S01]  /*7ce0*/  UMOV UR9, 0x20004020 ;  /* 0x2000402000097882 */ /* 0x000fe20000000000 */
[----:B------:R-:W-:Y:S01]  /*7cf0*/  UMOV UR5, 0x40004080 ;  /* 0x4000408000057882 */ /* 0x000fe20000000000 */
[----:B------:R-:W-:Y:S02]  /*7d00*/  UMOV UR13, 0x20004020 ;  /* 0x20004020000d7882 */ /* 0x000fe40000000000 */
[----:B------:R2:W-:Y:S01]  /*7d10*/  UTCHMMA.2CTA gdesc[UR6], gdesc[UR10], tmem[UR18], tmem[UR40], idesc[UR41], UPT ;  /* 0x00ff280a060075ea */ /* 0x0005e2000ba00012 */
[----:B-1----:R-:W-:Y:S01]  /*7d20*/  UIADD3 UR4, UPT, UPT, UR14, 0x4, URZ ;  /* 0x000000040e047890 */ /* 0x002fe2000fffe0ff */
[C---:B------:R-:W-:Y:S02]  /*7d30*/  @P0 R2UR.BROADCAST UR15, R5.reuse ;  /* 0x00000000050f02ca */ /* 0x040fe400008e0000 */
[----:B------:R-:W-:Y:S11]  /*7d40*/  ELECT P0, URZ, PT ;  /* 0x0000000000ff782f */ /* 0x000ff60003800000 */
[----:B------:R-:W-:Y:S02]  /*7d50*/  @!UPT UIADD3 URZ, UPT, UPT, URZ, URZ, URZ ;  /* 0x000000fffffff290 */ /* 0x000fe4000fffe0ff */
[C---:B------:R-:W-:Y:S02]  /*7d60*/  @P0 R2UR.BROADCAST UR17, R5.reuse ;  /* 0x00000000051102ca */ /* 0x040fe400008e0000 */
[----:B------:R-:W-:Y:S01]  /*7d70*/  ELECT P0, URZ, PT ;  /* 0x0000000000ff782f */ /* 0x000fe20003800000 */
[----:B--2---:R-:W-:Y:S02]  /*7d80*/  UIADD3 UR6, UPT, UPT, UR14, 0x6, URZ ;  /* 0x000000060e067890 */ /* 0x004fe4000fffe0ff */
[----:B------:R-:W-:Y:S01]  /*7d90*/  UIADD3 UR10, UPT, UPT, UR16, 0x100, URZ ;  /* 0x00000100100a7890 */ /* 0x000fe2000fffe0ff */
[----:B------:R1:W-:Y:S07]  /*7da0*/  UTCHMMA.2CTA gdesc[UR4], gdesc[UR8], tmem[UR15], tmem[UR38], idesc[UR39], UPT ;  /* 0x00ff2608040075ea */ /* 0x0003ee000ba0000f */
[----:B------:R2:W-:Y:S01]  /*7db0*/  UTCHMMA.2CTA gdesc[UR6], gdesc[UR12], tmem[UR17], tmem[UR36], idesc[UR37], UPT ;  /* 0x00ff240c060075ea */ /* 0x0005e2000ba00011 */
[----:B-1----:R-:W-:Y:S01]  /*7dc0*/  UIADD3 UR4, UPT, UPT, UR14, 0x40, URZ ;  /* 0x000000400e047890 */ /* 0x002fe2000fffe0ff */
[C---:B------:R-:W-:Y:S02]  /*7dd0*/  @P0 R2UR.BROADCAST UR15, R5.reuse ;  /* 0x00000000050f02ca */ /* 0x040fe400008e0000 */
[----:B------:R-:W-:Y:S11]  /*7de0*/  ELECT P0, URZ, PT ;  /* 0x0000000000ff782f */ /* 0x000ff60003800000 */
[----:B------:R-:W-:Y:S02]  /*7df0*/  @!UPT UIADD3 URZ, UPT, UPT, URZ, URZ, URZ ;  /* 0x000000fffffff290 */ /* 0x000fe4000fffe0ff */
[C---:B--2---:R-:W-:Y:S01]  /*7e00*/  @P0 R2UR.BROADCAST UR17, R5.reuse ;  /* 0x00000000051102ca */ /* 0x044fe200008e0000 */
[----:B------:R-:W-:Y:S02]  /*7e10*/  UIADD3 UR8, UPT, UPT, UR16, 0x140, URZ ;  /* 0x0000014010087890 */ /* 0x000fe4000fffe0ff */
[----:B------:R-:W-:Y:S01]  /*7e20*/  UIADD3 UR6, UPT, UPT, UR14, 0x42, URZ ;  /* 0x000000420e067890 */ /* 0x000fe2000fffe0ff */
[----:B------:R-:W-:Y:S01]  /*7e30*/  ELECT P0, URZ, PT ;  /* 0x0000000000ff782f */ /* 0x000fe20003800000 */
[----:B------:R-:W-:Y:S01]  /*7e40*/  UIADD3 UR12, UPT, UPT, UR16, 0x180, URZ ;  /* 0x00000180100c7890 */ /* 0x000fe2000fffe0ff */
[----:B------:R1:W-:Y:S07]  /*7e50*/  UTCHMMA.2CTA gdesc[UR4], gdesc[UR10], tmem[UR15], tmem[UR34], idesc[UR35], UPT ;  /* 0x00ff220a040075ea */ /* 0x0003ee000ba0000f */
[----:B------:R2:W-:Y:S01]  /*7e60*/  UTCHMMA.2CTA gdesc[UR6], gdesc[UR8], tmem[UR17], tmem[UR32], idesc[UR33], UPT ;  /* 0x00ff2008060075ea */ /* 0x0005e2000ba00011 */
[----:B-1----:R-:W-:Y:S03]  /*7e70*/  UIADD3 UR4, UPT, UPT, UR14, 0x44, URZ ;  /* 0x000000440e047890 */ /* 0x002fe6000fffe0ff */
[C---:B------:R-:W-:Y:S02]  /*7e80*/  @P0 R2UR.BROADCAST UR15, R5.reuse ;  /* 0x00000000050f02ca */ /* 0x040fe400008e0000 */
[----:B------:R-:W-:Y:S11]  /*7e90*/  ELECT P0, URZ, PT ;  /* 0x0000000000ff782f */ /* 0x000ff60003800000 */
[----:B------:R-:W-:Y:S02]  /*7ea0*/  @!UPT UIADD3 URZ, UPT, UPT, URZ, URZ, URZ ;  /* 0x000000fffffff290 */ /* 0x000fe4000fffe0ff */
[----:B--2---:R-:W-:Y:S01]  /*7eb0*/  @P0 R2UR.BROADCAST UR9, R5 ;  /* 0x00000000050902ca */ /* 0x004fe200008e0000 */
[----:B------:R-:W-:Y:S02]  /*7ec0*/  UIADD3 UR10, UPT, UPT, UR16, 0x1c0, URZ ;  /* 0x000001c0100a7890 */ /* 0x000fe4000fffe0ff */
[----:B------:R-:W-:Y:S02]  /*7ed0*/  UIADD3 UR6, UPT, UPT, UR14, 0x46, URZ ;  /* 0x000000460e067890 */ /* 0x000fe4000fffe0ff */
[----:B------:R-:W-:Y:S01]  /*7ee0*/  UIADD3 UR8, UPT, UPT, UR20, 0x20, URZ ;  /* 0x0000002014087890 */ /* 0x000fe2000fffe0ff */
[----:B------:R1:W-:Y:S07]  /*7ef0*/  UTCHMMA.2CTA gdesc[UR4], gdesc[UR12], tmem[UR15], tmem[UR30], idesc[UR31], UPT ;  /* 0x00ff1e0c040075ea */ /* 0x0003ee000ba0000f */
[----:B------:R3:W-:Y:S01]  /*7f00*/  UTCHMMA.2CTA gdesc[UR6], gdesc[UR10], tmem[UR9], tmem[UR28], idesc[UR29], UPT ;  /* 0x00ff1c0a060075ea */ /* 0x0007e2000ba00009 */
[----:B------:R3:W-:Y:S01]  /*7f10*/  UTCBAR.2CTA.MULTICAST [UR8], URZ, UR23 ;  /* 0x000000ff080073e9 */ /* 0x0007e20008200817 */
[----:B-1----:R-:W-:Y:S02]  /*7f20*/  UIADD3 UR4, UPT, UPT, UR19, 0x1, URZ ;  /* 0x0000000113047890 */ /* 0x002fe4000fffe0ff */
[----:B------:R-:W-:Y:S02]  /*7f30*/  UIADD3 UR5, UPT, UPT, UR19, -0x1, URZ ;  /* 0xffffffff13057890 */ /* 0x000fe4000fffe0ff */
[----:B------:R-:W-:Y:S03]  /*7f40*/  UISETP.GT.U32.AND UP0, UPT, UR4, 0x1, UPT ;  /* 0x000000010400788c */ /* 0x000fe6000bf04070 */
[----:B------:R-:W-:Y:S02]  /*7f50*/  UMOV UR4, UR21 ;  /* 0x0000001500047c82 */ /* 0x000fe40008000000 */
[----:B------:R-:W-:Y:S04]  /*7f60*/  UMOV UR19, UR5 ;  /* 0x0000000500137c82 */ /* 0x000fe80008000000 */
[----:B----4-:R-:W-:Y:S05]  /*7f70*/  BRA.U UP0, `(.L_x_68) ;  /* 0xfffffff900cc7547 */ /* 0x010fea000b83ffff */
.L_x_65:
[----:B------:R-:W-:-:S09]  /*7f80*/  UIADD3 UR4, UPT, UPT, UR27, 0xa0, URZ ;  /* 0x000000a01b047890 */ /* 0x000fd2000fffe0ff */
[----:B------:R2:W-:Y:S01]  /*7f90*/  UTCBAR.2CTA.MULTICAST [UR4], URZ, UR46 ;  /* 0x000000ff040073e9 */ /* 0x0005e2000820082e */
[----:B------:R-:W-:Y:S02]  /*7fa0*/  NOP ;  /* 0x0000000000007918 */ /* 0x000fe40000000000 */
.L_x_64:
[----:B--2---:R-:W-:Y:S01]  /*7fb0*/  UIADD3 UR4, UPT, UPT, UR26, 0x1, URZ ;  /* 0x000000011a047890 */ /* 0x004fe2000fffe0ff */
[----:B------:R-:W-:-:S03]  /*7fc0*/  LOP3.LUT R3, R3, 0x1, RZ, 0x3c, !PT ;  /* 0x0000000103037812 */ /* 0x000fc600078e3cff */
[----:B------:R-:W-:-:S04]  /*7fd0*/  UISETP.NE.AND UP0, UPT, UR4, 0x2, UPT ;  /* 0x000000020400788c */ /* 0x000fc8000bf05270 */
[----:B------:R-:W-:Y:S02]  /*7fe0*/  USEL UR5, URZ, 0x1, UP0 ;  /* 0x00000001ff057887 */ /* 0x000fe40008000000 */
[----:B------:R-:W-:-:S04]  /*7ff0*/  USEL UR26, UR4, URZ, UP0 ;  /* 0x000000ff041a7287 */ /* 0x000fc80008000000 */
[----:B------:R-:W-:Y:S01]  /*8000*/  LOP3.LUT R8, R8, UR5, RZ, 0x3c, !PT ;  /* 0x0000000508087c12 */ /* 0x000fe2000f8e3cff */
[----:B------:R-:W-:Y:S07]  /*8010*/  @P3 BRA `(.L_x_69) ;  /* 0xfffffff800383947 */ /* 0x000fee000383ffff */
[----:B---3--:R-:W2:Y:S01]  /*8020*/  S2UR UR8, SR_CgaCtaId ;  /* 0x00000000000879c3 */ /* 0x008ea20000008800 */
[----:B------:R-:W-:Y:S01]  /*8030*/  ELECT P0, URZ, PT ;  /* 0x0000000000ff782f */ /* 0x000fe20003800000 */
[----:B------:R-:W-:Y:S01]  /*8040*/  HFMA2 R2, -RZ, RZ, 0, 5.9604644775390625e-08 ;  /* 0x00000001ff027431 */ /* 0x000fe200000001ff */
[----:B------:R-:W-:-:S05]  /*8050*/  UMOV UR4, 0x40 ;  /* 0x0000004000047882 */ /* 0x000fca0000000000 */
[----:B------:R-:W-:Y:S01]  /*8060*/  UVIRTCOUNT.DEALLOC.SMPOOL 0x80 ;  /* 0x000000800000784c */ /* 0x000fe20000000000 */
[----:B------:R-:W-:Y:S02]  /*8070*/  UISETP.NE.AND UP0, UPT, UR49, URZ, UPT ;  /* 0x000000ff3100728c */ /* 0x000fe4000bf05270 */
[----:B--2---:R-:W-:-:S09]  /*8080*/  ULEA UR8, UR8, UR4, 0x18 ;  /* 0x0000000408087291 */ /* 0x004fd2000f8ec0ff */
[----:B------:R2:W-:Y:S01]  /*8090*/  @P0 STS.U8 [UR8+0x1c], R2 ;  /* 0x00001c02ff000988 */ /* 0x0005e20008000008 */
[----:B------:R-:W-:Y:S05]  /*80a0*/  BRA.U UP0, `(.L_x_70) ;  /* 0x0000000100587547 */ /* 0x000fea000b800000 */
[----:B------:R-:W-:Y:S01]  /*80b0*/  UIADD3 UR5, UPT, UPT, UR22, 0xb0, URZ ;  /* 0x000000b016057890 */ /* 0x000fe2000fffe0ff */
[----:B------:R-:W-:-:S03]  /*80c0*/  SHF.L.U32 R3, R8, 0x1f, RZ ;  /* 0x0000001f08037819 */ /* 0x000fc600000006ff */
[----:B------:R-:W-:-:S09]  /*80d0*/  ULEA UR4, UR26, UR5, 0x3 ;  /* 0x000000051a047291 */ /* 0x000fd2000f8e18ff */
[----:B------:R-:W3:Y:S02]  /*80e0*/  SYNCS.PHASECHK.TRANS64.TRYWAIT P0, [UR4], R3 ;  /* 0x00000003ff0075a7 */ /* 0x000ee40008001104 */
[----:B---3--:R-:W-:Y:S05]  /*80f0*/  @!P0 BRA `(.L_x_71) ;  /* 0x0000005400ac8947 */ /* 0x008fea0003800000 */
.L_x_158:
[----:B------:R-:W-:-:S04]  /*8100*/  UIADD3 UR4, UPT, UPT, UR26, 0x1, URZ ;  /* 0x000000011a047890 */ /* 0x000fc8000fffe0ff */
[----:B------:R-:W-:-:S04]  /*8110*/  UISETP.NE.AND UP1, UPT, UR4, 0x2, UPT ;  /* 0x000000020400788c */ /* 0x000fc8000bf25270 */
[----:B------:R-:W-:Y:S02]  /*8120*/  USEL UR6, URZ, 0x1, UP1 ;  /* 0x00000001ff067887 */ /* 0x000fe40008800000 */
[----:B------:R-:W-:-:S04]  /*8130*/  USEL UR4, UR4, URZ, UP1 ;  /* 0x000000ff04047287 */ /* 0x000fc80008800000 */
[----:B------:R-:W-:Y:S01]  /*8140*/  ULEA UR4, UR4, UR5, 0x3 ;  /* 0x0000000504047291 */ /* 0x000fe2000f8e18ff */
[----:B--2---:R-:W-:-:S04]  /*8150*/  LOP3.LUT R3, R8, UR6, RZ, 0x3c, !PT ;  /* 0x0000000608037c12 */ /* 0x004fc8000f8e3cff */
[----:B------:R-:W-:Y:S01]  /*8160*/  SHF.L.U32 R3, R3, 0x1f, RZ ;  /* 0x0000001f03037819 */ /* 0x000fe200000006ff */
[----:B------:R-:W-:-:S04]  /*8170*/  IMAD.U32 R2, RZ, RZ, UR4 ;  /* 0x00000004ff027e24 */ /* 0x000fc8000f8e00ff */
[----:B------:R2:W3:Y:S03]  /*8180*/  SYNCS.PHASECHK.TRANS64.TRYWAIT P0, [R2+URZ], R3 ;  /* 0x00000003020075a7 */ /* 0x0004e600080011ff */
[----:B---3--:R-:W-:Y:S05]  /*8190*/  @!P0 NANOSLEEP.SYNCS 0x989680 ;  /* 0x009896800000895d */ /* 0x008fea0003900000 */
[----:B------:R-:W3:Y:S02]  /*81a0*/  @!P0 SYNCS.PHASECHK.TRANS64 P0, [R2+URZ], R3 ;  /* 0x00000003020085a7 */ /* 0x000ee400080010ff */
[----:B---3--:R-:W-:Y:S05]  /*81b0*/  @P0 BRA `(.L_x_72) ;  /* 0x0000000000200947 */ /* 0x008fea0003800000 */
.L_x_73:
[----:B---3--:R3:W4:Y:S02]  /*81c0*/  SYNCS.PHASECHK.TRANS64.TRYWAIT P0, [R2+URZ], R3 ;  /* 0x00000003020075a7 */ /* 0x00872400080011ff */
[----:B----4-:R-:W-:Y:S05]  /*81d0*/  @!P0 NANOSLEEP.SYNCS 0x989680 ;  /* 0x009896800000895d */ /* 0x010fea0003900000 */
[----:B------:R-:W4:Y:S02]  /*81e0*/  @!P0 SYNCS.PHASECHK.TRANS64 P0, [R2+URZ], R3 ;  /* 0x00000003020085a7 */ /* 0x000f2400080010ff */
[----:B----4-:R-:W-:Y:S05]  /*81f0*/  @!P0 BRA `(.L_x_73) ;  /* 0xfffffffc00f08947 */ /* 0x010fea000383ffff */
[----:B------:R-:W-:Y:S05]  /*8200*/  BRA `(.L_x_72) ;  /* 0x00000000000c7947 */ /* 0x000fea0003800000 */
.L_x_70:
[----:B------:R-:W-:-:S04]  /*8210*/  UIADD3 UR4, UPT, UPT, UR22, 0xc0, URZ ;  /* 0x000000c016047890 */ /* 0x000fc8000fffe0ff */
[----:B------:R-:W-:-:S09]  /*8220*/  UPRMT UR4, UR48, 0x654, UR4 ;  /* 0x0000065430047896 */ /* 0x000fd20008000004 */
[----:B------:R-:W-:Y:S03]  /*8230*/  SYNCS.ARRIVE.TRANS64.RED.A1T0 RZ, [UR4], RZ ;  /* 0x000000ffffff79a7 */ /* 0x000fe60008100404 */
.L_x_72:
[----:B--23--:R-:W-:Y:S01]  /*8240*/  SHF.L.U32 R3, RZ, 0x1f, RZ ;  /* 0x0000001fff037819 */ /* 0x00cfe200000006ff */
[----:B------:R-:W-:Y:S01]  /*8250*/  UIADD3 UR4, UPT, UPT, UR22, 0xc0, URZ ;  /* 0x000000c016047890 */ /* 0x000fe2000fffe0ff */
[----:B------:R-:W-:Y:S02]  /*8260*/  PLOP3.LUT P0, PT, PT, PT, UP0, 0x80, 0x8 ;  /* 0x000000000008781c */ /* 0x000fe40003f0f008 */
[----:B------:R-:W2:Y:S02]  /*8270*/  SYNCS.PHASECHK.TRANS64.TRYWAIT P1, [UR22+0xc0], R3 ;  /* 0x0000c003ff0075a7 */ /* 0x000ea40008021116 */
[----:B--2---:R-:W-:Y:S09]  /*8280*/  @!P1 BRA `(.L_x_74) ;  /* 0x0000005400609947 */ /* 0x004ff20003800000 */
.L_x_160:
[----:B------:R-:W-:Y:S01]  /*8290*/  @!UP0 UPRMT UR4, UR48, 0x654, UR4 ;  /* 0x0000065430048896 */ /* 0x000fe20008000004 */
[----:B------:R-:W-:Y:S01]  /*82a0*/  LOP3.LUT R0, R0, 0xffff, RZ, 0xc0, !PT ;  /* 0x0000ffff00007812 */ /* 0x000fe200078ec0ff */
[----:B--2---:R-:W-:Y:S02]  /*82b0*/  IMAD.MOV.U32 R3, RZ, RZ, 0xffff ;  /* 0x0000ffffff037424 */ /* 0x004fe400078e00ff */
[----:B-1----:R-:W-:Y:S01]  /*82c0*/  IMAD.MOV.U32 R5, RZ, RZ, 0x1 ;  /* 0x00000001ff057424 */ /* 0x002fe200078e00ff */
[----:B------:R-:W-:-:S04]  /*82d0*/  SHF.R.U32.HI R0, RZ, 0x5, R0 ;  /* 0x00000005ff007819 */ /* 0x000fc80000011600 */
[----:B------:R-:W-:Y:S01]  /*82e0*/  @!P0 SYNCS.ARRIVE.TRANS64.RED.A1T0 RZ, [UR4], RZ ;  /* 0x000000ffffff89a7 */ /* 0x000fe20008100404 */
[----:B------:R-:W-:Y:S01]  /*82f0*/  NOP ;  /* 0x0000000000007918 */ /* 0x000fe20000000000 */
[----:B------:R-:W1:Y:S01]  /*8300*/  LDS R2, [UR8+0x14] ;  /* 0x00001408ff027984 */ /* 0x000e620008000800 */
[-C--:B------:R-:W-:Y:S02]  /*8310*/  SHF.L.U32 R3, R3, R0.reuse, RZ ;  /* 0x0000000003037219 */ /* 0x080fe400000006ff */
[----:B------:R-:W-:Y:S02]  /*8320*/  SHF.L.U32 R5, R5, R0, RZ ;  /* 0x0000000005057219 */ /* 0x000fe400000006ff */
[----:B-1----:R-:W-:-:S04]  /*8330*/  LOP3.LUT R2, R2, R3, RZ, 0xc0, !PT ;  /* 0x0000000302027212 */ /* 0x002fc800078ec0ff */
[----:B------:R-:W-:-:S13]  /*8340*/  ISETP.NE.AND P0, PT, R2, R3, PT ;  /* 0x000000030200720c */ /* 0x000fda0003f05270 */
[----:B------:R-:W-:Y:S05]  /*8350*/  @P0 BRA `(.L_x_75) ;  /* 0x00000000005c0947 */ /* 0x000fea0003800000 */
[----:B------:R-:W1:Y:S02]  /*8360*/  LDS R0, [UR8+0x18] ;  /* 0x00001808ff007984 */ /* 0x000e640008000800 */
[----:B-1----:R-:W-:-:S04]  /*8370*/  LOP3.LUT R0, R0, R5, RZ, 0xc0, !PT ;  /* 0x0000000500007212 */ /* 0x002fc800078ec0ff */
[----:B------:R-:W-:-:S13]  /*8380*/  ISETP.NE.AND P0, PT, R0, R5, PT ;  /* 0x000000050000720c */ /* 0x000fda0003f05270 */
[----:B------:R-:W-:Y:S05]  /*8390*/  @P0 BRA `(.L_x_76) ;  /* 0x0000000000400947 */ /* 0x000fea0003800000 */
[----:B------:R-:W-:Y:S01]  /*83a0*/  R2UR UR4, R3 ;  /* 0x00000000030472ca */ /* 0x000fe200000e0000 */
[----:B------:R-:W1:Y:S01]  /*83b0*/  S2R R2, SR_LANEID ;  /* 0x0000000000027919 */ /* 0x000e620000000000 */
[----:B------:R-:W-:-:S04]  /*83c0*/  LOP3.LUT R5, RZ, R5, RZ, 0x33, !PT ;  /* 0x00000005ff057212 */ /* 0x000fc800078e33ff */
[----:B------:R-:W2:Y:S07]  /*83d0*/  REDUX UR6, R5 ;  /* 0x00000000050673c4 */ /* 0x000eae0000000000 */
[----:B------:R-:W-:-:S03]  /*83e0*/  ULOP3.LUT UR5, URZ, UR4, URZ, 0x33, !UPT ;  /* 0x00000004ff057292 */ /* 0x000fc6000f8e33ff */
[----:B------:R-:W-:Y:S02]  /*83f0*/  VOTEU.ANY UR4, UPT, PT ;  /* 0x0000000000047886 */ /* 0x000fe400038e0100 */
[----:B------:R-:W-:Y:S01]  /*8400*/  UFLO.U32 UR4, UR4 ;  /* 0x00000004000472bd */ /* 0x000fe200080e0000 */
[----:B------:R-:W-:-:S04]  /*8410*/  IMAD.U32 R0, RZ, RZ, UR5 ;  /* 0x00000005ff007e24 */ /* 0x000fc8000f8e00ff */
[----:B------:R-:W3:Y:S02]  /*8420*/  REDUX UR7, R0 ;  /* 0x00000000000773c4 */ /* 0x000ee40000000000 */
[----:B------:R4:W-:Y:S01]  /*8430*/  UTCATOMSWS.AND URZ, UR5 ;  /* 0x0000000500ff79e3 */ /* 0x0009e20008000000 */
[----:B-1----:R-:W-:Y:S01]  /*8440*/  ISETP.EQ.U32.AND P0, PT, R2, UR4, PT ;  /* 0x0000000402007c0c */ /* 0x002fe2000bf02070 */
[----:B--2---:R-:W-:Y:S02]  /*8450*/  IMAD.U32 R2, RZ, RZ, UR6 ;  /* 0x00000006ff027e24 */ /* 0x004fe4000f8e00ff */
[----:B---3--:R-:W-:-:S10]  /*8460*/  IMAD.U32 R3, RZ, RZ, UR7 ;  /* 0x00000007ff037e24 */ /* 0x008fd4000f8e00ff */
[----:B------:R4:W-:Y:S04]  /*8470*/  @P0 ATOMS.AND RZ, [UR8+0x14], R3 ;  /* 0x00001403ffff098c */ /* 0x0009e8000a800008 */
[----:B------:R4:W-:Y:S01]  /*8480*/  @P0 ATOMS.AND RZ, [UR8+0x18], R2 ;  /* 0x00001802ffff098c */ /* 0x0009e2000a800008 */
[----:B------:R-:W-:Y:S05]  /*8490*/  BRA `(.L_x_77) ;  /* 0x0000000000147947 */ /* 0x000fea0003800000 */
.L_x_76:
[----:B------:R-:W-:Y:S02]  /*84a0*/  MOV R2, 0x84c0 ;  /* 0x000084c000027802 */ /* 0x000fe40000000f00 */
[----:B-----5:R-:W-:Y:S05]  /*84b0*/  CALL.REL.NOINC `($__internal_0_$__cuda_sm10x_tcgen05_guardrail_trap_col_being_dealloced_not_returned_by_alloc) ;  /* 0x0000005800447944 */ /* 0x020fea0003c00000 */
[----:B------:R-:W-:Y:S05]  /*84c0*/  BRA `(.L_x_77) ;  /* 0x0000000000087947 */ /* 0x000fea0003800000 */
.L_x_75:
[----:B------:R-:W-:Y:S02]  /*84d0*/  MOV R2, 0x84f0 ;  /* 0x000084f000027802 */ /* 0x000fe40000000f00 */
[----:B-----5:R-:W-:Y:S05]  /*84e0*/  CALL.REL.NOINC `($__internal_2_$__cuda_sm10x_tcgen05_guardrail_trap_unallocated_columns_being_dealloced) ;  /* 0x0000005800507944 */ /* 0x020fea0003c00000 */
.L_x_77:
[----:B------:R-:W-:Y:S01]  /*84f0*/  NOP ;  /* 0x0000000000007918 */ /* 0x000fe20000000000 */
[----:B----4-:R-:W-:Y:S05]  /*8500*/  EXIT ;  /* 0x000000000000794d */ /* 0x010fea0003800000 */
.L_x_49:
[----:B------:R-:W-:-:S09]  /*8510*/  UISETP.NE.OR UP0, UPT, UR18, 0x3, !UP3 ;  /* 0x000000031200788c */ /* 0x000fd2000df05670 */
[----:B------:R-:W-:Y:S05]  /*8520*/  BRA.U UP0, `(.L_x_78) ;  /* 0x0000001100b07547 */ /* 0x000fea000b800000 */
[----:B------:R-:W2:Y:S01]  /*8530*/  LDCU.64 UR4, c[0x0][0x888] ;  /* 0x00011100ff0477ac */ /* 0x000ea20008000a00 */
[----:B------:R-:W3:Y:S01]  /*8540*/  S2UR UR10, SR_CgaCtaId ;  /* 0x00000000000a79c3 */ /* 0x000ee20000008800 */
[----:B------:R-:W-:Y:S01]  /*8550*/  HFMA2 R10, -RZ, RZ, 0, 5.9604644775390625e-08 ;  /* 0x00000001ff0a7431 */ /* 0x000fe200000001ff */
[----:B------:R-:W-:Y:S01]  /*8560*/  MOV R9, RZ ;  /* 0x000000ff00097202 */ /* 0x000fe20000000f00 */
[----:B------:R-:W4:Y:S01]  /*8570*/  LDCU UR53, c[0x0][0x370] ;  /* 0x00006e00ff3577ac */ /* 0x000f220008000800 */
[----:B------:R-:W-:Y:S01]  /*8580*/  HFMA2 R0, -RZ, RZ, 0, 0.0078125 ;  /* 0x00002000ff007431 */ /* 0x000fe200000001ff */
[----:B------:R-:W4:Y:S03]  /*8590*/  LDCU.128 UR40, c[0x0][0xb10] ;  /* 0x00016200ff2877ac */ /* 0x000f260008000c00 */
[----:B------:R-:W1:Y:S01]  /*85a0*/  LDC.64 R12, c[0x0][0x348] ;  /* 0x0000d200ff0c7b82 */ /* 0x000e620000000a00 */
[----:B------:R-:W3:Y:S01]  /*85b0*/  LDCU UR52, c[0x0][0x374] ;  /* 0x00006e80ff3477ac */ /* 0x000ee20008000800 */
[----:B------:R-:W3:Y:S01]  /*85c0*/  LDCU.64 UR38, c[0x0][0x890] ;  /* 0x00011200ff2677ac */ /* 0x000ee20008000a00 */
[----:B------:R-:W3:Y:S01]  /*85d0*/  LDCU UR30, c[0x0][0xb0c] ;  /* 0x00016180ff1e77ac */ /* 0x000ee20008000800 */
[----:B--2---:R-:W-:Y:S01]  /*85e0*/  UISETP.NE.U32.AND UP0, UPT, UR4, URZ, UPT ;  /* 0x000000ff0400728c */ /* 0x004fe2000bf05070 */
[----:B------:R-:W2:Y:S01]  /*85f0*/  LDCU UR63, c[0x0][0xb20] ;  /* 0x00016400ff3f77ac */ /* 0x000ea20008000800 */
[----:B------:R-:W2:Y:S01]  /*8600*/  LDCU UR4, c[0x0][0xb30] ;  /* 0x00016600ff0477ac */ /* 0x000ea20008000800 */
[----:B------:R-:W2:Y:S01]  /*8610*/  LDCU.128 UR44, c[0x0][0x980] ;  /* 0x00013000ff2c77ac */ /* 0x000ea20008000c00 */
[----:B------:R-:W-:Y:S01]  /*8620*/  UMOV UR31, 0x400 ;  /* 0x00000400001f7882 */ /* 0x000fe20000000000 */
[----:B----4-:R-:W-:-:S02]  /*8630*/  UIMAD.WIDE.U32 UR6, UR53, UR40, URZ ;  /* 0x00000028350672a5 */ /* 0x010fc4000f8e00ff */
[----:B---3--:R-:W-:Y:S02]  /*8640*/  UIMAD.WIDE.U32 UR8, UR52, UR43, URZ ;  /* 0x0000002b340872a5 */ /* 0x008fe4000f8e00ff */
[----:B------:R-:W-:Y:S02]  /*8650*/  ULEA UR31, UR10, UR31, 0x18 ;  /* 0x0000001f0a1f7291 */ /* 0x000fe4000f8ec0ff */
[----:B------:R-:W-:Y:S02]  /*8660*/  UISETP.NE.AND.EX UP5, UPT, UR5, URZ, UPT, UP0 ;  /* 0x000000ff0500728c */ /* 0x000fe4000bfa5300 */
[----:B------:R-:W-:Y:S02]  /*8670*/  UISETP.NE.U32.AND UP6, UPT, UR38, URZ, UPT ;  /* 0x000000ff2600728c */ /* 0x000fe4000bfc5070 */
[----:B------:R-:W-:Y:S02]  /*8680*/  UIADD3 UR56, UPT, UPT, UR31, 0x58, URZ ;  /* 0x000000581f387890 */ /* 0x000fe4000fffe0ff */
[----:B------:R-:W-:-:S02]  /*8690*/  UIADD3 UR55, UPT, UPT, UR31, 0x98, URZ ;  /* 0x000000981f377890 */ /* 0x000fc4000fffe0ff */
[----:B------:R-:W-:Y:S02]  /*86a0*/  UIADD3 UR33, UPT, UPT, UR31, 0x40, URZ ;  /* 0x000000401f217890 */ /* 0x000fe4000fffe0ff */
[----:B------:R-:W-:Y:S02]  /*86b0*/  UIADD3 UR25, UPT, UPT, UR31, 0x48, URZ ;  /* 0x000000481f197890 */ /* 0x000fe4000fffe0ff */
[----:B------:R-:W-:Y:S02]  /*86c0*/  UIADD3 UR17, UPT, UPT, UR31, 0x50, URZ ;  /* 0x000000501f117890 */ /* 0x000fe4000fffe0ff */
[----:B------:R-:W-:Y:S02]  /*86d0*/  UISETP.NE.AND UP0, UPT, UR54, 0x1, UPT ;  /* 0x000000013600788c */ /* 0x000fe4000bf05270 */
[----:B------:R-:W-:Y:S01]  /*86e0*/  UISETP.NE.AND UP0, UPT, UR30, 0x1, UPT ;  /* 0x000000011e00788c */ /* 0x000fe2000bf05270 */
[----:B------:R-:W-:Y:S01]  /*86f0*/  UMOV UR61, UR7 ;  /* 0x00000007003d7c82 */ /* 0x000fe20008000000 */
[----:B------:R-:W-:Y:S01]  /*8700*/  UMOV UR60, UR9 ;  /* 0x00000009003c7c82 */ /* 0x000fe20008000000 */
[----:B------:R-:W-:-:S02]  /*8710*/  UISETP.GE.AND UP2, UPT, UR54, 0x1, UPT ;  /* 0x000000013600788c */ /* 0x000fc4000bf46270 */
[----:B------:R-:W-:Y:S02]  /*8720*/  UISETP.NE.AND UP0, UPT, UR42, 0x1, UPT ;  /* 0x000000012a00788c */ /* 0x000fe4000bf05270 */
[----:B------:R-:W-:Y:S01]  /*8730*/  UPLOP3.LUT UP4, UPT, UPT, UPT, UPT, 0x40, 0x4 ;  /* 0x000000000004789c */ /* 0x000fe20003f8e870 */
[----:B------:R-:W3:Y:S01]  /*8740*/  LDCU.64 UR22, c[0x0][0xb28] ;  /* 0x00016500ff1677ac */ /* 0x000ee20008000a00 */
[----:B------:R-:W4:Y:S01]  /*8750*/  LDCU.64 UR48, c[0x0][0x990] ;  /* 0x00013200ff3077ac */ /* 0x000f220008000a00 */
[----:B------:R-:W-:Y:S02]  /*8760*/  UISETP.NE.AND.EX UP6, UPT, UR39, URZ, UPT, UP6 ;  /* 0x000000ff2700728c */ /* 0x000fe4000bfc5360 */
[----:B------:R-:W-:Y:S02]  /*8770*/  UPRMT UR56, UR10, 0x654, UR56 ;  /* 0x000006540a387896 */ /* 0x000fe40008000038 */
[----:B------:R-:W-:Y:S02]  /*8780*/  UPRMT UR55, URZ, 0x654, UR55 ;  /* 0x00000654ff377896 */ /* 0x000fe40008000037 */
[----:B------:R-:W-:-:S02]  /*8790*/  UPRMT UR59, UR10, 0x654, UR33 ;  /* 0x000006540a3b7896 */ /* 0x000fc40008000021 */
[----:B------:R-:W-:Y:S02]  /*87a0*/  UPRMT UR58, UR10, 0x654, UR25 ;  /* 0x000006540a3a7896 */ /* 0x000fe40008000019 */
[----:B------:R-:W-:Y:S02]  /*87b0*/  UPRMT UR57, UR10, 0x654, UR17 ;  /* 0x000006540a397896 */ /* 0x000fe40008000011 */
[----:B------:R-:W-:Y:S02]  /*87c0*/  USHF.R.U32.HI UR61, URZ, UR41, UR61 ;  /* 0x00000029ff3d7299 */ /* 0x000fe4000801163d */
[----:B--2---:R-:W-:Y:S02]  /*87d0*/  USHF.R.U32.HI UR60, URZ, UR63, UR60 ;  /* 0x0000003fff3c7299 */ /* 0x004fe4000801163c */
[----:B------:R-:W-:Y:S02]  /*87e0*/  UISETP.NE.AND UP3, UPT, UR4, 0x1, UPT ;  /* 0x000000010400788c */ /* 0x000fe4000bf65270 */
[----:B------:R-:W-:-:S02]  /*87f0*/  UISETP.NE.AND UP2, UPT, UR44, 0x1, UPT ;  /* 0x000000012c00788c */ /* 0x000fc4000bf45270 */
[----:B-1-34-:R-:W-:-:S11]  /*8800*/  UISETP.NE.AND UP0, UPT, UR47, 0x1, UPT ;  /* 0x000000012f00788c */ /* 0x01afd6000bf05270 */
.L_x_89:
[----:B------:R-:W-:Y:S04]  /*8810*/  SHF.L.U32 R3, R9, 0x1f, RZ ;  /* 0x0000001f09037819 */ /* 0x000fe800000006ff */
[----:B-1----:R-:W1:Y:S02]  /*8820*/  SYNCS.PHASECHK.TRANS64.TRYWAIT P0, [UR31+0x90], R3 ;  /* 0x00009003ff0075a7 */ /* 0x002e64000800111f */
[----:B-1----:R-:W-:Y:S05]  /*8830*/  @!P0 BRA `(.L_x_79) ;  /* 0x00000050000c8947 */ /* 0x002fea0003800000 */
.L_x_162:
[----:B------:R-:W2:Y:S01]  /*8840*/  LDS.128 R4, [UR31+0xd0] ;  /* 0x0000d01fff047984 */ /* 0x000ea20008000c00 */
[----:B------:R-:W-:Y:S01]  /*8850*/  UISETP.GE.AND UP0, UPT, UR54, 0x1, UPT ;  /* 0x000000013600788c */ /* 0x000fe2000bf06270 */
[----:B------:R-:W-:Y:S01]  /*8860*/  @!PT LDS RZ, [RZ] ;  /* 0x00000000fffff984 */ /* 0x000fe20000000800 */
[----:B------:R-:W-:Y:S01]  /*8870*/  @!PT LDS RZ, [RZ] ;  /* 0x00000000fffff984 */ /* 0x000fe20000000800 */
[----:B------:R-:W-:Y:S01]  /*8880*/  @!PT LDS RZ, [RZ] ;  /* 0x00000000fffff984 */ /* 0x000fe20000000800 */
[----:B------:R-:W-:Y:S01]  /*8890*/  @!PT LDS RZ, [RZ] ;  /* 0x00000000fffff984 */ /* 0x000fe20000000800 */
[----:B------:R3:W-:Y:S06]  /*88a0*/  MEMBAR.ALL.CTA ;  /* 0x0000000000007992 */ /* 0x0007ec0000008000 */
[----:B---3--:R-:W3:Y:S02]  /*88b0*/  FENCE.VIEW.ASYNC.S ;  /* 0x00000000000073c6 */ /* 0x008ee40000000000 */
[----:B---3--:R-:W-:Y:S01]  /*88c0*/  SYNCS.ARRIVE.TRANS64.RED.A1T0 RZ, [UR55], RZ ;  /* 0x000000ffffff79a7 */ /* 0x008fe20008100437 */
[----:B--2---:R-:W-:Y:S11]  /*88d0*/  LOP3.LUT P0, RZ, R6, 0x1, RZ, 0xc0, !PT ;  /* 0x0000000106ff7812 */ /* 0x004ff6000780c0ff */
[----:B------:R-:W-:Y:S02]  /*88e0*/  @!UPT UIADD3 URZ, UPT, UPT, URZ, URZ, URZ ;  /* 0x000000fffffff290 */ /* 0x000fe4000fffe0ff */
[----:B------:R-:W-:Y:S01]  /*88f0*/  VOTEU.ANY UP2, P0 ;  /* 0x0000000000ff7886 */ /* 0x000fe20000040100 */
[----:B------:R-:W-:Y:S11]  /*8900*/  PLOP3.LUT P0, PT, PT, PT, UP2, 0x80, 0x8 ;  /* 0x000000000008781c */ /* 0x000ff60003f0f028 */
[----:B------:R-:W-:Y:S02]  /*8910*/  @!UPT UIADD3 URZ, UPT, UPT, URZ, URZ, URZ ;  /* 0x000000fffffff290 */ /* 0x000fe4000fffe0ff */
[----:B-1----:R-:W-:Y:S02]  /*8920*/  @P0 MOV R3, R4 ;  /* 0x0000000400030202 */ /* 0x002fe40000000f00 */
[----:B------:R-:W-:Y:S02]  /*8930*/  @P0 LOP3.LUT R2, R5, 0xffff, RZ, 0xc0, !PT ;  /* 0x0000ffff05020812 */ /* 0x000fe400078ec0ff */
[----:B------:R-:W-:Y:S02]  /*8940*/  @P0 R2UR UR5, R3 ;  /* 0x00000000030502ca */ /* 0x000fe400000e0000 */
[----:B------:R-:W-:Y:S11]  /*8950*/  @P0 R2UR UR4, R2 ;  /* 0x00000000020402ca */ /* 0x000ff600000e0000 */
[----:B------:R-:W-:Y:S02]  /*8960*/  @UP2 UMOV UR15, UR5 ;  /* 0x00000005000f2c82 */ /* 0x000fe40008000000 */
[----:B------:R-:W-:Y:S01]  /*8970*/  @UP2 UMOV UR14, UR4 ;  /* 0x00000004000e2c82 */ /* 0x000fe20008000000 */
[----:B------:R-:W-:Y:S05]  /*8980*/  BRA.U !UP0, `(.L_x_80) ;  /* 0x0000000108c07547 */ /* 0x000fea000b800000 */
[----:B------:R-:W-:Y:S02]  /*8990*/  UIMAD.WIDE.U32 UR8, UR14, UR43, URZ ;  /* 0x0000002b0e0872a5 */ /* 0x000fe4000f8e00ff */
[----:B------:R-:W-:Y:S02]  /*89a0*/  UP2UR UR16, UPR, URZ, 0x4 ;  /* 0x00000004ff107883 */ /* 0x000fe40008000000 */
[----:B------:R-:W-:Y:S02]  /*89b0*/  UISETP.NE.AND UP2, UPT, UR42, 0x1, UPT ;  /* 0x000000012a00788c */ /* 0x000fe4000bf45270 */
[----:B------:R-:W-:Y:S02]  /*89c0*/  UIMAD.WIDE.U32 UR10, UR15, UR40, URZ ;  /* 0x000000280f0a72a5 */ /* 0x000fe4000f8e00ff */
[----:B------:R-:W-:Y:S02]  /*89d0*/  USEL UR4, UR52, UR60, !UP2 ;  /* 0x0000003c34047287 */ /* 0x000fe4000d000000 */
[----:B------:R-:W-:Y:S02]  /*89e0*/  UISETP.NE.AND UP0, UPT, UR30, 0x1, UPT ;  /* 0x000000011e00788c */ /* 0x000fe4000bf05270 */
[----:B------:R-:W-:Y:S02]  /*89f0*/  UP2UR UR20, UPR, URZ, 0x2 ;  /* 0x00000002ff147883 */ /* 0x000fe40008000000 */
[----:B------:R-:W-:Y:S02]  /*8a00*/  UISETP.NE.AND UP1, UPT, UR54, 0x1, UPT ;  /* 0x000000013600788c */ /* 0x000fe4000bf25270 */
[----:B------:R-:W-:Y:S02]  /*8a10*/  UIMAD.WIDE.U32 UR12, UR4, UR22, URZ ;  /* 0x00000016040c72a5 */ /* 0x000fe4000f8e00ff */
[----:B------:R-:W-:Y:S01]  /*8a20*/  USEL UR7, UR53, UR61, !UP0 ;  /* 0x0000003d35077287 */ /* 0x000fe2000c000000 */
[----:B------:R-:W-:Y:S02]  /*8a30*/  UMOV UR5, UR9 ;  /* 0x0000000900057c82 */ /* 0x000fe40008000000 */
[----:B------:R-:W-:Y:S02]  /*8a40*/  USHF.R.U32.HI UR6, URZ, UR63, UR5 ;  /* 0x0000003fff067299 */ /* 0x000fe40008011605 */
[----:B------:R-:W-:Y:S02]  /*8a50*/  UIMAD.WIDE.U32 UR18, UR7, UR22, URZ ;  /* 0x00000016071272a5 */ /* 0x000fe4000f8e00ff */
[----:B------:R-:W-:Y:S02]  /*8a60*/  USEL UR6, UR14, UR6, !UP2 ;  /* 0x000000060e067287 */ /* 0x000fe4000d000000 */
[----:B------:R-:W-:Y:S01]  /*8a70*/  UISETP.NE.AND UP2, UPT, UR16, URZ, UPT ;  /* 0x000000ff1000728c */ /* 0x000fe2000bf45270 */
[----:B------:R-:W-:Y:S01]  /*8a80*/  UMOV UR5, UR11 ;  /* 0x0000000b00057c82 */ /* 0x000fe20008000000 */
[----:B------:R-:W-:Y:S02]  /*8a90*/  UIMAD.WIDE.U32 UR10, UR6, UR22, URZ ;  /* 0x00000016060a72a5 */ /* 0x000fe4000f8e00ff */
[----:B------:R-:W-:Y:S03]  /*8aa0*/  USHF.R.U32.HI UR8, URZ, UR41, UR5 ;  /* 0x00000029ff087299 */ /* 0x000fe60008011605 */
[----:B------:R-:W-:Y:S02]  /*8ab0*/  UMOV UR5, UR13 ;  /* 0x0000000d00057c82 */ /* 0x000fe40008000000 */
[----:B------:R-:W-:Y:S03]  /*8ac0*/  @UP1 USHF.R.U32.HI UR4, URZ, UR23, UR5 ;  /* 0x00000017ff041299 */ /* 0x000fe60008011605 */
[----:B------:R-:W-:Y:S01]  /*8ad0*/  UMOV UR5, UR19 ;  /* 0x0000001300057c82 */ /* 0x000fe20008000000 */
[----:B------:R-:W-:Y:S02]  /*8ae0*/  UIMAD UR4, UR54, UR4, URZ ;  /* 0x00000004360472a4 */ /* 0x000fe4000f8e02ff */
[----:B------:R-:W-:Y:S02]  /*8af0*/  @UP1 USHF.R.U32.HI UR7, URZ, UR23, UR5 ;  /* 0x00000017ff071299 */ /* 0x000fe40008011605 */
[----:B------:R-:W-:Y:S02]  /*8b00*/  USEL UR5, UR15, UR8, !UP0 ;  /* 0x000000080f057287 */ /* 0x000fe4000c000000 */
[----:B------:R-:W-:Y:S02]  /*8b10*/  UIMAD UR8, UR54, UR7, URZ ;  /* 0x00000007360872a4 */ /* 0x000fe4000f8e02ff */
[----:B------:R-:W-:Y:S03]  /*8b20*/  UISETP.GE.AND UP0, UPT, UR6, UR4, UPT ;  /* 0x000000040600728c */ /* 0x000fe6000bf06270 */
[----:B------:R-:W-:Y:S01]  /*8b30*/  UMOV UR4, UR11 ;  /* 0x0000000b00047c82 */ /* 0x000fe20008000000 */
[----:B------:R-:W-:Y:S02]  /*8b40*/  UISETP.GE.OR UP0, UPT, UR5, UR8, UP0 ;  /* 0x000000080500728c */ /* 0x000fe40008706670 */
[----:B------:R-:W-:Y:S02]  /*8b50*/  USHF.R.U32.HI UR4, URZ, UR23, UR4 ;  /* 0x00000017ff047299 */ /* 0x000fe40008011604 */
[----:B------:R-:W-:Y:S02]  /*8b60*/  UIMAD.WIDE.U32 UR8, UR5, UR22, URZ ;  /* 0x00000016050872a5 */ /* 0x000fe4000f8e00ff */
[----:B------:R-:W-:Y:S04]  /*8b70*/  USEL UR10, UR6, UR4, !UP1 ;  /* 0x00000004060a7287 */ /* 0x000fe8000c800000 */
[----:B------:R-:W-:Y:S01]  /*8b80*/  UIADD3 UR11, UPT, UPT, -UR10, URZ, URZ ;  /* 0x000000ff0a0b7290 */ /* 0x000fe2000fffe1ff */
[----:B------:R-:W-:Y:S02]  /*8b90*/  @!UP0 UMOV UR4, UR9 ;  /* 0x0000000900048c82 */ /* 0x000fe40008000000 */
[----:B------:R-:W-:Y:S02]  /*8ba0*/  @!UP0 USHF.R.U32.HI UR4, URZ, UR23, UR4 ;  /* 0x00000017ff048299 */ /* 0x000fe40008011604 */
[----:B------:R-:W-:Y:S02]  /*8bb0*/  UIMAD UR8, UR54, UR11, UR6 ;  /* 0x0000000b360872a4 */ /* 0x000fe4000f8e0206 */
[----:B------:R-:W-:Y:S02]  /*8bc0*/  @!UP0 USEL UR4, UR5, UR4, !UP1 ;  /* 0x0000000405048287 */ /* 0x000fe4000c800000 */
[----:B------:R-:W-:Y:S02]  /*8bd0*/  UISETP.NE.AND UP1, UPT, UR20, URZ, UPT ;  /* 0x000000ff1400728c */ /* 0x000fe4000bf25270 */
[----:B------:R-:W-:Y:S02]  /*8be0*/  @!UP0 UIMAD UR8, UR7, UR8, UR4 ;  /* 0x00000008070882a4 */ /* 0x000fe4000f8e0204 */
[----:B------:R-:W-:Y:S02]  /*8bf0*/  @!UP0 UIADD3 UR9, UPT, UPT, UR10, -UR4, URZ ;  /* 0x800000040a098290 */ /* 0x000fe4000fffe0ff */
[----:B------:R-:W-:Y:S02]  /*8c00*/  UIADD3 UR4, UPT, UPT, -UR5, URZ, URZ ;  /* 0x000000ff05047290 */ /* 0x000fe4000fffe1ff */
[----:B------:R-:W-:Y:S02]  /*8c10*/  UIADD3 UR7, UPT, UPT, -UR6, URZ, URZ ;  /* 0x000000ff06077290 */ /* 0x000fe4000fffe1ff */
[----:B------:R-:W-:Y:S02]  /*8c20*/  @!UP0 UIMAD UR6, UR9, UR54, UR5 ;  /* 0x00000036090682a4 */ /* 0x000fe4000f8e0205 */
[----:B------:R-:W-:Y:S02]  /*8c30*/  UIMAD UR15, UR30, UR4, UR15 ;  /* 0x000000041e0f72a4 */ /* 0x000fe4000f8e020f */
[----:B------:R-:W-:Y:S01]  /*8c40*/  UIMAD UR4, UR42, UR7, UR14 ;  /* 0x000000072a0472a4 */ /* 0x000fe2000f8e020e */
[----:B------:R-:W-:Y:S02]  /*8c50*/  @!UP0 UMOV UR5, UR8 ;  /* 0x0000000800058c82 */ /* 0x000fe40008000000 */
[----:B------:R-:W-:Y:S02]  /*8c60*/  UIMAD UR15, UR5, UR30, UR15 ;  /* 0x0000001e050f72a4 */ /* 0x000fe4000f8e020f */
[----:B------:R-:W-:Y:S11]  /*8c70*/  UIMAD UR14, UR6, UR42, UR4 ;  /* 0x0000002a060e72a4 */ /* 0x000ff6000f8e0204 */
[----:B------:R-:W-:Y:S01]  /*8c80*/  @!UPT UIADD3 URZ, UPT, UPT, URZ, URZ, URZ ;  /* 0x000000fffffff290 */ /* 0x000fe2000fffe0ff */
.L_x_80:
[----:B------:R-:W1:Y:S01]  /*8c90*/  @!UP3 LDCU.128 UR8, c[0x0][0xb10] ;  /* 0x00016200ff08b7ac */ /* 0x000e620008000c00 */
[----:B------:R-:W-:Y:S02]  /*8ca0*/  ISETP.NE.U32.AND P1, PT, RZ, UR38, PT ;  /* 0x00000026ff007c0c */ /* 0x000fe4000bf25070 */
[----:B------:R-:W-:Y:S02]  /*8cb0*/  SHF.L.U32 R8, R10, 0x1f, RZ ;  /* 0x0000001f0a087819 */ /* 0x000fe400000006ff */
[----:B------:R-:W-:Y:S01]  /*8cc0*/  ISETP.NE.AND.EX P1, PT, RZ, UR39, PT, P1 ;  /* 0x00000027ff007c0c */ /* 0x000fe2000bf25310 */
[----:B------:R-:W2:Y:S01]  /*8cd0*/  @!UP3 LDCU UR5, c[0x0][0xb0c] ;  /* 0x00016180ff05b7ac */ /* 0x000ea20008000800 */
[----:B------:R-:W-:Y:S02]  /*8ce0*/  USHF.L.U32 UR34, UR21, 0x6, URZ ;  /* 0x0000000615227899 */ /* 0x000fe400080006ff */
[----:B-1----:R-:W-:Y:S07]  /*8cf0*/  UIMAD.WIDE.U32 UR6, UR15, UR8, URZ ;  /* 0x000000080f0672a5 */ /* 0x002fee000f8e00ff */
[----:B------:R-:W-:Y:S01]  /*8d00*/  @!UP3 UMOV UR4, UR7 ;  /* 0x000000070004bc82 */ /* 0x000fe20008000000 */
[----:B--2---:R-:W-:Y:S02]  /*8d10*/  @!UP3 UISETP.NE.AND UP0, UPT, UR5, 0x1, UPT ;  /* 0x000000010500b88c */ /* 0x004fe4000bf05270 */
[----:B------:R-:W-:Y:S02]  /*8d20*/  @!UP3 USHF.R.U32.HI UR4, URZ, UR9, UR4 ;  /* 0x00000009ff04b299 */ /* 0x000fe40008011604 */
[----:B------:R-:W-:Y:S02]  /*8d30*/  UIMAD.WIDE.U32 UR6, UR14, UR11, URZ ;  /* 0x0000000b0e0672a5 */ /* 0x000fe4000f8e00ff */
[----:B------:R-:W-:Y:S02]  /*8d40*/  @!UP3 USEL UR8, UR15, UR4, !UP0 ;  /* 0x000000040f08b287 */ /* 0x000fe4000c000000 */
[----:B------:R-:W-:Y:S03]  /*8d50*/  @!UP3 UISETP.NE.AND UP0, UPT, UR10, 0x1, UPT ;  /* 0x000000010a00b88c */ /* 0x000fe6000bf05270 */
[----:B------:R-:W-:Y:S02]  /*8d60*/  @!UP3 UMOV UR6, UR7 ;  /* 0x000000070006bc82 */ /* 0x000fe40008000000 */
[----:B------:R-:W1:Y:S02]  /*8d70*/  @!UP3 LDCU UR4, c[0x0][0xb20] ;  /* 0x00016400ff04b7ac */ /* 0x000e640008000800 */
[----:B-1----:R-:W-:Y:S04]  /*8d80*/  @!UP3 USHF.R.U32.HI UR6, URZ, UR4, UR6 ;  /* 0x00000004ff06b299 */ /* 0x002fe80008011606 */
[----:B------:R-:W-:Y:S04]  /*8d90*/  @!UP3 USEL UR6, UR14, UR6, !UP0 ;  /* 0x000000060e06b287 */ /* 0x000fe8000c000000 */
[----:B------:R-:W-:Y:S02]  /*8da0*/  @!UP3 UIADD3 UR4, UPT, UPT, -UR8, UR6, URZ ;  /* 0x000000060804b290 */ /* 0x000fe4000fffe1ff */
[----:B------:R-:W-:Y:S02]  /*8db0*/  @!UP3 UIADD3 UR6, UPT, UPT, UR8, -UR6, URZ ;  /* 0x800000060806b290 */ /* 0x000fe4000fffe0ff */
[----:B------:R-:W-:Y:S02]  /*8dc0*/  @!UP3 UIMAD UR15, UR4, UR5, UR15 ;  /* 0x00000005040fb2a4 */ /* 0x000fe4000f8e020f */
[----:B------:R-:W-:Y:S01]  /*8dd0*/  @!UP3 UIMAD UR14, UR6, UR10, UR14 ;  /* 0x0000000a060eb2a4 */ /* 0x000fe2000f8e020e */
[----:B------:R-:W-:Y:S11]  /*8de0*/  BRA.U UP4, `(.L_x_81) ;  /* 0x0000000104107547 */ /* 0x000ff6000b800000 */
[----:B------:R-:W-:Y:S04]  /*8df0*/  MOV R2, UR62 ;  /* 0x0000003e00027c02 */ /* 0x000fe80008000f00 */
[----:B------:R-:W-:Y:S04]  /*8e00*/  SHF.L.U32 R3, R2, 0x1f, RZ ;  /* 0x0000001f02037819 */ /* 0x000fe800000006ff */
[----:B------:R-:W1:Y:S02]  /*8e10*/  SYNCS.PHASECHK.TRANS64.TRYWAIT P2, [UR31+0x88], R3 ;  /* 0x00008803ff0075a7 */ /* 0x000e64000804111f */
[----:B-1----:R-:W-:Y:S05]  /*8e20*/  @!P2 BRA `(.L_x_82) ;  /* 0x0000004800a8a947 */ /* 0x002fea0003800000 */
.L_x_81:
[----:B------:R-:W-:Y:S05]  /*8e30*/  BRA.U !UP6, `(.L_x_83) ;  /* 0x000000010e387547 */ /* 0x000fea000b800000 */
[----:B------:R-:W-:Y:S01]  /*8e40*/  UPLOP3.LUT UP1, UPT, UPT, UPT, UP5, 0x80, 0x8 ;  /* 0x000000000008789c */ /* 0x000fe20003f2f050 */
[----:B-1----:R-:W-:Y:S01]  /*8e50*/  HFMA2 R2, -RZ, RZ, 0, 5.9604644775390625e-08 ;  /* 0x00000001ff027431 */ /* 0x002fe200000001ff */
[----:B------:R-:W1:Y:S01]  /*8e60*/  LDCU.64 UR8, c[0x0][0x358] ;  /* 0x00006b00ff0877ac */ /* 0x000e620008000a00 */
[----:B------:R-:W-:Y:S03]  /*8e70*/  IMAD.MOV.U32 R69, RZ, RZ, 0x1 ;  /* 0x00000001ff457424 */ /* 0x000fe600078e00ff */
[----:B------:R-:W-:Y:S05]  /*8e80*/  PLOP3.LUT P2, PT, PT, PT, UP1, 0x80, 0x8 ;  /* 0x000000000008781c */ /* 0x000fea0003f4f018 */
[----:B------:R-:W2:Y:S01]  /*8e90*/  @UP1 LDCU.64 UR4, c[0x0][0x888] ;  /* 0x00011100ff0417ac */ /* 0x000ea20008000a00 */
[----:B------:R-:W-:Y:S07]  /*8ea0*/  @UP1 UIMAD UR6, UR51, UR38, URZ ;  /* 0x00000026330612a4 */ /* 0x000fee000f8e02ff */
[----:B------:R-:W-:Y:S01]  /*8eb0*/  @!P2 PRMT R69, R2, 0x7610, R69 ;  /* 0x000076100245a816 */ /* 0x000fe20000000045 */
[----:B--2---:R-:W-:Y:S06]  /*8ec0*/  @UP1 UIMAD.WIDE UR4, UR6, 0x4, UR4 ;  /* 0x00000004060418a5 */ /* 0x004fec000f8e0204 */
[----:B------:R-:W-:Y:S01]  /*8ed0*/  IMAD.U32 R14, RZ, RZ, UR4 ;  /* 0x00000004ff0e7e24 */ /* 0x000fe2000f8e00ff */
[----:B------:R-:W-:Y:S04]  /*8ee0*/  MOV R15, UR5 ;  /* 0x00000005000f7c02 */ /* 0x000fe80008000f00 */
[----:B------:R-:W2:Y:S01]  /*8ef0*/  @!UP1 LDCU UR4, c[0x0][0x880] ;  /* 0x00011000ff0497ac */ /* 0x000ea20008000800 */
[----:B-1---5:R3:W5:Y:S02]  /*8f00*/  @P2 LDG.E R27, desc[UR8][R14.64] ;  /* 0x000000080e1b2981 */ /* 0x022764000c1e1900 */
[----:B--23--:R-:W-:Y:S07]  /*8f10*/  @!P2 IMAD.U32 R27, RZ, RZ, UR4 ;  /* 0x00000004ff1bae24 */ /* 0x00cfee000f8e00ff */
.L_x_83:
[----:B-----5:R-:W-:Y:S01]  /*8f20*/  @!P1 FSETP.EQ.AND P3, PT, R27, RZ, PT ;  /* 0x000000ff1b00920b */ /* 0x020fe20003f62000 */
[----:B------:R-:W-:Y:S01]  /*8f30*/  @!UPT UIADD3 URZ, UPT, UPT, URZ, URZ, URZ ;  /* 0x000000fffffff290 */ /* 0x000fe2000fffe0ff */
[----:B------:R-:W-:Y:S11]  /*8f40*/  @!P1 BRA `(.L_x_84) ;  /* 0x0000000000149947 */ /* 0x000ff60003800000 */
[----:B------:R-:W-:Y:S02]  /*8f50*/  LOP3.LUT P1, RZ, R69, 0xff, RZ, 0xc0, !PT ;  /* 0x000000ff45ff7812 */ /* 0x000fe4000782c0ff */
[----:B------:R-:W-:Y:S04]  /*8f60*/  PLOP3.LUT P3, PT, PT, PT, UP1, 0x80, 0x8 ;  /* 0x000000000008781c */ /* 0x000fe80003f6f018 */
[----:B------:R-:W-:Y:S07]  /*8f70*/  PLOP3.LUT P3, PT, P3, PT, PT, 0x8, 0x80 ;  /* 0x000000000080781c */ /* 0x000fee0001f6e170 */
[----:B------:R-:W-:Y:S11]  /*8f80*/  @P1 FSETP.EQ.AND P3, PT, R27, RZ, PT ;  /* 0x000000ff1b00120b */ /* 0x000ff60003f62000 */
[----:B------:R-:W-:Y:S02]  /*8f90*/  @!UPT UIADD3 URZ, UPT, UPT, URZ, URZ, URZ ;  /* 0x000000fffffff290 */ /* 0x000fe4000fffe0ff */
.L_x_84:
[----:B------:R-:W-:Y:S01]  /*8fa0*/  USHF.L.U32 UR35, UR50, 0x7, URZ ;  /* 0x0000000732237899 */ /* 0x000fe200080006ff */
[----:B------:R-:W2:Y:S01]  /*8fb0*/  SYNCS.PHASECHK.TRANS64.TRYWAIT P1, [UR31+0x60], R8 ;  /* 0x00006008ff0075a7 */ /* 0x000ea2000802111f */
[----:B------:R-:W-:Y:S02]  /*8fc0*/  UISETP.NE.AND UP0, UPT, UR44, 0x1, UPT ;  /* 0x000000012c00788c */ /* 0x000fe4000bf05270 */
[----:B------:R-:W-:Y:S01]  /*8fd0*/  UIMAD.WIDE.U32 UR4, UR35, UR45, URZ ;  /* 0x0000002d230472a5 */ /* 0x000fe2000f8e00ff */
[----:B------:R-:W-:Y:S04]  /*8fe0*/  ELECT P2, URZ, PT ;  /* 0x0000000000ff782f */ /* 0x000fe80003840000 */
[----:B------:R-:W-:Y:S02]  /*8ff0*/  PLOP3.LUT P2, PT, P3, P2, PT, 0xf2, 0x2f ;  /* 0x00000000002f781c */ /* 0x000fe40001f45e72 */
[----:B------:R-:W-:Y:S02]  /*9000*/  UMOV UR4, UR5 ;  /* 0x0000000500047c82 */ /* 0x000fe40008000000 */
[----:B------:R-:W-:Y:S04]  /*9010*/  USHF.R.U32.HI UR4, URZ, UR46, UR4 ;  /* 0x0000002eff047299 */ /* 0x000fe80008011604 */
[----:B------:R-:W-:Y:S02]  /*9020*/  USEL UR36, UR35, UR4, !UP0 ;  /* 0x0000000423247287 */ /* 0x000fe4000c000000 */
[----:B------:R-:W-:Y:S02]  /*9030*/  UISETP.NE.AND UP0, UPT, UR47, 0x1, UPT ;  /* 0x000000012f00788c */ /* 0x000fe4000bf05270 */
[----:B------:R-:W-:Y:S07]  /*9040*/  UIMAD.WIDE.U32 UR4, UR36, UR48, URZ ;  /* 0x00000030240472a5 */ /* 0x000fee000f8e00ff */
[----:B------:R-:W-:Y:S02]  /*9050*/  UMOV UR4, UR5 ;  /* 0x0000000500047c82 */ /* 0x000fe40008000000 */
[----:B------:R-:W-:Y:S04]  /*9060*/  USHF.R.U32.HI UR4, URZ, UR49, UR4 ;  /* 0x00000031ff047299 */ /* 0x000fe80008011604 */
[----:B------:R-:W-:Y:S02]  /*9070*/  USEL UR37, UR36, UR4, !UP0 ;  /* 0x0000000424257287 */ /* 0x000fe4000c000000 */
[----:B------:R-:W-:Y:S02]  /*9080*/  UIADD3 UR4, UPT, UPT, -UR36, URZ, URZ ;  /* 0x000000ff24047290 */ /* 0x000fe4000fffe1ff */
[----:B------:R-:W-:Y:S02]  /*9090*/  UIADD3 UR5, UPT, UPT, -UR37, URZ, URZ ;  /* 0x000000ff25057290 */ /* 0x000fe4000fffe1ff */
[----:B------:R-:W-:Y:S02]  /*90a0*/  UIMAD UR35, UR44, UR4, UR35 ;  /* 0x000000042c2372a4 */ /* 0x000fe4000f8e0223 */
[----:B------:R-:W-:Y:S01]  /*90b0*/  UIMAD UR36, UR47, UR5, UR36 ;  /* 0x000000052f2472a4 */ /* 0x000fe2000f8e0224 */
[----:B--2---:R-:W-:Y:S11]  /*90c0*/  @!P1 BRA `(.L_x_85) ;  /* 0x0000004800189947 */ /* 0x004ff60003800000 */
.L_x_165:
[----:B------:R-:W-:Y:S01]  /*90d0*/  VOTEU.ALL UP0, P2 ;  /* 0x0000000000ff7886 */ /* 0x000fe20001000000 */
[----:B-1----:R-:W-:Y:S04]  /*90e0*/  @!P2 IADD3 R3, P1, PT, R12, 0x580, RZ ;  /* 0x000005800c03a810 */ /* 0x002fe80007f3e0ff */
[----:B------:R-:W-:Y:S01]  /*90f0*/  @!UP0 UPRMT UR4, URZ, 0x40, URZ ;  /* 0x00000040ff048896 */ /* 0x000fe200080000ff */
[----:B------:R-:W-:Y:S01]  /*9100*/  @!P2 IMAD.X R2, RZ, RZ, R13, P1 ;  /* 0x000000ffff02a224 */ /* 0x000fe200008e060d */
[----:B------:R-:W-:Y:S01]  /*9110*/  @!P2 R2UR UR5, R3 ;  /* 0x000000000305a2ca */ /* 0x000fe200000e0000 */
[----:B------:R-:W-:Y:S02]  /*9120*/  @!UP0 UIADD3 UR32, UPT, UPT, UR31, 0x200, URZ ;  /* 0x000002001f208890 */ /* 0x000fe4000fffe0ff */
[----:B------:R-:W-:Y:S02]  /*9130*/  @!UP0 UPRMT UR6, UR4, 0x5410, URZ ;  /* 0x0000541004068896 */ /* 0x000fe400080000ff */
[----:B------:R-:W-:Y:S01]  /*9140*/  @!P2 R2UR UR4, R2 ;  /* 0x000000000204a2ca */ /* 0x000fe200000e0000 */
[----:B------:R-:W-:Y:S07]  /*9150*/  VOTEU.ALL UP0, P2 ;  /* 0x0000000000ff7886 */ /* 0x000fee0001000000 */
[----:B------:R-:W-:Y:S05]  /*9160*/  IMAD.U32 R2, RZ, RZ, UR5 ;  /* 0x00000005ff027e24 */ /* 0x000fea000f8e00ff */
[----:B------:R-:W-:Y:S01]  /*9170*/  IMAD.U32 R3, RZ, RZ, UR4 ;  /* 0x00000004ff037e24 */ /* 0x000fe2000f8e00ff */
[----:B------:R-:W-:Y:S01]  /*9180*/  @!P2 R2UR UR4, R2 ;  /* 0x000000000204a2ca */ /* 0x000fe200000e0000 */
[----:B------:R-:W-:Y:S03]  /*9190*/  @!P2 IMAD.MOV.U32 R2, RZ, RZ, 0x2000 ;  /* 0x00002000ff02a424 */ /* 0x000fe600078e00ff */
[----:B------:R-:W-:Y:S11]  /*91a0*/  @!P2 R2UR UR5, R3 ;  /* 0x000000000305a2ca */ /* 0x000ff600000e0000 */
[----:B------:R-:W-:Y:S02]  /*91b0*/  @!UPT UIADD3 URZ, UPT, UPT, URZ, URZ, URZ ;  /* 0x000000fffffff290 */ /* 0x000fe4000fffe0ff */
[----:B------:R1:W-:Y:S01]  /*91c0*/  @!UP0 UTMALDG.4D.IM2COL [UR32], [UR4], UR6 ;  /* 0x00000020040083b4 */ /* 0x0003e20008058006 */
[----:B------:R1:W-:Y:S01]  /*91d0*/  @!P2 SYNCS.ARRIVE.TRANS64.RED.A0TR RZ, [UR31+0x40], R2 ;  /* 0x00004002ffffa9a7 */ /* 0x0003e2000830041f */
[----:B------:R-:W-:Y:S01]  /*91e0*/  SYNCS.ARRIVE.TRANS64.RED.A1T0 RZ, [UR59], RZ ;  /* 0x000000ffffff79a7 */ /* 0x000fe2000810043b */
[----:B------:R-:W2:Y:S02]  /*91f0*/  SYNCS.PHASECHK.TRANS64.TRYWAIT P1, [UR31+0x68], R8 ;  /* 0x00006808ff0075a7 */ /* 0x000ea4000802111f */
[----:B-12---:R-:W-:Y:S05]  /*9200*/  @!P1 BRA `(.L_x_86) ;  /* 0x0000004400e09947 */ /* 0x006fea0003800000 */
.L_x_167:
[----:B------:R-:W-:Y:S01]  /*9210*/  VOTEU.ALL UP0, P2 ;  /* 0x0000000000ff7886 */ /* 0x000fe20001000000 */
[----:B-1----:R-:W-:Y:S01]  /*9220*/  @!P2 IADD3 R3, P1, PT, R12, 0x580, RZ ;  /* 0x000005800c03a810 */ /* 0x002fe20007f3e0ff */
[----:B------:R-:W-:Y:S01]  /*9230*/  UMOV UR27, UR35 ;  /* 0x00000023001b7c82 */ /* 0x000fe20008000000 */
[----:B------:R-:W-:Y:S01]  /*9240*/  UMOV UR28, UR36 ;  /* 0x00000024001c7c82 */ /* 0x000fe20008000000 */
[----:B------:R-:W-:Y:S01]  /*9250*/  UMOV UR29, UR37 ;  /* 0x00000025001d7c82 */ /* 0x000fe20008000000 */
[----:B------:R-:W-:Y:S01]  /*9260*/  @!UP0 UPRMT UR4, URZ, 0x40, URZ ;  /* 0x00000040ff048896 */ /* 0x000fe200080000ff */
[----:B------:R-:W-:Y:S01]  /*9270*/  @!P2 IMAD.X R2, RZ, RZ, R13, P1 ;  /* 0x000000ffff02a224 */ /* 0x000fe200008e060d */
[----:B------:R-:W-:Y:S01]  /*9280*/  @!P2 R2UR UR5, R3 ;  /* 0x000000000305a2ca */ /* 0x000fe200000e0000 */
[----:B------:R-:W-:Y:S02]  /*9290*/  @!UP0 UIADD3 UR26, UPT, UPT, UR34, 0x10, URZ ;  /* 0x00000010221a8890 */ /* 0x000fe4000fffe0ff */
[----:B------:R-:W-:Y:S02]  /*92a0*/  @!UP0 UPRMT UR6, UR4, 0x5410, URZ ;  /* 0x0000541004068896 */ /* 0x000fe400080000ff */
[----:B------:R-:W-:Y:S01]  /*92b0*/  @!P2 R2UR UR4, R2 ;  /* 0x000000000204a2ca */ /* 0x000fe200000e0000 */
[----:B------:R-:W-:Y:S01]  /*92c0*/  @!UP0 UIADD3 UR24, UPT, UPT, UR31, 0x2200, URZ ;  /* 0x000022001f188890 */ /* 0x000fe2000fffe0ff */
[----:B------:R-:W-:Y:S06]  /*92d0*/  VOTEU.ALL UP0, P2 ;  /* 0x0000000000ff7886 */ /* 0x000fec0001000000 */
        /* <DEDUP_REMOVED lines=11> */
.L_x_169:
        /* <DEDUP_REMOVED lines=8> */
[----:B------:R-:W-:Y:S01]  /*9410*/  @!UP0 UIADD3 UR18, UPT, UPT, UR34, 0x20, URZ ;  /* 0x0000002022128890 */ /* 0x000fe2000fffe0ff */
[----:B------:R-:W-:Y:S01]  /*9420*/  @P0 SHF.R.U32.HI R4, RZ, 0x10, R5 ;  /* 0x00000010ff040819 */ /* 0x000fe20000011605 */
[----:B------:R-:W-:Y:S02]  /*9430*/  @!UP0 UPRMT UR6, UR4, 0x5410, URZ ;  /* 0x0000541004068896 */ /* 0x000fe400080000ff */
[----:B------:R-:W-:Y:S01]  /*9440*/  @!P2 R2UR UR4, R2 ;  /* 0x000000000204a2ca */ /* 0x000fe200000e0000 */
[----:B------:R-:W-:Y:S01]  /*9450*/  @!UP0 UIADD3 UR16, UPT, UPT, UR31, 0x4200, URZ ;  /* 0x000042001f108890 */ /* 0x000fe2000fffe0ff */
[----:B------:R-:W-:Y:S01]  /*9460*/  @P0 R2UR UR51, R4 ;  /* 0x00000000043302ca */ /* 0x000fe200000e0000 */
[----:B------:R-:W-:Y:S05]  /*9470*/  VOTEU.ALL UP0, P2 ;  /* 0x0000000000ff7886 */ /* 0x000fea0001000000 */
        /* <DEDUP_REMOVED lines=11> */
.L_x_171:
        /* <DEDUP_REMOVED lines=9> */
[----:B------:R-:W-:Y:S01]  /*95c0*/  R2UR UR16, R77 ;  /* 0x000000004d1072ca */ /* 0x000fe200000e0000 */
[----:B------:R-:W-:Y:S01]  /*95d0*/  @!UP0 UPRMT UR6, UR4, 0x5410, URZ ;  /* 0x0000541004068896 */ /* 0x000fe200080000ff */
[----:B------:R-:W-:Y:S01]  /*95e0*/  R2UR UR7, R78 ;  /* 0x000000004e0772ca */ /* 0x000fe200000e0000 */
[----:B------:R-:W-:Y:S01]  /*95f0*/  @!UP0 UIADD3 UR8, UPT, UPT, UR31, 0x6200, URZ ;  /* 0x000062001f088890 */ /* 0x000fe2000fffe0ff */
[----:B------:R-:W-:Y:S01]  /*9600*/  @!P2 R2UR UR4, R2 ;  /* 0x000000000204a2ca */ /* 0x000fe200000e0000 */
[----:B------:R-:W-:Y:S01]  /*9610*/  @!UP0 UIADD3 UR9, UPT, UPT, UR31, 0x58, URZ ;  /* 0x000000581f098890 */ /* 0x000fe2000fffe0ff */
[----:B------:R-:W-:Y:S01]  /*9620*/  LOP3.LUT R10, R10, 0x1, RZ, 0x3c, !PT ;  /* 0x000000010a0a7812 */ /* 0x000fe200078e3cff */
[----:B------:R-:W-:Y:S01]  /*9630*/  VOTEU.ALL UP0, P2 ;  /* 0x0000000000ff7886 */ /* 0x000fe20001000000 */
[----:B------:R-:W-:Y:S01]  /*9640*/  LOP3.LUT R9, R9, 0x1, RZ, 0x3c, !PT ;  /* 0x0000000109097812 */ /* 0x000fe200078e3cff */
[----:B------:R-:W-:Y:S02]  /*9650*/  UPLOP3.LUT UP4, UPT, UPT, UPT, UPT, 0x80, 0x8 ;  /* 0x000000000008789c */ /* 0x000fe40003f8f070 */
[----:B------:R-:W-:Y:S02]  /*9660*/  IMAD.U32 R2, RZ, RZ, UR5 ;  /* 0x00000005ff027e24 */ /* 0x000fe4000f8e00ff */
[----:B------:R-:W-:Y:S02]  /*9670*/  UIADD3 UR21, UPT, UPT, UR14, UR16, URZ ;  /* 0x000000100e157290 */ /* 0x000fe4000fffe0ff */
[----:B------:R-:W-:Y:S02]  /*9680*/  UIADD3 UR50, UPT, UPT, UR15, UR7, URZ ;  /* 0x000000070f327290 */ /* 0x000fe4000fffe0ff */
[----:B------:R-:W-:Y:S01]  /*9690*/  IMAD.U32 R3, RZ, RZ, UR4 ;  /* 0x00000004ff037e24 */ /* 0x000fe2000f8e00ff */
[----:B------:R-:W-:Y:S04]  /*96a0*/  @!P2 R2UR UR4, R2 ;  /* 0x000000000204a2ca */ /* 0x000fe800000e0000 */
[----:B------:R-:W-:Y:S11]  /*96b0*/  @!P2 R2UR UR5, R3 ;  /* 0x000000000305a2ca */ /* 0x000ff600000e0000 */
[----:B------:R-:W-:Y:S02]  /*96c0*/  @!UPT UIADD3 URZ, UPT, UPT, URZ, URZ, URZ ;  /* 0x000000fffffff290 */ /* 0x000fe4000fffe0ff */
[----:B------:R1:W-:Y:S01]  /*96d0*/  @!UP0 UTMALDG.4D.IM2COL [UR8], [UR4], UR6 ;  /* 0x00000008040083b4 */ /* 0x0003e20008058006 */
[----:B------:R1:W-:Y:S01]  /*96e0*/  @!P2 SYNCS.ARRIVE.TRANS64.RED.A0TR RZ, [UR31+0x58], R0 ;  /* 0x00005800ffffa9a7 */ /* 0x0003e2000830041f */
[----:B------:R-:W-:Y:S01]  /*96f0*/  SYNCS.ARRIVE.TRANS64.RED.A1T0 RZ, [UR56], RZ ;  /* 0x000000ffffff79a7 */ /* 0x000fe20008100438 */
[----:B------:R-:W-:Y:S05]  /*9700*/  BRA.U UP2, `(.L_x_89) ;  /* 0xfffffff102407547 */ /* 0x000fea000b83ffff */
[----:B------:R-:W-:-:S04]  /*9710*/  SHF.L.U32 R3, R10, 0x1f, RZ ;  /* 0x0000001f0a037819 */ /* 0x000fc800000006ff */
[----:B------:R-:W2:Y:S02]  /*9720*/  SYNCS.PHASECHK.TRANS64.TRYWAIT P0, [UR31+0x60], R3 ;  /* 0x00006003ff0075a7 */ /* 0x000ea4000800111f */
[----:B--2---:R-:W-:Y:S05]  /*9730*/  @!P0 BRA `(.L_x_90) ;  /* 0x0000004000dc8947 */ /* 0x004fea0003800000 */
.L_x_173:
[----:B------:R-:W2:Y:S02]  /*9740*/  SYNCS.PHASECHK.TRANS64.TRYWAIT P0, [UR31+0x68], R3 ;  /* 0x00006803ff0075a7 */ /* 0x000ea4000800111f */
[----:B--2---:R-:W-:Y:S05]  /*9750*/  @!P0 BRA `(.L_x_91) ;  /* 0x0000004000ec8947 */ /* 0x004fea0003800000 */
.L_x_175:
[----:B------:R-:W2:Y:S02]  /*9760*/  SYNCS.PHASECHK.TRANS64.TRYWAIT P0, [UR31+0x70], R3 ;  /* 0x00007003ff0075a7 */ /* 0x000ea4000800111f */
[----:B--2---:R-:W-:Y:S05]  /*9770*/  @!P0 BRA `(.L_x_92) ;  /* 0x0000004000fc8947 */ /* 0x004fea0003800000 */
.L_x_177:
[----:B-1----:R-:W-:-:S07]  /*9780*/  MOV R0, UR31 ;  /* 0x0000001f00007c02 */ /* 0x002fce0008000f00 */
.L_x_93:
[----:B-1----:R-:W-:-:S04]  /*9790*/  SHF.L.U32 R3, R10, 0x1f, RZ ;  /* 0x0000001f0a037819 */ /* 0x002fc800000006ff */
[----:B------:R1:W2:Y:S03]  /*97a0*/  SYNCS.PHASECHK.TRANS64.TRYWAIT P0, [R0+URZ+0x78], R3 ;  /* 0x00007803000075a7 */ /* 0x0002a600080011ff */
[----:B--2---:R-:W-:Y:S05]  /*97b0*/  @!P0 NANOSLEEP.SYNCS 0x989680 ;  /* 0x009896800000895d */ /* 0x004fea0003900000 */
[----:B------:R-:W2:Y:S02]  /*97c0*/  @!P0 SYNCS.PHASECHK.TRANS64 P0, [R0+URZ+0x78], R3 ;  /* 0x00007803000085a7 */ /* 0x000ea400080010ff */
[----:B--2---:R-:W-:Y:S05]  /*97d0*/  @P0 EXIT ;  /* 0x000000000000094d */ /* 0x004fea0003800000 */
[----:B------:R-:W-:Y:S05]  /*97e0*/  BRA `(.L_x_93) ;  /* 0xfffffffc00e87947 */ /* 0x000fea000383ffff */
.L_x_78:
[----:B------:R-:W-:-:S06]  /*97f0*/  UISETP.GE.AND UP0, UPT, UR18, 0x4, UPT ;  /* 0x000000041200788c */ /* 0x000fcc000bf06270 */
[----:B------:R-:W-:-:S13]  /*9800*/  PLOP3.LUT P0, PT, PT, PT, UP0, 0x80, 0x8 ;  /* 0x000000000008781c */ /* 0x000fda0003f0f008 */
[----:B-1----:R-:W-:Y:S05]  /*9810*/  @!P0 EXIT ;  /* 0x000000000000894d */ /* 0x002fea0003800000 */
[----:B------:R-:W1:Y:S08]  /*9820*/  S2UR UR4, SR_CgaCtaId ;  /* 0x00000000000479c3 */ /* 0x000e700000008800 */
[----:B------:R-:W-:Y:S01]  /*9830*/  BAR.SYNC.DEFER_BLOCKING 0x6, 0xa0 ;  /* 0x0182800000007b1d */ /* 0x000fe20000010000 */
[C---:B------:R-:W-:Y:S01]  /*9840*/  IMAD.SHL.U32 R0, R67.reuse, 0x10, RZ ;  /* 0x0000001043007824 */ /* 0x040fe200078e00ff */
[C---:B------:R-:W-:Y:S01]  /*9850*/  SHF.L.U32 R23, R67.reuse, 0x10, RZ ;  /* 0x0000001043177819 */ /* 0x040fe200000006ff */
[C---:B------:R-:W-:Y:S01]  /*9860*/  IMAD.SHL.U32 R5, R67.reuse, 0x2, RZ ;  /* 0x0000000243057824 */ /* 0x040fe200078e00ff */
[----:B------:R-:W-:Y:S01]  /*9870*/  LOP3.LUT R68, R67, 0x60, RZ, 0xc0, !PT ;  /* 0x0000006043447812 */ /* 0x000fe200078ec0ff */
[----:B------:R-:W-:Y:S01]  /*9880*/  HFMA2 R65, -RZ, RZ, 0, 5.9604644775390625e-08 ;  /* 0x00000001ff417431 */ /* 0x000fe200000001ff */
[----:B------:R-:W-:-:S02]  /*9890*/  UMOV UR48, 0x400 ;  /* 0x0000040000307882 */ /* 0x000fc40000000000 */
[----:B------:R-:W2:Y:S01]  /*98a0*/  LDC.64 R60, c[0x0][0x8b0] ;  /* 0x00022c00ff3c7b82 */ /* 0x000ea20000000a00 */
[----:B------:R-:W3:Y:S01]  /*98b0*/  LDCU.128 UR8, c[0x0][0xa80] ;  /* 0x00015000ff0877ac */ /* 0x000ee20008000c00 */
[----:B------:R-:W-:Y:S01]  /*98c0*/  LOP3.LUT R4, R0, 0x60, RZ, 0xc0, !PT ;  /* 0x0000006000047812 */ /* 0x000fe200078ec0ff */
[----:B------:R-:W-:Y:S01]  /*98d0*/  HFMA2 R63, -RZ, RZ, 0, 0 ;  /* 0x00000000ff3f7431 */ /* 0x000fe200000001ff */
[----:B------:R-:W-:Y:S01]  /*98e0*/  MOV R22, RZ ;  /* 0x000000ff00167202 */ /* 0x000fe20000000f00 */
[----:B------:R-:W-:Y:S01]  /*98f0*/  IMAD.MOV.U32 R64, RZ, RZ, RZ ;  /* 0x000000ffff407224 */ /* 0x000fe200078e00ff */
[----:B------:R-:W-:Y:S01]  /*9900*/  LOP3.LUT R5, R4, 0xc, R5, 0xf8, !PT ;  /* 0x0000000c04057812 */ /* 0x000fe200078ef805 */
[----:B------:R-:W4:Y:S01]  /*9910*/  LDCU UR55, c[0x0][0x370] ;  /* 0x00006e00ff3777ac */ /* 0x000f220008000800 */
[----:B------:R-:W2:Y:S01]  /*9920*/  LDC.64 R42, c[0x0][0x8a8] ;  /* 0x00022a00ff2a7b82 */ /* 0x000ea20000000a00 */
[----:B------:R-:W-:Y:S02]  /*9930*/  LOP3.LUT R23, R23, 0x600000, RZ, 0xc0, !PT ;  /* 0x0060000017177812 */ /* 0x000fe400078ec0ff */
[----:B------:R-:W-:Y:S01]  /*9940*/  LOP3.LUT R5, R5, 0x790, R0, 0xf8, !PT ;  /* 0x0000079005057812 */ /* 0x000fe200078ef800 */
[----:B------:R-:W2:Y:S01]  /*9950*/  LDCU UR39, c[0x0][0xb0c] ;  /* 0x00016180ff2777ac */ /* 0x000ea20008000800 */
[----:B-1----:R-:W-:Y:S01]  /*9960*/  ULEA UR48, UR4, UR48, 0x18 ;  /* 0x0000003004307291 */ /* 0x002fe2000f8ec0ff */
[----:B------:R-:W1:Y:S01]  /*9970*/  LDCU.64 UR4, c[0x0][0x890] ;  /* 0x00011200ff0477ac */ /* 0x000e620008000a00 */
[----:B---3--:R-:W-:Y:S01]  /*9980*/  IMAD.U32 R76, RZ, RZ, UR8 ;  /* 0x00000008ff4c7e24 */ /* 0x008fe2000f8e00ff */
[----:B------:R-:W-:Y:S01]  /*9990*/  MOV R74, UR10 ;  /* 0x0000000a004a7c02 */ /* 0x000fe20008000f00 */
[----:B------:R-:W-:Y:S01]  /*99a0*/  IMAD.U32 R75, RZ, RZ, UR9 ;  /* 0x00000009ff4b7e24 */ /* 0x000fe2000f8e00ff */
[----:B------:R-:W3:Y:S01]  /*99b0*/  LDCU UR38, c[0x0][0xb30] ;  /* 0x00016600ff2677ac */ /* 0x000ee20008000800 */
[----:B------:R-:W-:-:S03]  /*99c0*/  IMAD.U32 R73, RZ, RZ, UR11 ;  /* 0x0000000bff497e24 */ /* 0x000fc6000f8e00ff */
[----:B------:R-:W4:Y:S01]  /*99d0*/  LDS R2, [UR48+0xe0] ;  /* 0x0000e030ff027984 */ /* 0x000f220008000800 */
[----:B------:R-:W2:Y:S01]  /*99e0*/  LDCU.64 UR60, c[0x0][0x888] ;  /* 0x00011100ff3c77ac */ /* 0x000ea20008000a00 */
[----:B------:R-:W2:Y:S01]  /*99f0*/  LDCU.64 UR46, c[0x0][0xb28] ;  /* 0x00016500ff2e77ac */ /* 0x000ea20008000a00 */
[----:B------:R-:W2:Y:S01]  /*9a00*/  LDCU.128 UR56, c[0x0][0xb10] ;  /* 0x00016200ff3877ac */ /* 0x000ea20008000c00 */
[----:B-1----:R-:W-:Y:S01]  /*9a10*/  IMAD.U32 R72, RZ, RZ, UR4 ;  /* 0x00000004ff487e24 */ /* 0x002fe2000f8e00ff */
[----:B------:R-:W-:Y:S01]  /*9a20*/  UIADD3 UR4, UPT, UPT, UR48, 0x200, URZ ;  /* 0x0000020030047890 */ /* 0x000fe2000fffe0ff */
[----:B------:R-:W-:Y:S01]  /*9a30*/  IMAD.U32 R71, RZ, RZ, UR5 ;  /* 0x00000005ff477e24 */ /* 0x000fe2000f8e00ff */
[----:B------:R-:W1:Y:S04]  /*9a40*/  LDCU UR53, c[0x0][0x374] ;  /* 0x00006e80ff3577ac */ /* 0x000e680008000800 */
[----:B------:R-:W-:Y:S01]  /*9a50*/  IMAD.U32 R62, RZ, RZ, UR4 ;  /* 0x00000004ff3e7e24 */ /* 0x000fe2000f8e00ff */
[----:B------:R-:W-:Y:S01]  /*9a60*/  UMOV UR52, URZ ;  /* 0x000000ff00347c82 */ /* 0x000fe20008000000 */
[----:B------:R-:W-:-:S02]  /*9a70*/  UMOV UR49, URZ ;  /* 0x000000ff00317c82 */ /* 0x000fc40008000000 */
[----:B------:R-:W-:Y:S01]  /*9a80*/  IMAD R66, R5, 0x4, R62 ;  /* 0x0000000405427824 */ /* 0x000fe200078e023e */
[C---:B----4-:R-:W-:Y:S02]  /*9a90*/  IADD3 R3, PT, PT, R2.reuse, 0x40, RZ ;  /* 0x0000004002037810 */ /* 0x050fe40007ffe0ff */
[----:B------:R-:W-:Y:S02]  /*9aa0*/  LOP3.LUT R2, R2, 0xffff, RZ, 0xc0, !PT ;  /* 0x0000ffff02027812 */ /* 0x000fe400078ec0ff */
[----:B------:R-:W-:-:S05]  /*9ab0*/  LOP3.LUT R3, R3, 0xffff, RZ, 0xc0, !PT ;  /* 0x0000ffff03037812 */ /* 0x000fca00078ec0ff */
[----:B------:R4:W-:Y:S02]  /*9ac0*/  STL.64 [R1], R2 ;  /* 0x0000000201007387 */ /* 0x0009e40000100a00 */
[C---:B----4-:R-:W-:Y:S02]  /*9ad0*/  LOP3.LUT R3, R67.reuse, 0x2, RZ, 0xc0, !PT ;  /* 0x0000000243037812 */ /* 0x050fe400078ec0ff */
[----:B------:R-:W-:-:S03]  /*9ae0*/  LOP3.LUT R67, R67, 0x4, RZ, 0xc0, !PT ;  /* 0x0000000443437812 */ /* 0x000fc600078ec0ff */
[--C-:B------:R-:W-:Y:S02]  /*9af0*/  IMAD R82, R3, -0x10, R66.reuse ;  /* 0xfffffff003527824 */ /* 0x100fe400078e0242 */
[----:B-123--:R-:W-:-:S07]  /*9b00*/  IMAD R80, R67, -0x10, R66 ;  /* 0xfffffff043507824 */ /* 0x00efce00078e0242 */
.L_x_137:
[----:B------:R-:W-:Y:S04]  /*9b10*/  SHF.L.U32 R3, R63, 0x1f, RZ ;  /* 0x0000001f3f037819 */ /* 0x000fe800000006ff */
[----:B-1----:R-:W1:Y:S02]  /*9b20*/  SYNCS.PHASECHK.TRANS64.TRYWAIT P0, [UR48+0x90], R3 ;  /* 0x00009003ff0075a7 */ /* 0x002e640008001130 */
[----:B-12---:R-:W-:Y:S05]  /*9b30*/  @!P0 BRA `(.L_x_94) ;  /* 0x0000004000248947 */ /* 0x006fea0003800000 */
.L_x_179:
[----:B------:R-:W-:Y:S01]  /*9b40*/  LEA R2, R22, UR45, 0x2 ;  /* 0x0000002d16027c11 */ /* 0x000fe2000f8e10ff */
[----:B------:R-:W2:Y:S01]  /*9b50*/  LDS.128 R4, [UR48+0xd0] ;  /* 0x0000d030ff047984 */ /* 0x000ea20008000c00 */
[----:B------:R-:W-:Y:S02]  /*9b60*/  UIADD3 UR4, UPT, UPT, UR48, 0x98, URZ ;  /* 0x0000009830047890 */ /* 0x000fe4000fffe0ff */
[----:B------:R-:W-:Y:S01]  /*9b70*/  UISETP.GE.AND UP0, UPT, UR54, 0x1, UPT ;  /* 0x000000013600788c */ /* 0x000fe2000bf06270 */
[----:B------:R-:W-:Y:S01]  /*9b80*/  @!PT LDS RZ, [RZ] ;  /* 0x00000000fffff984 */ /* 0x000fe20000000800 */
[----:B------:R-:W-:Y:S01]  /*9b90*/  @!PT LDS RZ, [RZ] ;  /* 0x00000000fffff984 */ /* 0x000fe20000000800 */
[----:B------:R-:W-:Y:S01]  /*9ba0*/  @!PT LDS RZ, [RZ] ;  /* 0x00000000fffff984 */ /* 0x000fe20000000800 */
[----:B------:R-:W-:Y:S01]  /*9bb0*/  @!PT LDS RZ, [RZ] ;  /* 0x00000000fffff984 */ /* 0x000fe20000000800 */
[----:B------:R3:W-:Y:S06]  /*9bc0*/  MEMBAR.ALL.CTA ;  /* 0x0000000000007992 */ /* 0x0007ec0000008000 */
[----:B---3--:R-:W3:Y:S01]  /*9bd0*/  FENCE.VIEW.ASYNC.S ;  /* 0x00000000000073c6 */ /* 0x008ee20000000000 */
[----:B------:R-:W-:Y:S09]  /*9be0*/  UPRMT UR4, URZ, 0x654, UR4 ;  /* 0x00000654ff047896 */ /* 0x000ff20008000004 */
[----:B---3--:R-:W-:Y:S01]  /*9bf0*/  SYNCS.ARRIVE.TRANS64.RED.A1T0 RZ, [UR4], RZ ;  /* 0x000000ffffff79a7 */ /* 0x008fe20008100404 */
[----:B------:R-:W5:Y:S01]  /*9c00*/  LDL R2, [R2] ;  /* 0x0000000002027983 */ /* 0x000f620000100800 */
[----:B--2---:R-:W-:Y:S11]  /*9c10*/  LOP3.LUT P0, RZ, R6, 0x1, RZ, 0xc0, !PT ;  /* 0x0000000106ff7812 */ /* 0x004ff6000780c0ff */
[----:B------:R-:W-:Y:S02]  /*9c20*/  @!UPT UIADD3 URZ, UPT, UPT, URZ, URZ, URZ ;  /* 0x000000fffffff290 */ /* 0x000fe4000fffe0ff */
[----:B------:R-:W-:Y:S01]  /*9c30*/  VOTEU.ANY UP1, P0 ;  /* 0x0000000000ff7886 */ /* 0x000fe20000020100 */
[----:B------:R-:W-:Y:S01]  /*9c40*/  PLOP3.LUT P0, PT, PT, PT, UP1, 0x80, 0x8 ;  /* 0x000000000008781c */ /* 0x000fe20003f0f018 */
[----:B------:R-:W-:Y:S11]  /*9c50*/  UP2UR UR62, UPR, URZ, 0x2 ;  /* 0x00000002ff3e7883 */ /* 0x000ff60008000000 */
[----:B------:R-:W-:Y:S01]  /*9c60*/  @!UPT UIADD3 URZ, UPT, UPT, URZ, URZ, URZ ;  /* 0x000000fffffff290 */ /* 0x000fe2000fffe0ff */
[----:B-1----:R-:W-:Y:S02]  /*9c70*/  @P0 MOV R3, R4 ;  /* 0x0000000400030202 */ /* 0x002fe40000000f00 */
[----:B------:R-:W-:Y:S02]  /*9c80*/  @P0 LOP3.LUT R0, R5, 0xffff, RZ, 0xc0, !PT ;  /* 0x0000ffff05000812 */ /* 0x000fe400078ec0ff */
[----:B------:R-:W-:Y:S02]  /*9c90*/  @P0 R2UR UR5, R3 ;  /* 0x00000000030502ca */ /* 0x000fe400000e0000 */
[----:B------:R-:W-:Y:S11]  /*9ca0*/  @P0 R2UR UR4, R0 ;  /* 0x00000000000402ca */ /* 0x000ff600000e0000 */
[----:B------:R-:W-:Y:S02]  /*9cb0*/  @UP1 UMOV UR37, UR5 ;  /* 0x0000000500251c82 */ /* 0x000fe40008000000 */
[----:B------:R-:W-:Y:S01]  /*9cc0*/  @UP1 UMOV UR36, UR4 ;  /* 0x0000000400241c82 */ /* 0x000fe20008000000 */
[----:B------:R-:W-:Y:S05]  /*9cd0*/  BRA.U !UP0, `(.L_x_95) ;  /* 0x0000000108cc7547 */ /* 0x000fea000b800000 */
[----:B------:R-:W1:Y:S01]  /*9ce0*/  LDCU UR9, c[0x0][0xb20] ;  /* 0x00016400ff0977ac */ /* 0x000e620008000800 */
[----:B------:R-:W-:Y:S02]  /*9cf0*/  UIMAD.WIDE.U32 UR4, UR53, UR59, URZ ;  /* 0x0000003b350472a5 */ /* 0x000fe4000f8e00ff */
[----:B------:R-:W-:Y:S02]  /*9d00*/  UIMAD.WIDE.U32 UR6, UR55, UR56, URZ ;  /* 0x00000038370672a5 */ /* 0x000fe4000f8e00ff */
[----:B------:R-:W-:Y:S02]  /*9d10*/  UIMAD.WIDE.U32 UR10, UR36, UR59, URZ ;  /* 0x0000003b240a72a5 */ /* 0x000fe4000f8e00ff */
[----:B------:R-:W-:Y:S02]  /*9d20*/  UISETP.NE.AND UP0, UPT, UR58, 0x1, UPT ;  /* 0x000000013a00788c */ /* 0x000fe4000bf05270 */
[----:B------:R-:W-:Y:S02]  /*9d30*/  UISETP.NE.AND UP1, UPT, UR39, 0x1, UPT ;  /* 0x000000012700788c */ /* 0x000fe4000bf25270 */
[----:B------:R-:W-:Y:S02]  /*9d40*/  UISETP.NE.AND UP2, UPT, UR54, 0x1, UPT ;  /* 0x000000013600788c */ /* 0x000fe4000bf45270 */
[----:B------:R-:W-:Y:S01]  /*9d50*/  UIMAD.WIDE.U32 UR12, UR37, UR56, URZ ;  /* 0x00000038250c72a5 */ /* 0x000fe2000f8e00ff */
[----:B------:R-:W-:Y:S01]  /*9d60*/  UMOV UR4, UR5 ;  /* 0x0000000500047c82 */ /* 0x000fe20008000000 */
[----:B------:R-:W-:Y:S01]  /*9d70*/  UMOV UR6, UR11 ;  /* 0x0000000b00067c82 */ /* 0x000fe20008000000 */
[----:B-1----:R-:W-:Y:S03]  /*9d80*/  USHF.R.U32.HI UR8, URZ, UR9, UR4 ;  /* 0x00000009ff087299 */ /* 0x002fe60008011604 */
[----:B------:R-:W-:Y:S02]  /*9d90*/  UMOV UR4, UR7 ;  /* 0x0000000700047c82 */ /* 0x000fe40008000000 */
[----:B------:R-:W-:Y:S02]  /*9da0*/  USHF.R.U32.HI UR5, URZ, UR57, UR4 ;  /* 0x00000039ff057299 */ /* 0x000fe40008011604 */
[----:B------:R-:W-:Y:S02]  /*9db0*/  USEL UR4, UR53, UR8, !UP0 ;  /* 0x0000000835047287 */ /* 0x000fe4000c000000 */
[----:B------:R-:W-:Y:S02]  /*9dc0*/  USHF.R.U32.HI UR8, URZ, UR9, UR6 ;  /* 0x00000009ff087299 */ /* 0x000fe40008011606 */
[----:B------:R-:W-:Y:S02]  /*9dd0*/  UIMAD.WIDE.U32 UR6, UR4, UR46, URZ ;  /* 0x0000002e040672a5 */ /* 0x000fe4000f8e00ff */
[----:B------:R-:W-:Y:S02]  /*9de0*/  USEL UR9, UR55, UR5, !UP1 ;  /* 0x0000000537097287 */ /* 0x000fe4000c800000 */
[----:B------:R-:W-:Y:S02]  /*9df0*/  USEL UR8, UR36, UR8, !UP0 ;  /* 0x0000000824087287 */ /* 0x000fe4000c000000 */
[----:B------:R-:W-:Y:S01]  /*9e00*/  UIMAD.WIDE.U32 UR10, UR9, UR46, URZ ;  /* 0x0000002e090a72a5 */ /* 0x000fe2000f8e00ff */
[----:B------:R-:W-:Y:S01]  /*9e10*/  UMOV UR6, UR7 ;  /* 0x0000000700067c82 */ /* 0x000fe20008000000 */
[----:B------:R-:W-:Y:S01]  /*9e20*/  UMOV UR5, UR13 ;  /* 0x0000000d00057c82 */ /* 0x000fe20008000000 */
[----:B------:R-:W-:Y:S02]  /*9e30*/  @UP2 USHF.R.U32.HI UR4, URZ, UR47, UR6 ;  /* 0x0000002fff042299 */ /* 0x000fe40008011606 */
[----:B------:R-:W-:Y:S02]  /*9e40*/  USHF.R.U32.HI UR5, URZ, UR57, UR5 ;  /* 0x00000039ff057299 */ /* 0x000fe40008011605 */
[----:B------:R-:W-:Y:S02]  /*9e50*/  UIMAD UR4, UR54, UR4, URZ ;  /* 0x00000004360472a4 */ /* 0x000fe4000f8e02ff */
[----:B------:R-:W-:Y:S02]  /*9e60*/  USEL UR5, UR37, UR5, !UP1 ;  /* 0x0000000525057287 */ /* 0x000fe4000c800000 */
[----:B------:R-:W-:Y:S01]  /*9e70*/  UISETP.GE.AND UP0, UPT, UR8, UR4, UPT ;  /* 0x000000040800728c */ /* 0x000fe2000bf06270 */
[----:B------:R-:W-:Y:S01]  /*9e80*/  UMOV UR6, UR11 ;  /* 0x0000000b00067c82 */ /* 0x000fe20008000000 */
[----:B------:R-:W-:Y:S02]  /*9e90*/  UIMAD.WIDE.U32 UR10, UR8, UR46, URZ ;  /* 0x0000002e080a72a5 */ /* 0x000fe4000f8e00ff */
[----:B------:R-:W-:Y:S04]  /*9ea0*/  @UP2 USHF.R.U32.HI UR9, URZ, UR47, UR6 ;  /* 0x0000002fff092299 */ /* 0x000fe80008011606 */
[----:B------:R-:W-:Y:S01]  /*9eb0*/  UIMAD UR6, UR54, UR9, URZ ;  /* 0x00000009360672a4 */ /* 0x000fe2000f8e02ff */
[----:B------:R-:W-:Y:S03]  /*9ec0*/  UMOV UR4, UR11 ;  /* 0x0000000b00047c82 */ /* 0x000fe60008000000 */
[----:B------:R-:W-:Y:S02]  /*9ed0*/  UISETP.GE.OR UP0, UPT, UR5, UR6, UP0 ;  /* 0x000000060500728c */ /* 0x000fe40008706670 */
[----:B------:R-:W-:Y:S02]  /*9ee0*/  USHF.R.U32.HI UR4, URZ, UR47, UR4 ;  /* 0x0000002fff047299 */ /* 0x000fe40008011604 */
[----:B------:R-:W-:Y:S02]  /*9ef0*/  UIMAD.WIDE.U32 UR6, UR5, UR46, URZ ;  /* 0x0000002e050672a5 */ /* 0x000fe4000f8e00ff */
[----:B------:R-:W-:Y:S02]  /*9f00*/  USEL UR11, UR8, UR4, !UP2 ;  /* 0x00000004080b7287 */ /* 0x000fe4000d000000 */
[----:B------:R-:W-:Y:S02]  /*9f10*/  UIADD3 UR6, UPT, UPT, -UR5, URZ, URZ ;  /* 0x000000ff05067290 */ /* 0x000fe4000fffe1ff */
[----:B------:R-:W-:Y:S02]  /*9f20*/  UIADD3 UR10, UPT, UPT, -UR11, URZ, URZ ;  /* 0x000000ff0b0a7290 */ /* 0x000fe4000fffe1ff */
[----:B------:R-:W-:Y:S02]  /*9f30*/  UIMAD UR6, UR39, UR6, UR37 ;  /* 0x00000006270672a4 */ /* 0x000fe4000f8e0225 */
[----:B------:R-:W-:Y:S01]  /*9f40*/  UIMAD UR10, UR54, UR10, UR8 ;  /* 0x0000000a360a72a4 */ /* 0x000fe2000f8e0208 */
[----:B------:R-:W-:Y:S01]  /*9f50*/  @!UP0 UMOV UR4, UR7 ;  /* 0x0000000700048c82 */ /* 0x000fe20008000000 */
[----:B------:R-:W-:Y:S02]  /*9f60*/  UIADD3 UR7, UPT, UPT, -UR8, URZ, URZ ;  /* 0x000000ff08077290 */ /* 0x000fe4000fffe1ff */
[----:B------:R-:W-:Y:S04]  /*9f70*/  @!UP0 USHF.R.U32.HI UR4, URZ, UR47, UR4 ;  /* 0x0000002fff048299 */ /* 0x000fe80008011604 */
[----:B------:R-:W-:Y:S04]  /*9f80*/  @!UP0 USEL UR4, UR5, UR4, !UP2 ;  /* 0x0000000405048287 */ /* 0x000fe8000d000000 */
[----:B------:R-:W-:Y:S02]  /*9f90*/  @!UP0 UIMAD UR9, UR9, UR10, UR4 ;  /* 0x0000000a090982a4 */ /* 0x000fe4000f8e0204 */
[----:B------:R-:W-:Y:S02]  /*9fa0*/  @!UP0 UIADD3 UR10, UPT, UPT, UR11, -UR4, URZ ;  /* 0x800000040b0a8290 */ /* 0x000fe4000fffe0ff */
[----:B------:R-:W-:Y:S02]  /*9fb0*/  UIMAD UR4, UR58, UR7, UR36 ;  /* 0x000000073a0472a4 */ /* 0x000fe4000f8e0224 */
[----:B------:R-:W-:Y:S03]  /*9fc0*/  @!UP0 UIMAD UR8, UR10, UR54, UR5 ;  /* 0x000000360a0882a4 */ /* 0x000fe6000f8e0205 */
[----:B------:R-:W-:Y:S02]  /*9fd0*/  @!UP0 UMOV UR5, UR9 ;  /* 0x0000000900058c82 */ /* 0x000fe40008000000 */
[----:B------:R-:W-:Y:S02]  /*9fe0*/  UIMAD UR37, UR5, UR39, UR6 ;  /* 0x00000027052572a4 */ /* 0x000fe4000f8e0206 */
[----:B------:R-:W-:Y:S11]  /*9ff0*/  UIMAD UR36, UR8, UR58, UR4 ;  /* 0x0000003a082472a4 */ /* 0x000ff6000f8e0204 */
[----:B------:R-:W-:Y:S01]  /*a000*/  @!UPT UIADD3 URZ, UPT, UPT, URZ, URZ, URZ ;  /* 0x000000fffffff290 */ /* 0x000fe2000fffe0ff */
.L_x_95:
[----:B------:R-:W-:Y:S01]  /*a010*/  UISETP.NE.AND UP0, UPT, UR38, 0x1, UPT ;  /* 0x000000012600788c */ /* 0x000fe2000bf05270 */
[----:B------:R-:W-:Y:S01]  /*a020*/  @P0 SHF.R.U32.HI R4, RZ, 0x10, R5 ;  /* 0x00000010ff040819 */ /* 0x000fe20000011605 */
[----:B------:R-:W-:Y:S01]  /*a030*/  USHF.L.U32 UR41, UR21, 0x6, URZ ;  /* 0x0000000615297899 */ /* 0x000fe200080006ff */
[----:B------:R-:W-:Y:S02]  /*a040*/  BSSY.RECONVERGENT B6, `(.L_x_96) ;  /* 0x0000034000067945 */ /* 0x000fe40003800200 */
[----:B------:R-:W-:Y:S02]  /*a050*/  @P0 R2UR UR63, R4 ;  /* 0x00000000043f02ca */ /* 0x000fe400000e0000 */
[----:B------:R-:W-:Y:S04]  /*a060*/  LOP3.LUT P0, RZ, R62, 0x1b0, RZ, 0xc0, !PT ;  /* 0x000001b03eff7812 */ /* 0x000fe8000780c0ff */
[----:B------:R-:W1:Y:S01]  /*a070*/  @!UP0 LDCU.128 UR12, c[0x0][0xb10] ;  /* 0x00016200ff0c87ac */ /* 0x000e620008000c00 */
[----:B------:R-:W2:Y:S01]  /*a080*/  @!UP0 LDCU UR5, c[0x0][0xb0c] ;  /* 0x00016180ff0587ac */ /* 0x000ea20008000800 */
[----:B------:R-:W3:Y:S01]  /*a090*/  @!UP0 LDCU UR10, c[0x0][0xb20] ;  /* 0x00016400ff0a87ac */ /* 0x000ee20008000800 */
[----:B-1----:R-:W-:Y:S02]  /*a0a0*/  UIMAD.WIDE.U32 UR8, UR37, UR12, URZ ;  /* 0x0000000c250872a5 */ /* 0x002fe4000f8e00ff */
[----:B------:R-:W-:Y:S02]  /*a0b0*/  UIMAD.WIDE.U32 UR6, UR36, UR15, URZ ;  /* 0x0000000f240672a5 */ /* 0x000fe4000f8e00ff */
[----:B------:R-:W-:Y:S03]  /*a0c0*/  @!UP0 UISETP.NE.AND UP1, UPT, UR14, 0x1, UPT ;  /* 0x000000010e00888c */ /* 0x000fe6000bf25270 */
[----:B------:R-:W-:Y:S01]  /*a0d0*/  @!UP0 UMOV UR4, UR9 ;  /* 0x0000000900048c82 */ /* 0x000fe20008000000 */
[----:B--2---:R-:W-:Y:S02]  /*a0e0*/  @!UP0 UISETP.NE.AND UP2, UPT, UR5, 0x1, UPT ;  /* 0x000000010500888c */ /* 0x004fe4000bf45270 */
[----:B------:R-:W-:Y:S01]  /*a0f0*/  @!UP0 USHF.R.U32.HI UR4, URZ, UR13, UR4 ;  /* 0x0000000dff048299 */ /* 0x000fe20008011604 */
[----:B------:R-:W-:Y:S02]  /*a100*/  @!UP0 UMOV UR6, UR7 ;  /* 0x0000000700068c82 */ /* 0x000fe40008000000 */
[----:B---3--:R-:W-:Y:S02]  /*a110*/  @!UP0 USHF.R.U32.HI UR6, URZ, UR10, UR6 ;  /* 0x0000000aff068299 */ /* 0x008fe40008011606 */
[----:B------:R-:W-:Y:S02]  /*a120*/  @!UP0 USEL UR7, UR37, UR4, !UP2 ;  /* 0x0000000425078287 */ /* 0x000fe4000d000000 */
[----:B------:R-:W-:Y:S04]  /*a130*/  @!UP0 USEL UR6, UR36, UR6, !UP1 ;  /* 0x0000000624068287 */ /* 0x000fe8000c800000 */
[----:B------:R-:W-:Y:S02]  /*a140*/  @!UP0 UIADD3 UR4, UPT, UPT, -UR7, UR6, URZ ;  /* 0x0000000607048290 */ /* 0x000fe4000fffe1ff */
[----:B------:R-:W-:Y:S02]  /*a150*/  @!UP0 UIADD3 UR6, UPT, UPT, UR7, -UR6, URZ ;  /* 0x8000000607068290 */ /* 0x000fe4000fffe0ff */
[----:B------:R-:W-:Y:S02]  /*a160*/  @!UP0 UIMAD UR37, UR4, UR5, UR37 ;  /* 0x00000005042582a4 */ /* 0x000fe4000f8e0225 */
[----:B------:R-:W-:Y:S01]  /*a170*/  @!UP0 UIMAD UR36, UR6, UR14, UR36 ;  /* 0x0000000e062482a4 */ /* 0x000fe2000f8e0224 */
[----:B------:R-:W-:Y:S11]  /*a180*/  @!P0 BRA `(.L_x_97) ;  /* 0x00000000007c8947 */ /* 0x000ff60003800000 */
[----:B------:R-:W1:Y:S01]  /*a190*/  LDCU.64 UR8, c[0x4][0x80] ;  /* 0x01001000ff0877ac */ /* 0x000e620008000a00 */
[----:B------:R-:W-:Y:S01]  /*a1a0*/  MOV R16, 0x0 ;  /* 0x0000000000107802 */ /* 0x000fe20000000f00 */
[----:B------:R-:W-:Y:S02]  /*a1b0*/  HFMA2 R12, -RZ, RZ, 0, 5.9604644775390625e-08 ;  /* 0x00000001ff0c7431 */ /* 0x000fe400000001ff */
[----:B------:R-:W-:Y:S01]  /*a1c0*/  IMAD.MOV.U32 R8, RZ, RZ, 0x70 ;  /* 0x00000070ff087424 */ /* 0x000fe200078e00ff */
[----:B------:R2:W3:Y:S01]  /*a1d0*/  LDC.64 R14, c[0x4][R16] ;  /* 0x01000000100e7b82 */ /* 0x0004e20000000a00 */
[----:B------:R-:W4:Y:S01]  /*a1e0*/  LDCU.64 UR6, c[0x4][0x88] ;  /* 0x01001100ff0677ac */ /* 0x000f220008000a00 */
[----:B------:R-:W-:Y:S01]  /*a1f0*/  IMAD.MOV.U32 R13, RZ, RZ, RZ ;  /* 0x000000ffff0d7224 */ /* 0x000fe200078e00ff */
[----:B------:R-:W2:Y:S01]  /*a200*/  LDCU.64 UR4, c[0x4][0x8] ;  /* 0x01000100ff0477ac */ /* 0x000ea20008000a00 */
[----:B-1----:R-:W-:Y:S01]  /*a210*/  MOV R5, UR9 ;  /* 0x0000000900057c02 */ /* 0x002fe20008000f00 */
[----:B------:R-:W-:Y:S01]  /*a220*/  IMAD.U32 R4, RZ, RZ, UR8 ;  /* 0x00000008ff047e24 */ /* 0x000fe2000f8e00ff */
[----:B----4-:R-:W-:Y:S01]  /*a230*/  MOV R7, UR7 ;  /* 0x0000000700077c02 */ /* 0x010fe20008000f00 */
[----:B------:R-:W-:Y:S01]  /*a240*/  IMAD.U32 R6, RZ, RZ, UR6 ;  /* 0x00000006ff067e24 */ /* 0x000fe2000f8e00ff */
[----:B--2---:R-:W-:Y:S01]  /*a250*/  MOV R11, UR5 ;  /* 0x00000005000b7c02 */ /* 0x004fe20008000f00 */
[----:B------:R-:W-:Y:S02]  /*a260*/  IMAD.U32 R10, RZ, RZ, UR4 ;  /* 0x00000004ff0a7e24 */ /* 0x000fe4000f8e00ff */
[----:B------:R-:W-:Y:S07]  /*a270*/  LEPC R20, `(.L_x_98) ;  /* 0x000000001014794e */ /* 0x000fee0000000000 */
[----:B---3-5:R-:W-:Y:S05]  /*a280*/  CALL.ABS.NOINC R14 ;  /* 0x000000000e007343 */ /* 0x028fea0003c00000 */
.L_x_98:
[----:B------:R-:W1:Y:S01]  /*a290*/  LDCU.64 UR8, c[0x4][0x80] ;  /* 0x01001000ff0877ac */ /* 0x000e620008000a00 */
[----:B------:R-:W2:Y:S01]  /*a2a0*/  LDC.64 R16, c[0x4][R16] ;  /* 0x0100000010107b82 */ /* 0x000ea20000000a00 */
[----:B------:R-:W-:Y:S02]  /*a2b0*/  HFMA2 R12, -RZ, RZ, 0, 5.9604644775390625e-08 ;  /* 0x00000001ff0c7431 */ /* 0x000fe400000001ff */
[----:B------:R-:W-:Y:S02]  /*a2c0*/  IMAD.MOV.U32 R8, RZ, RZ, 0x70 ;  /* 0x00000070ff087424 */ /* 0x000fe400078e00ff */
[----:B------:R-:W-:Y:S01]  /*a2d0*/  IMAD.MOV.U32 R13, RZ, RZ, RZ ;  /* 0x000000ffff0d7224 */ /* 0x000fe200078e00ff */
[----:B------:R-:W3:Y:S01]  /*a2e0*/  LDCU.64 UR6, c[0x4][0x88] ;  /* 0x01001100ff0677ac */ /* 0x000ee20008000a00 */
[----:B------:R-:W4:Y:S01]  /*a2f0*/  LDCU.64 UR4, c[0x4][0x8] ;  /* 0x01000100ff0477ac */ /* 0x000f220008000a00 */
[----:B-1----:R-:W-:Y:S02]  /*a300*/  MOV R4, UR8 ;  /* 0x0000000800047c02 */ /* 0x002fe40008000f00 */
[----:B------:R-:W-:Y:S02]  /*a310*/  MOV R5, UR9 ;  /* 0x0000000900057c02 */ /* 0x000fe40008000f00 */
[----:B---3--:R-:W-:Y:S01]  /*a320*/  MOV R7, UR7 ;  /* 0x0000000700077c02 */ /* 0x008fe20008000f00 */
[----:B------:R-:W-:Y:S01]  /*a330*/  IMAD.U32 R6, RZ, RZ, UR6 ;  /* 0x00000006ff067e24 */ /* 0x000fe2000f8e00ff */
[----:B----4-:R-:W-:Y:S01]  /*a340*/  MOV R11, UR5 ;  /* 0x00000005000b7c02 */ /* 0x010fe20008000f00 */
[----:B------:R-:W-:Y:S02]  /*a350*/  IMAD.U32 R10, RZ, RZ, UR4 ;  /* 0x00000004ff0a7e24 */ /* 0x000fe4000f8e00ff */
[----:B------:R-:W-:Y:S07]  /*a360*/  LEPC R20, `(.L_x_97) ;  /* 0x000000001014794e */ /* 0x000fee0000000000 */
[----:B--2---:R-:W-:Y:S05]  /*a370*/  CALL.ABS.NOINC R16 ;  /* 0x0000000010007343 */ /* 0x004fea0003c00000 */
.L_x_97:
[----:B------:R-:W-:Y:S05]  /*a380*/  BSYNC.RECONVERGENT B6 ;  /* 0x0000000000067941 */ /* 0x000fea0003800200 */
.L_x_96:
[----:B------:R-:W-:Y:S02]  /*a390*/  R2UR UR6, R79 ;  /* 0x000000004f0672ca */ /* 0x000fe400000e0000 */
[----:B------:R-:W-:Y:S02]  /*a3a0*/  R2UR UR5, R72 ;  /* 0x00000000480572ca */ /* 0x000fe400000e0000 */
[----:B------:R-:W-:Y:S02]  /*a3b0*/  R2UR UR4, R71 ;  /* 0x00000000470472ca */ /* 0x000fe400000e0000 */
[----:B------:R-:W-:Y:S02]  /*a3c0*/  ISETP.NE.U32.AND P4, PT, R60, RZ, PT ;  /* 0x000000ff3c00720c */ /* 0x000fe40003f85070 */
[----:B------:R-:W-:Y:S02]  /*a3d0*/  ISETP.NE.U32.AND P2, PT, RZ, UR60, PT ;  /* 0x0000003cff007c0c */ /* 0x000fe4000bf45070 */
[----:B------:R-:W-:Y:S02]  /*a3e0*/  ISETP.NE.AND.EX P4, PT, R61, RZ, PT, P4 ;  /* 0x000000ff3d00720c */ /* 0x000fe40003f85340 */
[----:B------:R-:W-:Y:S01]  /*a3f0*/  ISETP.NE.AND.EX P2, PT, RZ, UR61, PT, P2 ;  /* 0x0000003dff007c0c */ /* 0x000fe2000bf45320 */
[----:B------:R-:W-:Y:S02]  /*a400*/  UISETP.NE.AND UP2, UPT, UR6, URZ, UPT ;  /* 0x000000ff0600728c */ /* 0x000fe4000bf45270 */
[----:B------:R-:W-:Y:S04]  /*a410*/  UISETP.NE.U32.AND UP0, UPT, UR5, URZ, UPT ;  /* 0x000000ff0500728c */ /* 0x000fe8000bf05070 */
[----:B------:R-:W-:Y:S01]  /*a420*/  UISETP.NE.AND.EX UP1, UPT, UR4, URZ, UPT, UP0 ;  /* 0x000000ff0400728c */ /* 0x000fe2000bf25300 */
[----:B------:R-:W-:Y:S01]  /*a430*/  PLOP3.LUT P1, PT, PT, PT, UP2, 0x80, 0x8 ;  /* 0x000000000008781c */ /* 0x000fe20003f2f028 */
[----:B------:R-:W-:Y:S03]  /*a440*/  UPLOP3.LUT UP0, UPT, UPT, UPT, UPT, 0x40, 0x4 ;  /* 0x000000000004789c */ /* 0x000fe60003f0e870 */
[----:B------:R-:W-:Y:S06]  /*a450*/  @UP2 UPLOP3.LUT UP0, UPT, UPT, UPT, UP1, 0x80, 0x8 ;  /* 0x000000000008289c */ /* 0x000fec0003f0f010 */
[----:B------:R-:W-:Y:S01]  /*a460*/  PLOP3.LUT P0, PT, PT, PT, UP0, 0x80, 0x8 ;  /* 0x000000000008781c */ /* 0x000fe20003f0f008 */
[----:B------:R-:W-:Y:S01]  /*a470*/  @!UPT UIADD3 URZ, UPT, UPT, URZ, URZ, URZ ;  /* 0x000000fffffff290 */ /* 0x000fe2000fffe0ff */
[----:B------:R-:W-:Y:S11]  /*a480*/  BRA.U !UP1, `(.L_x_99) ;  /* 0x0000000109407547 */ /* 0x000ff6000b800000 */
[----:B------:R-:W-:Y:S01]  /*a490*/  UISETP.NE.U32.AND UP0, UPT, UR60, URZ, UPT ;  /* 0x000000ff3c00728c */ /* 0x000fe2000bf05070 */
[----:B------:R-:W-:Y:S01]  /*a4a0*/  R2UR UR6, R72 ;  /* 0x00000000480672ca */ /* 0x000fe200000e0000 */
[----:B------:R-:W1:Y:S01]  /*a4b0*/  LDCU.64 UR8, c[0x0][0x358] ;  /* 0x00006b00ff0877ac */ /* 0x000e620008000a00 */
[----:B------:R-:W-:Y:S02]  /*a4c0*/  HFMA2 R69, -RZ, RZ, 0, 5.9604644775390625e-08 ;  /* 0x00000001ff457431 */ /* 0x000fe400000001ff */
[----:B------:R-:W-:Y:S01]  /*a4d0*/  IMAD.MOV.U32 R0, RZ, RZ, 0x1 ;  /* 0x00000001ff007424 */ /* 0x000fe200078e00ff */
[----:B------:R-:W-:Y:S06]  /*a4e0*/  UISETP.NE.AND.EX UP0, UPT, UR61, URZ, UPT, UP0 ;  /* 0x000000ff3d00728c */ /* 0x000fec000bf05300 */
[----:B------:R-:W-:Y:S05]  /*a4f0*/  PLOP3.LUT P3, PT, PT, PT, UP0, 0x80, 0x8 ;  /* 0x000000000008781c */ /* 0x000fea0003f6f008 */
[----:B------:R-:W2:Y:S01]  /*a500*/  @UP0 LDCU.64 UR4, c[0x0][0x888] ;  /* 0x00011100ff0407ac */ /* 0x000ea20008000a00 */
[----:B------:R-:W-:Y:S07]  /*a510*/  @UP0 UIMAD UR6, UR51, UR6, URZ ;  /* 0x00000006330602a4 */ /* 0x000fee000f8e02ff */
[----:B------:R-:W-:Y:S01]  /*a520*/  @!P3 PRMT R69, R0, 0x7610, R69 ;  /* 0x000076100045b816 */ /* 0x000fe20000000045 */
[----:B--2---:R-:W-:Y:S06]  /*a530*/  @UP0 UIMAD.WIDE UR4, UR6, 0x4, UR4 ;  /* 0x00000004060408a5 */ /* 0x004fec000f8e0204 */
[----:B------:R-:W-:Y:S02]  /*a540*/  IMAD.U32 R4, RZ, RZ, UR4 ;  /* 0x00000004ff047e24 */ /* 0x000fe4000f8e00ff */
[----:B------:R-:W-:Y:S03]  /*a550*/  IMAD.U32 R5, RZ, RZ, UR5 ;  /* 0x00000005ff057e24 */ /* 0x000fe6000f8e00ff */
[----:B------:R-:W2:Y:S02]  /*a560*/  @!UP0 LDCU UR4, c[0x0][0x880] ;  /* 0x00011000ff0487ac */ /* 0x000ea40008000800 */
[----:B-1---5:R1:W5:Y:S02]  /*a570*/  @P3 LDG.E R27, desc[UR8][R4.64] ;  /* 0x00000008041b3981 */ /* 0x022364000c1e1900 */
[----:B-12---:R-:W-:Y:S02]  /*a580*/  @!P3 MOV R27, UR4 ;  /* 0x00000004001bbc02 */ /* 0x006fe40008000f00 */
.L_x_99:
[----:B------:R-:W-:Y:S05]  /*a590*/  @!P4 BRA `(.L_x_100) ;  /* 0x000000000024c947 */ /* 0x000fea0003800000 */
[----:B------:R-:W-:Y:S01]  /*a5a0*/  ISETP.NE.U32.AND P3, PT, R42, RZ, PT ;  /* 0x000000ff2a00720c */ /* 0x000fe20003f65070 */
[----:B------:R-:W1:Y:S03]  /*a5b0*/  LDCU.64 UR4, c[0x0][0x358] ;  /* 0x00006b00ff0477ac */ /* 0x000e660008000a00 */
[----:B------:R-:W-:Y:S11]  /*a5c0*/  ISETP.NE.AND.EX P3, PT, R43, RZ, PT, P3 ;  /* 0x000000ff2b00720c */ /* 0x000ff60003f65330 */
[----:B------:R-:W-:Y:S02]  /*a5d0*/  @!UPT UIADD3 URZ, UPT, UPT, URZ, URZ, URZ ;  /* 0x000000fffffff290 */ /* 0x000fe4000fffe0ff */
[----:B------:R-:W2:Y:S01]  /*a5e0*/  @P3 LDC.64 R4, c[0x0][0x8a8] ;  /* 0x00022a00ff043b82 */ /* 0x000ea20000000a00 */
[----:B------:R-:W-:Y:S04]  /*a5f0*/  @P3 IMAD R0, R60, UR51, RZ ;  /* 0x000000333c003c24 */ /* 0x000fe8000f8e02ff */
[----:B--2---:R-:W-:Y:S05]  /*a600*/  @P3 IMAD.WIDE R4, R0, 0x4, R4 ;  /* 0x0000000400043825 */ /* 0x004fea00078e0204 */
[----:B-1---5:R1:W5:Y:S02]  /*a610*/  @P3 LDG.E R24, desc[UR4][R4.64] ;  /* 0x0000000404183981 */ /* 0x022364000c1e1900 */
[----:B-1----:R-:W2:Y:S02]  /*a620*/  @!P3 LDC R24, c[0x0][0x8a0] ;  /* 0x00022800ff18bb82 */ /* 0x002ea40000000800 */
.L_x_100:
[----:B-----5:R-:W-:Y:S01]  /*a630*/  FSETP.NEU.AND P4, PT, R27, RZ, PT ;  /* 0x000000ff1b00720b */ /* 0x020fe20003f8d000 */
[----:B------:R-:W1:Y:S01]  /*a640*/  LDCU.64 UR10, c[0x0][0xa90] ;  /* 0x00015200ff0a77ac */ /* 0x000e620008000a00 */
[----:B------:R-:W-:Y:S01]  /*a650*/  SEL R5, RZ, 0xffffffff, P2 ;  /* 0xffffffffff057807 */ /* 0x000fe20001000000 */
[----:B------:R-:W-:Y:S01]  /*a660*/  BSSY B1, `(.L_x_101) ;  /* 0x000004f000017945 */ /* 0x000fe20003800000 */
[----:B------:R-:W-:Y:S01]  /*a670*/  @P1 LOP3.LUT P2, RZ, R69, 0xff, RZ, 0xc0, !PT ;  /* 0x000000ff45ff1812 */ /* 0x000fe2000784c0ff */
[----:B------:R-:W-:Y:S01]  /*a680*/  IMAD.MOV.U32 R90, RZ, RZ, 0x1 ;  /* 0x00000001ff5a7424 */ /* 0x000fe200078e00ff */
[----:B------:R-:W-:Y:S01]  /*a690*/  @P1 SEL R0, RZ, 0xffffffff, P4 ;  /* 0xffffffffff001807 */ /* 0x000fe20002000000 */
[----:B------:R-:W-:Y:S01]  /*a6a0*/  USHF.L.U32 UR8, UR50, 0x7, URZ ;  /* 0x0000000732087899 */ /* 0x000fe200080006ff */
[----:B------:R-:W-:Y:S01]  /*a6b0*/  LOP3.LUT R65, R65, 0x1, RZ, 0x3c, !PT ;  /* 0x0000000141417812 */ /* 0x000fe200078e3cff */
[----:B------:R-:W-:Y:S01]  /*a6c0*/  IMAD.IADD R25, R23, 0x1, R2 ;  /* 0x0000000117197824 */ /* 0x000fe200078e0202 */
[----:B------:R-:W-:Y:S01]  /*a6d0*/  @P0 SEL R0, R5, R0, !P2 ;  /* 0x0000000005000207 */ /* 0x000fe20005000000 */
[----:B------:R-:W-:Y:S01]  /*a6e0*/  IMAD R87, R67, -0x10, R82 ;  /* 0xfffffff043577824 */ /* 0x000fe200078e0252 */
[----:B------:R-:W-:Y:S01]  /*a6f0*/  LEA R88, R22, UR48, 0x3 ;  /* 0x0000003016587c11 */ /* 0x000fe2000f8e18ff */
[----:B------:R-:W-:Y:S01]  /*a700*/  IMAD.U32 R84, RZ, RZ, UR8 ;  /* 0x00000008ff547e24 */ /* 0x000fe2000f8e00ff */
[----:B------:R-:W-:Y:S01]  /*a710*/  @P1 LOP3.LUT R0, R0, 0x1, RZ, 0xc0, !PT ;  /* 0x0000000100001812 */ /* 0x000fe200078ec0ff */
[----:B------:R-:W-:Y:S01]  /*a720*/  IMAD.MOV.U32 R89, RZ, RZ, RZ ;  /* 0x000000ffff597224 */ /* 0x000fe200078e00ff */
[----:B------:R-:W-:Y:S02]  /*a730*/  SHF.L.U32 R3, R64, 0x1f, RZ ;  /* 0x0000001f40037819 */ /* 0x000fe400000006ff */
[----:B------:R-:W-:Y:S02]  /*a740*/  CS2R R46, SRZ ;  /* 0x00000000002e7805 */ /* 0x000fe4000001ff00 */
[----:B------:R-:W-:Y:S02]  /*a750*/  ISETP.NE.U32.OR P6, PT, R0, 0x1, !P1 ;  /* 0x000000010000780c */ /* 0x000fe40004fc5470 */
[----:B------:R-:W-:Y:S02]  /*a760*/  CS2R R44, SRZ ;  /* 0x00000000002c7805 */ /* 0x000fe4000001ff00 */
[----:B------:R-:W-:Y:S02]  /*a770*/  R2UR UR4, R75 ;  /* 0x000000004b0472ca */ /* 0x000fe400000e0000 */
[----:B------:R-:W-:Y:S02]  /*a780*/  CS2R R50, SRZ ;  /* 0x0000000000327805 */ /* 0x000fe4000001ff00 */
[----:B------:R-:W-:Y:S02]  /*a790*/  R2UR UR6, R74 ;  /* 0x000000004a0672ca */ /* 0x000fe400000e0000 */
[----:B------:R-:W-:Y:S02]  /*a7a0*/  CS2R R48, SRZ ;  /* 0x0000000000307805 */ /* 0x000fe4000001ff00 */
[----:B------:R-:W-:Y:S02]  /*a7b0*/  R2UR UR12, R76 ;  /* 0x000000004c0c72ca */ /* 0x000fe400000e0000 */
[----:B------:R-:W-:Y:S02]  /*a7c0*/  CS2R R54, SRZ ;  /* 0x0000000000367805 */ /* 0x000fe4000001ff00 */
[----:B------:R-:W-:Y:S02]  /*a7d0*/  R2UR UR9, R73 ;  /* 0x00000000490972ca */ /* 0x000fe400000e0000 */
[----:B------:R-:W-:Y:S02]  /*a7e0*/  CS2R R52, SRZ ;  /* 0x0000000000347805 */ /* 0x000fe4000001ff00 */
[----:B------:R-:W-:Y:S02]  /*a7f0*/  PLOP3.LUT P3, PT, PT, PT, UP1, 0x80, 0x8 ;  /* 0x000000000008781c */ /* 0x000fe40003f6f018 */
[----:B------:R-:W-:Y:S02]  /*a800*/  CS2R R58, SRZ ;  /* 0x00000000003a7805 */ /* 0x000fe4000001ff00 */
[----:B------:R-:W-:Y:S02]  /*a810*/  LOP3.LUT P5, R85, R69, 0xff, RZ, 0xc0, !PT ;  /* 0x000000ff45557812 */ /* 0x000fe400078ac0ff */
[----:B------:R-:W-:Y:S02]  /*a820*/  CS2R R56, SRZ ;  /* 0x0000000000387805 */ /* 0x000fe4000001ff00 */
[----:B------:R-:W-:Y:S01]  /*a830*/  @P6 SHF.L.U32 R6, R65, 0x1f, RZ ;  /* 0x0000001f41066819 */ /* 0x000fe200000006ff */
[----:B------:R-:W-:Y:S01]  /*a840*/  UIMAD.WIDE.U32 UR4, UR8, UR4, URZ ;  /* 0x00000004080472a5 */ /* 0x000fe2000f8e00ff */
[----:B------:R-:W-:Y:S02]  /*a850*/  SEL R0, RZ, 0xffffffff, P4 ;  /* 0xffffffffff007807 */ /* 0x000fe40002000000 */
[----:B------:R-:W3:Y:S01]  /*a860*/  @P6 SYNCS.PHASECHK.TRANS64.TRYWAIT P1, [UR48+0x40], R6 ;  /* 0x00004006ff0065a7 */ /* 0x000ee20008021130 */
[----:B------:R-:W-:Y:S01]  /*a870*/  UISETP.NE.AND UP0, UPT, UR12, 0x1, UPT ;  /* 0x000000010c00788c */ /* 0x000fe2000bf05270 */
[----:B------:R-:W-:Y:S02]  /*a880*/  P2R R86, PR, RZ, 0x40 ;  /* 0x00000040ff567803 */ /* 0x000fe40000000000 */
[----:B------:R-:W-:Y:S01]  /*a890*/  UMOV UR4, UR5 ;  /* 0x0000000500047c82 */ /* 0x000fe20008000000 */
[----:B------:R-:W-:Y:S01]  /*a8a0*/  @P3 SEL R0, R5, R0, !P5 ;  /* 0x0000000005003207 */ /* 0x000fe20006800000 */
[----:B------:R-:W-:Y:S03]  /*a8b0*/  USHF.R.U32.HI UR4, URZ, UR6, UR4 ;  /* 0x00000006ff047299 */ /* 0x000fe60008011604 */
[----:B------:R-:W-:Y:S01]  /*a8c0*/  LOP3.LUT R0, R0, 0x1, RZ, 0xc0, !PT ;  /* 0x0000000100007812 */ /* 0x000fe200078ec0ff */
[----:B------:R-:W-:Y:S02]  /*a8d0*/  USEL UR4, UR8, UR4, !UP0 ;  /* 0x0000000408047287 */ /* 0x000fe4000c000000 */
[----:B------:R-:W-:Y:S01]  /*a8e0*/  UISETP.NE.AND UP0, UPT, UR9, 0x1, UPT ;  /* 0x000000010900788c */ /* 0x000fe2000bf05270 */
[----:B------:R4:W2:Y:S03]  /*a8f0*/  SYNCS.PHASECHK.TRANS64.TRYWAIT P0, [R88+URZ+0xa0], R3 ;  /* 0x0000a003580075a7 */ /* 0x0008a600080011ff */
[----:B------:R-:W-:Y:S02]  /*a900*/  IMAD.U32 R83, RZ, RZ, UR4 ;  /* 0x00000004ff537e24 */ /* 0x000fe4000f8e00ff */
[----:B------:R-:W-:Y:S01]  /*a910*/  PLOP3.LUT P2, PT, PT, PT, UP0, 0x80, 0x8 ;  /* 0x000000000008781c */ /* 0x000fe20003f4f008 */
[----:B------:R-:W-:Y:S02]  /*a920*/  IMAD R5, RZ, RZ, -UR4 ;  /* 0x80000004ff057e24 */ /* 0x000fe4000f8e02ff */
[----:B------:R-:W-:Y:S02]  /*a930*/  IMAD.U32 R81, RZ, RZ, UR4 ;  /* 0x00000004ff517e24 */ /* 0x000fe4000f8e00ff */
[----:B------:R-:W-:Y:S01]  /*a940*/  IMAD R84, R5, UR12, R84 ;  /* 0x0000000c05547c24 */ /* 0x000fe2000f8e0254 */
[----:B---3--:R-:W-:Y:S01]  /*a950*/  @P6 SEL R90, RZ, 0x1, !P1 ;  /* 0x00000001ff5a6807 */ /* 0x008fe20004800000 */
[----:B-1----:R-:W-:Y:S07]  /*a960*/  UIMAD.WIDE.U32 UR6, UR4, UR10, URZ ;  /* 0x0000000a040672a5 */ /* 0x002fee000f8e00ff */
[----:B------:R-:W-:Y:S02]  /*a970*/  UMOV UR5, UR7 ;  /* 0x0000000700057c82 */ /* 0x000fe40008000000 */
[----:B------:R-:W-:Y:S06]  /*a980*/  USHF.R.U32.HI UR5, URZ, UR11, UR5 ;  /* 0x0000000bff057299 */ /* 0x000fec0008011605 */
[----:B------:R-:W-:Y:S02]  /*a990*/  SEL R83, R83, UR5, !P2 ;  /* 0x0000000553537c07 */ /* 0x000fe4000d000000 */
[----:B------:R-:W-:Y:S03]  /*a9a0*/  ISETP.NE.U32.AND P2, PT, R0, 0x1, PT ;  /* 0x000000010000780c */ /* 0x000fe60003f45070 */
[----:B------:R-:W-:Y:S01]  /*a9b0*/  IMAD.MOV R4, RZ, RZ, -R83 ;  /* 0x000000ffff047224 */ /* 0x000fe200078e0a53 */
[----:B------:R-:W-:Y:S03]  /*a9c0*/  P2R R91, PR, RZ, 0x4 ;  /* 0x00000004ff5b7803 */ /* 0x000fe60000000000 */
[----:B------:R-:W-:Y:S01]  /*a9d0*/  IMAD R81, R4, UR9, R81 ;  /* 0x0000000904517c24 */ /* 0x000fe2000f8e0251 */
[----:B--2-4-:R-:W-:Y:S06]  /*a9e0*/  @!P6 BRA `(.L_x_102) ;  /* 0x000000000058e947 */ /* 0x014fec0003800000 */
[----:B------:R-:W-:Y:S01]  /*a9f0*/  IMAD.MOV.U32 R47, RZ, RZ, RZ ;  /* 0x000000ffff2f7224 */ /* 0x000fe200078e00ff */
[----:B------:R-:W-:Y:S01]  /*aa00*/  ISETP.NE.AND P1, PT, R90, RZ, PT ;  /* 0x000000ff5a00720c */ /* 0x000fe20003f25270 */
[----:B------:R-:W-:Y:S01]  /*aa10*/  BSSY B0, `(.L_x_103) ;  /* 0x000000c000007945 */ /* 0x000fe20003800000 */
[----:B------:R-:W-:Y:S02]  /*aa20*/  CS2R R58, SRZ ;  /* 0x00000000003a7805 */ /* 0x000fe4000001ff00 */
[----:B------:R-:W-:Y:S02]  /*aa30*/  CS2R R56, SRZ ;  /* 0x0000000000387805 */ /* 0x000fe4000001ff00 */
[----:B------:R-:W-:Y:S02]  /*aa40*/  CS2R R54, SRZ ;  /* 0x0000000000367805 */ /* 0x000fe4000001ff00 */
[----:B------:R-:W-:Y:S02]  /*aa50*/  CS2R R52, SRZ ;  /* 0x0000000000347805 */ /* 0x000fe4000001ff00 */
[----:B------:R-:W-:Y:S02]  /*aa60*/  CS2R R50, SRZ ;  /* 0x0000000000327805 */ /* 0x000fe4000001ff00 */
[----:B------:R-:W-:Y:S02]  /*aa70*/  CS2R R48, SRZ ;  /* 0x0000000000307805 */ /* 0x000fe4000001ff00 */
[----:B------:R-:W-:Y:S01]  /*aa80*/  CS2R R44, SRZ ;  /* 0x00000000002c7805 */ /* 0x000fe2000001ff00 */
[----:B------:R-:W-:Y:S06]  /*aa90*/  @P1 BRA `(.L_x_104) ;  /* 0x00000000000c1947 */ /* 0x000fec0003800000 */
[----:B------:R-:W-:Y:S04]  /*aaa0*/  SHF.L.U32 R5, R65, 0x1f, RZ ;  /* 0x0000001f41057819 */ /* 0x000fe800000006ff */
[----:B------:R-:W1:Y:S02]  /*aab0*/  SYNCS.PHASECHK.TRANS64.TRYWAIT P1, [UR48+0x40], R5 ;  /* 0x00004005ff0075a7 */ /* 0x000e640008021130 */
[----:B-1----:R-:W-:Y:S05]  /*aac0*/  @!P1 BRA `(.L_x_105) ;  /* 0x0000003000589947 */ /* 0x002fea0003800000 */
.L_x_104:
[----:B------:R-:W-:Y:S05]  /*aad0*/  BSYNC B0 ;  /* 0x0000000000007941 */ /* 0x000fea0003800000 */
.L_x_103:
[----:B------:R-:W-:Y:S01]  /*aae0*/  ISETP.NE.AND P1, PT, R91, RZ, PT ;  /* 0x000000ff5b00720c */ /* 0x000fe20003f25270 */
[----:B------:R-:W-:Y:S11]  /*aaf0*/  HFMA2 R89, -RZ, RZ, 0, 5.9604644775390625e-08 ;  /* 0x00000001ff597431 */ /* 0x000ff600000001ff */
[----:B------:R-:W-:Y:S01]  /*ab00*/  @!UPT UIADD3 URZ, UPT, UPT, URZ, URZ, URZ ;  /* 0x000000fffffff290 */ /* 0x000fe2000fffe0ff */
[----:B------:R2:W3:Y:S04]  /*ab10*/  @P1 LDS.128 R56, [R66] ;  /* 0x0000000042381984 */ /* 0x0004e80000000c00 */
[----:B------:R2:W4:Y:S04]  /*ab20*/  @P1 LDS.128 R52, [R82+0x10] ;  /* 0x0000100052341984 */ /* 0x0005280000000c00 */
[----:B------:R2:W1:Y:S04]  /*ab30*/  @P1 LDS.128 R48, [R80+0x20] ;  /* 0x0000200050301984 */ /* 0x0004680000000c00 */
[----:B------:R2:W1:Y:S02]  /*ab40*/  @P1 LDS.128 R44, [R87+0x30] ;  /* 0x00003000572c1984 */ /* 0x0004640000000c00 */
.L_x_102:
[----:B------:R-:W-:Y:S05]  /*ab50*/  BSYNC B1 ;  /* 0x0000000000017941 */ /* 0x000fea0003800000 */
.L_x_101:
[----:B-1----:R-:W-:Y:S04]  /*ab60*/  SHF.R.U32.HI R5, RZ, 0x15, R25 ;  /* 0x00000015ff057819 */ /* 0x002fe80000011619 */
[----:B------:R-:W-:Y:S01]  /*ab70*/  LOP3.LUT P1, RZ, R5, 0x3, R70, 0x48, !PT ;  /* 0x0000000305ff7812 */ /* 0x000fe20007824846 */
[----:B------:R-:W-:Y:S01]  /*ab80*/  @!UPT UIADD3 URZ, UPT, UPT, URZ, URZ, URZ ;  /* 0x000000fffffff290 */ /* 0x000fe2000fffe0ff */
[----:B------:R-:W-:Y:S11]  /*ab90*/  @P0 BRA `(.L_x_106) ;  /* 0x0000000000080947 */ /* 0x000ff60003800000 */
[----:B------:R-:W1:Y:S02]  /*aba0*/  SYNCS.PHASECHK.TRANS64.TRYWAIT P0, [R88+URZ+0xa0], R3 ;  /* 0x0000a003580075a7 */ /* 0x000e6400080011ff */
[----:B-1----:R-:W-:Y:S05]  /*abb0*/  @!P0 BRA `(.L_x_107) ;  /* 0x0000003000348947 */ /* 0x002fea0003800000 */
.L_x_106:
[----:B------:R-:W-:Y:S05]  /*abc0*/  @!P1 BRA `(.L_x_108) ;  /* 0x0000000000409947 */ /* 0x000fea0003800000 */
[----:B------:R-:W1:Y:S01]  /*abd0*/  LDCU.64 UR8, c[0x4][0x70] ;  /* 0x01000e00ff0877ac */ /* 0x000e620008000a00 */
[----:B------:R-:W-:Y:S01]  /*abe0*/  MOV R3, 0x0 ;  /* 0x0000000000037802 */ /* 0x000fe20000000f00 */
[----:B------:R-:W-:Y:S02]  /*abf0*/  HFMA2 R12, -RZ, RZ, 0, 5.9604644775390625e-08 ;  /* 0x00000001ff0c7431 */ /* 0x000fe400000001ff */
[----:B------:R-:W-:Y:S02]  /*ac00*/  IMAD.MOV.U32 R8, RZ, RZ, 0x192 ;  /* 0x00000192ff087424 */ /* 0x000fe400078e00ff */
[----:B------:R-:W-:Y:S01]  /*ac10*/  IMAD.MOV.U32 R13, RZ, RZ, RZ ;  /* 0x000000ffff0d7224 */ /* 0x000fe200078e00ff */
[----:B------:R-:W5:Y:S01]  /*ac20*/  LDCU.64 UR6, c[0x4][0x78] ;  /* 0x01000f00ff0677ac */ /* 0x000f620008000a00 */
[----:B------:R-:W2:Y:S01]  /*ac30*/  LDC.64 R2, c[0x4][R3] ;  /* 0x0100000003027b82 */ /* 0x000ea20000000a00 */
[----:B------:R-:W3:Y:S01]  /*ac40*/  LDCU.64 UR4, c[0x4][0x10] ;  /* 0x01000200ff0477ac */ /* 0x000ee20008000a00 */
[----:B-1----:R-:W-:Y:S01]  /*ac50*/  MOV R5, UR9 ;  /* 0x0000000900057c02 */ /* 0x002fe20008000f00 */
[----:B------:R-:W-:Y:S01]  /*ac60*/  IMAD.U32 R4, RZ, RZ, UR8 ;  /* 0x00000008ff047e24 */ /* 0x000fe2000f8e00ff */
[----:B-----5:R-:W-:Y:S01]  /*ac70*/  MOV R7, UR7 ;  /* 0x0000000700077c02 */ /* 0x020fe20008000f00 */
[----:B------:R-:W-:Y:S01]  /*ac80*/  IMAD.U32 R6, RZ, RZ, UR6 ;  /* 0x00000006ff067e24 */ /* 0x000fe2000f8e00ff */
[----:B---3--:R-:W-:Y:S01]  /*ac90*/  MOV R11, UR5 ;  /* 0x00000005000b7c02 */ /* 0x008fe20008000f00 */
[----:B------:R-:W-:Y:S02]  /*aca0*/  IMAD.U32 R10, RZ, RZ, UR4 ;  /* 0x00000004ff0a7e24 */ /* 0x000fe4000f8e00ff */
[----:B------:R-:W-:Y:S07]  /*acb0*/  LEPC R20, `(.L_x_108) ;  /* 0x000000001014794e */ /* 0x000fee0000000000 */
[----:B--2-4-:R-:W-:Y:S05]  /*acc0*/  CALL.ABS.NOINC R2 ;  /* 0x0000000002007343 */ /* 0x014fea0003c00000 */
.L_x_108:
[----:B---3--:R-:W-:Y:S01]  /*acd0*/  LOP3.LUT R20, R56, 0xffffe000, RZ, 0xc0, !PT ;  /* 0xffffe00038147812 */ /* 0x008fe200078ec0ff */
[----:B------:R-:W-:Y:S05]  /*ace0*/  WARPSYNC.ALL ;  /* 0x0000000000007948 */ /* 0x000fea0003800000 */
[----:B------:R-:W-:Y:S01]  /*acf0*/  R2UR UR4, R25 ;  /* 0x00000000190472ca */ /* 0x000fe200000e0000 */
[----:B------:R-:W-:Y:S01]  /*ad00*/  BSSY.RECONVERGENT B0, `(.L_x_109) ;  /* 0x000005a000007945 */ /* 0x000fe20003800200 */
[----:B------:R-:W-:Y:S02]  /*ad10*/  LOP3.LUT R21, R57, 0xffffe000, RZ, 0xc0, !PT ;  /* 0xffffe00039157812 */ /* 0x000fe400078ec0ff */
[----:B------:R-:W-:Y:S02]  /*ad20*/  LOP3.LUT R26, R58, 0xffffe000, RZ, 0xc0, !PT ;  /* 0xffffe0003a1a7812 */ /* 0x000fe400078ec0ff */
[----:B----4-:R-:W-:Y:S02]  /*ad30*/  LOP3.LUT R33, R52, 0xffffe000, RZ, 0xc0, !PT ;  /* 0xffffe00034217812 */ /* 0x010fe400078ec0ff */
[----:B------:R-:W-:Y:S05]  /*ad40*/  ISETP.NE.AND P0, PT, R68, RZ, PT ;  /* 0x000000ff4400720c */ /* 0x000fea0003f05270 */
[----:B------:R-:W1:Y:S02]  /*ad50*/  LDTM.x16 R4, tmem[UR4] ;  /* 0x00000004000479ee */ /* 0x000e640008240000 */
[C---:B-1----:R-:W-:Y:S01]  /*ad60*/  FMUL R0, R24.reuse, R4 ;  /* 0x0000000418007220 */ /* 0x042fe20000400000 */
[C---:B------:R-:W-:Y:S01]  /*ad70*/  FMUL R2, R24.reuse, R5 ;  /* 0x0000000518027220 */ /* 0x040fe20000400000 */
[C---:B------:R-:W-:Y:S01]  /*ad80*/  FMUL R3, R24.reuse, R6 ;  /* 0x0000000618037220 */ /* 0x040fe20000400000 */
[----:B------:R-:W-:Y:S01]  /*ad90*/  FMUL R7, R24, R7 ;  /* 0x0000000718077220 */ /* 0x000fe20000400000 */
[----:B------:R-:W-:Y:S01]  /*ada0*/  FFMA R28, R27, R20, R0 ;  /* 0x000000141b1c7223 */ /* 0x000fe20000000000 */
[----:B------:R-:W-:Y:S01]  /*adb0*/  LOP3.LUT R20, R59, 0xffffe000, RZ, 0xc0, !PT ;  /* 0xffffe0003b147812 */ /* 0x000fe200078ec0ff */
[C---:B------:R-:W-:Y:S01]  /*adc0*/  FFMA R29, R27.reuse, R21, R2 ;  /* 0x000000151b1d7223 */ /* 0x040fe20000000002 */
[----:B------:R-:W-:Y:S01]  /*add0*/  LOP3.LUT R21, R54, 0xffffe000, RZ, 0xc0, !PT ;  /* 0xffffe00036157812 */ /* 0x000fe200078ec0ff */
[----:B------:R-:W-:Y:S01]  /*ade0*/  FFMA R30, R27, R26, R3 ;  /* 0x0000001a1b1e7223 */ /* 0x000fe20000000003 */
[----:B------:R-:W-:Y:S01]  /*adf0*/  LOP3.LUT R26, R53, 0xffffe000, RZ, 0xc0, !PT ;  /* 0xffffe000351a7812 */ /* 0x000fe200078ec0ff */
[----:B------:R-:W-:Y:S01]  /*ae00*/  FFMA R31, R27, R20, R7 ;  /* 0x000000141b1f7223 */ /* 0x000fe20000000007 */
[----:B------:R-:W-:Y:S01]  /*ae10*/  LOP3.LUT R20, R55, 0xffffe000, RZ, 0xc0, !PT ;  /* 0xffffe00037147812 */ /* 0x000fe200078ec0ff */
[C---:B------:R-:W-:Y:S01]  /*ae20*/  FMUL R4, R24.reuse, R8 ;  /* 0x0000000818047220 */ /* 0x040fe20000400000 */
[----:B------:R-:W-:Y:S01]  /*ae30*/  F2FP.TF32.F32.PACK_B R28, R28 ;  /* 0x0000001cff1c723e */ /* 0x000fe200024050ff */
[C---:B------:R-:W-:Y:S01]  /*ae40*/  FMUL R5, R24.reuse, R9 ;  /* 0x0000000918057220 */ /* 0x040fe20000400000 */
[----:B------:R-:W-:Y:S01]  /*ae50*/  F2FP.TF32.F32.PACK_B R29, R29 ;  /* 0x0000001dff1d723e */ /* 0x000fe200024050ff */
[C---:B------:R-:W-:Y:S01]  /*ae60*/  FMUL R6, R24.reuse, R10 ;  /* 0x0000000a18067220 */ /* 0x040fe20000400000 */
[----:B------:R-:W-:Y:S01]  /*ae70*/  FMUL R11, R24, R11 ;  /* 0x0000000b180b7220 */ /* 0x000fe20000400000 */
[----:B------:R-:W-:Y:S01]  /*ae80*/  F2FP.TF32.F32.PACK_B R30, R30 ;  /* 0x0000001eff1e723e */ /* 0x000fe200024050ff */
[C---:B------:R-:W-:Y:S01]  /*ae90*/  FFMA R4, R27.reuse, R33, R4 ;  /* 0x000000211b047223 */ /* 0x040fe20000000004 */
[----:B------:R-:W-:Y:S01]  /*aea0*/  F2FP.TF32.F32.PACK_B R31, R31 ;  /* 0x0000001fff1f723e */ /* 0x000fe200024050ff */
[C---:B------:R-:W-:Y:S01]  /*aeb0*/  FFMA R5, R27.reuse, R26, R5 ;  /* 0x0000001a1b057223 */ /* 0x040fe20000000005 */
[C---:B------:R-:W-:Y:S01]  /*aec0*/  FFMA R6, R27.reuse, R21, R6 ;  /* 0x000000151b067223 */ /* 0x040fe20000000006 */
[----:B------:R-:W-:Y:S01]  /*aed0*/  FFMA R7, R27, R20, R11 ;  /* 0x000000141b077223 */ /* 0x000fe2000000000b */
[----:B------:R-:W-:Y:S01]  /*aee0*/  LOP3.LUT R33, R48, 0xffffe000, RZ, 0xc0, !PT ;  /* 0xffffe00030217812 */ /* 0x000fe200078ec0ff */
[----:B------:R1:W-:Y:S01]  /*aef0*/  STS.128 [R66], R28 ;  /* 0x0000001c42007388 */ /* 0x0003e20000000c00 */
[----:B------:R-:W-:Y:S01]  /*af00*/  LOP3.LUT R26, R49, 0xffffe000, RZ, 0xc0, !PT ;  /* 0xffffe000311a7812 */ /* 0x000fe200078ec0ff */
[C---:B------:R-:W-:Y:S01]  /*af10*/  FMUL R8, R24.reuse, R12 ;  /* 0x0000000c18087220 */ /* 0x040fe20000400000 */
[----:B------:R-:W-:Y:S01]  /*af20*/  FMUL R9, R24, R13 ;  /* 0x0000000d18097220 */ /* 0x000fe20000400000 */
[----:B------:R-:W-:Y:S01]  /*af30*/  LOP3.LUT R21, R50, 0xffffe000, RZ, 0xc0, !PT ;  /* 0xffffe00032157812 */ /* 0x000fe200078ec0ff */
[C---:B------:R-:W-:Y:S01]  /*af40*/  FMUL R10, R24.reuse, R14 ;  /* 0x0000000e180a7220 */ /* 0x040fe20000400000 */
[----:B------:R-:W-:Y:S01]  /*af50*/  LOP3.LUT R20, R51, 0xffffe000, RZ, 0xc0, !PT ;  /* 0xffffe00033147812 */ /* 0x000fe200078ec0ff */
[----:B------:R-:W-:Y:S01]  /*af60*/  FMUL R15, R24, R15 ;  /* 0x0000000f180f7220 */ /* 0x000fe20000400000 */
[----:B------:R-:W-:Y:S01]  /*af70*/  F2FP.TF32.F32.PACK_B R4, R4 ;  /* 0x00000004ff04723e */ /* 0x000fe200024050ff */
[C---:B------:R-:W-:Y:S01]  /*af80*/  FFMA R8, R27.reuse, R33, R8 ;  /* 0x000000211b087223 */ /* 0x040fe20000000008 */
[----:B------:R-:W-:Y:S01]  /*af90*/  F2FP.TF32.F32.PACK_B R5, R5 ;  /* 0x00000005ff05723e */ /* 0x000fe200024050ff */
[C---:B------:R-:W-:Y:S01]  /*afa0*/  FFMA R9, R27.reuse, R26, R9 ;  /* 0x0000001a1b097223 */ /* 0x040fe20000000009 */
[----:B------:R-:W-:Y:S01]  /*afb0*/  F2FP.TF32.F32.PACK_B R6, R6 ;  /* 0x00000006ff06723e */ /* 0x000fe200024050ff */
[C---:B------:R-:W-:Y:S01]  /*afc0*/  FFMA R10, R27.reuse, R21, R10 ;  /* 0x000000151b0a7223 */ /* 0x040fe2000000000a */
[----:B------:R-:W-:Y:S01]  /*afd0*/  F2FP.TF32.F32.PACK_B R7, R7 ;  /* 0x00000007ff07723e */ /* 0x000fe200024050ff */
[----:B------:R-:W-:Y:S01]  /*afe0*/  FFMA R11, R27, R20, R15 ;  /* 0x000000141b0b7223 */ /* 0x000fe2000000000f */
[----:B------:R-:W-:Y:S01]  /*aff0*/  LOP3.LUT R33, R44, 0xffffe000, RZ, 0xc0, !PT ;  /* 0xffffe0002c217812 */ /* 0x000fe200078ec0ff */
[C---:B------:R-:W-:Y:S01]  /*b000*/  FMUL R12, R24.reuse, R16 ;  /* 0x00000010180c7220 */ /* 0x040fe20000400000 */
[----:B------:R-:W-:Y:S01]  /*b010*/  LOP3.LUT R26, R45, 0xffffe000, RZ, 0xc0, !PT ;  /* 0xffffe0002d1a7812 */ /* 0x000fe200078ec0ff */
[----:B------:R1:W-:Y:S01]  /*b020*/  STS.128 [R82+0x10], R4 ;  /* 0x0000100452007388 */ /* 0x0003e20000000c00 */
        /* <DEDUP_REMOVED lines=13> */
[----:B------:R-:W-:Y:S02]  /*b100*/  F2FP.TF32.F32.PACK_B R12, R12 ;  /* 0x0000000cff0c723e */ /* 0x000fe400024050ff */
[----:B------:R-:W-:Y:S01]  /*b110*/  F2FP.TF32.F32.PACK_B R13, R13 ;  /* 0x0000000dff0d723e */ /* 0x000fe200024050ff */
[----:B------:R1:W-:Y:S01]  /*b120*/  STS.128 [R80+0x20], R8 ;  /* 0x0000200850007388 */ /* 0x0003e20000000c00 */
[----:B------:R-:W-:Y:S02]  /*b130*/  F2FP.TF32.F32.PACK_B R14, R14 ;  /* 0x0000000eff0e723e */ /* 0x000fe400024050ff */
[----:B------:R-:W-:Y:S05]  /*b140*/  F2FP.TF32.F32.PACK_B R15, R15 ;  /* 0x0000000fff0f723e */ /* 0x000fea00024050ff */
[----:B------:R1:W-:Y:S01]  /*b150*/  STS.128 [R87+0x30], R12 ;  /* 0x0000300c57007388 */ /* 0x0003e20000000c00 */
[----:B------:R-:W-:Y:S01]  /*b160*/  @!PT LDS RZ, [RZ] ;  /* 0x00000000fffff984 */ /* 0x000fe20000000800 */
[----:B------:R-:W-:Y:S01]  /*b170*/  @!PT LDS RZ, [RZ] ;  /* 0x00000000fffff984 */ /* 0x000fe20000000800 */
[----:B------:R-:W-:Y:S01]  /*b180*/  @!PT LDS RZ, [RZ] ;  /* 0x00000000fffff984 */ /* 0x000fe20000000800 */
[----:B------:R-:W-:Y:S01]  /*b190*/  @!PT LDS RZ, [RZ] ;  /* 0x00000000fffff984 */ /* 0x000fe20000000800 */
[----:B------:R3:W-:Y:S07]  /*b1a0*/  MEMBAR.ALL.CTA ;  /* 0x0000000000007992 */ /* 0x0007ee0000008000 */
[----:B---3--:R-:W3:Y:S02]  /*b1b0*/  FENCE.VIEW.ASYNC.S ;  /* 0x00000000000073c6 */ /* 0x008ee40000000000 */
[----:B---3--:R-:W-:Y:S06]  /*b1c0*/  BAR.SYNC.DEFER_BLOCKING 0x1, 0x80 ;  /* 0x0042000000007b1d */ /* 0x008fec0000010000 */
[----:B------:R-:W-:Y:S05]  /*b1d0*/  @P0 BRA `(.L_x_110) ;  /* 0x0000000000300947 */ /* 0x000fea0003800000 */
[----:B------:R-:W3:Y:S01]  /*b1e0*/  LDCU.64 UR6, c[0x0][0x348] ;  /* 0x00006900ff0677ac */ /* 0x000ee20008000a00 */
[----:B------:R-:W-:Y:S02]  /*b1f0*/  R2UR UR42, R84 ;  /* 0x00000000542a72ca */ /* 0x000fe400000e0000 */
[----:B------:R-:W-:Y:S01]  /*b200*/  R2UR UR43, R81 ;  /* 0x00000000512b72ca */ /* 0x000fe200000e0000 */
[----:B------:R-:W-:Y:S01]  /*b210*/  UIADD3 UR4, UPT, UPT, UR48, 0x200, URZ ;  /* 0x0000020030047890 */ /* 0x000fe2000fffe0ff */
[----:B------:R-:W-:Y:S05]  /*b220*/  R2UR UR44, R83 ;  /* 0x00000000532c72ca */ /* 0x000fea00000e0000 */
[----:B------:R-:W-:Y:S05]  /*b230*/  IMAD.U32 R62, RZ, RZ, UR4 ;  /* 0x00000004ff3e7e24 */ /* 0x000fea000f8e00ff */
[----:B------:R-:W-:Y:S01]  /*b240*/  R2UR UR40, R62 ;  /* 0x000000003e2872ca */ /* 0x000fe200000e0000 */
[----:B---3--:R-:W-:Y:S04]  /*b250*/  UIADD3 UR4, UP0, UPT, UR6, 0x680, URZ ;  /* 0x0000068006047890 */ /* 0x008fe8000ff1e0ff */
[----:B------:R-:W-:Y:S09]  /*b260*/  UIADD3.X UR5, UPT, UPT, URZ, UR7, URZ, UP0, !UPT ;  /* 0x00000007ff057290 */ /* 0x000ff200087fe4ff */
[----:B------:R3:W-:Y:S01]  /*b270*/  UTMASTG.4D.IM2COL [UR40], [UR4] ;  /* 0x00000028040073b5 */ /* 0x0007e20008058000 */
[----:B------:R0:W-:Y:S01]  /*b280*/  UTMACMDFLUSH ;  /* 0x00000000000079b7 */ /* 0x0001e20000000000 */
[----:B---3--:R-:W-:Y:S04]  /*b290*/  DEPBAR.LE SB0, 0x1 ;  /* 0x000080400000791a */ /* 0x008fe80000000000 */
.L_x_110:
[----:B------:R-:W-:Y:S05]  /*b2a0*/  BSYNC.RECONVERGENT B0 ;  /* 0x0000000000007941 */ /* 0x000fea0003800200 */
.L_x_109:
[----:B------:R-:W-:Y:S01]  /*b2b0*/  BAR.SYNC.DEFER_BLOCKING 0x1, 0x80 ;  /* 0x0042000000007b1d */ /* 0x000fe20000010000 */
[----:B------:R-:W-:Y:S01]  /*b2c0*/  ISETP.NE.AND P1, PT, R86, RZ, PT ;  /* 0x000000ff5600720c */ /* 0x000fe20003f25270 */
[----:B------:R-:W-:Y:S01]  /*b2d0*/  UISETP.NE.AND UP0, UPT, UR52, URZ, UPT ;  /* 0x000000ff3400728c */ /* 0x000fe2000bf05270 */
[----:B------:R-:W-:Y:S11]  /*b2e0*/  LEA R3, R89, UR48, 0x3 ;  /* 0x0000003059037c11 */ /* 0x000ff6000f8e18ff */
[----:B-1----:R-:W-:Y:S01]  /*b2f0*/  @P1 SHF.L.U32 R4, R65, 0x1f, RZ ;  /* 0x0000001f41041819 */ /* 0x002fe200000006ff */
[----:B------:R-:W-:Y:S06]  /*b300*/  BRA.U !UP0, `(.L_x_111) ;  /* 0x0000000108247547 */ /* 0x000fec000b800000 */
[----:B------:R-:W1:Y:S01]  /*b310*/  S2R R0, SR_CgaCtaId ;  /* 0x0000000000007919 */ /* 0x000e620000008800 */
[----:B------:R-:W-:Y:S01]  /*b320*/  IMAD.U32 R2, RZ, RZ, UR49 ;  /* 0x00000031ff027e24 */ /* 0x000fe2000f8e00ff */
[----:B------:R-:W-:Y:S04]  /*b330*/  UIADD3 UR4, UPT, UPT, UR49, 0x1, URZ ;  /* 0x0000000131047890 */ /* 0x000fe8000fffe0ff */
[----:B------:R-:W-:Y:S01]  /*b340*/  @P1 LEA R2, R2, UR48, 0x3 ;  /* 0x0000003002021c11 */ /* 0x000fe2000f8e18ff */
[----:B------:R-:W-:Y:S04]  /*b350*/  UISETP.NE.AND UP0, UPT, UR4, 0x4, UPT ;  /* 0x000000040400788c */ /* 0x000fe8000bf05270 */
[----:B------:R-:W-:Y:S01]  /*b360*/  @P1 VIADD R5, R2, 0x60 ;  /* 0x0000006002051836 */ /* 0x000fe20000000000 */
[----:B------:R-:W-:Y:S04]  /*b370*/  USEL UR49, UR4, URZ, UP0 ;  /* 0x000000ff04317287 */ /* 0x000fe80008000000 */
[----:B-1----:R-:W-:Y:S04]  /*b380*/  @P1 PRMT R0, R0, 0x654, R5 ;  /* 0x0000065400001816 */ /* 0x002fe80000000005 */
[----:B------:R1:W-:Y:S04]  /*b390*/  @P1 SYNCS.ARRIVE.TRANS64.RED.A1T0 RZ, [R0+URZ], RZ ;  /* 0x000000ff00ff19a7 */ /* 0x0003e800081004ff */
.L_x_111:
[----:B------:R-:W3:Y:S01]  /*b3a0*/  @P1 SYNCS.PHASECHK.TRANS64.TRYWAIT P0, [R3+URZ+0x40], R4 ;  /* 0x00004004030015a7 */ /* 0x000ee200080011ff */
[----:B------:R-:W-:Y:S01]  /*b3b0*/  BSSY B1, `(.L_x_112) ;  /* 0x0000016000017945 */ /* 0x000fe20003800000 */
[----:B---3--:R-:W-:Y:S03]  /*b3c0*/  @P1 SEL R90, RZ, 0x1, !P0 ;  /* 0x00000001ff5a1807 */ /* 0x008fe60004000000 */
[----:B------:R-:W-:Y:S05]  /*b3d0*/  @!P1 BRA `(.L_x_113) ;  /* 0x00000000004c9947 */ /* 0x000fea0003800000 */
[----:B------:R-:W-:Y:S01]  /*b3e0*/  ISETP.NE.AND P0, PT, R90, RZ, PT ;  /* 0x000000ff5a00720c */ /* 0x000fe20003f05270 */
[----:B------:R-:W-:Y:S01]  /*b3f0*/  BSSY B0, `(.L_x_114) ;  /* 0x000000b000007945 */ /* 0x000fe20003800000 */
[----:B------:R-:W-:Y:S11]  /*b400*/  ISETP.NE.AND P1, PT, R91, RZ, PT ;  /* 0x000000ff5b00720c */ /* 0x000ff60003f25270 */
[----:B------:R-:W-:Y:S02]  /*b410*/  @!UPT UIADD3 URZ, UPT, UPT, URZ, URZ, URZ ;  /* 0x000000fffffff290 */ /* 0x000fe4000fffe0ff */
[C---:B------:R-:W-:Y:S01]  /*b420*/  @P1 IMAD R6, R89.reuse, 0x2000, R66 ;  /* 0x0000200059061824 */ /* 0x040fe200078e0242 */
[C---:B------:R-:W-:Y:S01]  /*b430*/  @P1 LEA R4, R89.reuse, R80, 0xd ;  /* 0x0000005059041211 */ /* 0x040fe200078e68ff */
[C---:B------:R-:W-:Y:S02]  /*b440*/  @P1 IMAD R5, R89.reuse, 0x2000, R82 ;  /* 0x0000200059051824 */ /* 0x040fe400078e0252 */
[----:B------:R-:W-:Y:S01]  /*b450*/  @P1 IMAD R2, R89, 0x2000, R87 ;  /* 0x0000200059021824 */ /* 0x000fe200078e0257 */
[----:B------:R-:W-:Y:S06]  /*b460*/  @P0 BRA `(.L_x_115) ;  /* 0x00000000000c0947 */ /* 0x000fec0003800000 */
[----:B-1----:R-:W-:Y:S04]  /*b470*/  SHF.L.U32 R0, R65, 0x1f, RZ ;  /* 0x0000001f41007819 */ /* 0x002fe800000006ff */
[----:B------:R-:W1:Y:S02]  /*b480*/  SYNCS.PHASECHK.TRANS64.TRYWAIT P0, [R3+URZ+0x40], R0 ;  /* 0x00004000030075a7 */ /* 0x000e6400080011ff */
[----:B-1----:R-:W-:Y:S05]  /*b490*/  @!P0 BRA `(.L_x_116) ;  /* 0x0000002800108947 */ /* 0x002fea0003800000 */
.L_x_115:
[----:B------:R-:W-:Y:S05]  /*b4a0*/  BSYNC B0 ;  /* 0x0000000000007941 */ /* 0x000fea0003800000 */
.L_x_114:
[----:B------:R-:W-:Y:S02]  /*b4b0*/  ISETP.NE.AND P0, PT, R91, RZ, PT ;  /* 0x000000ff5b00720c */ /* 0x000fe40003f05270 */
[----:B------:R-:W-:Y:S11]  /*b4c0*/  IADD3 R89, PT, PT, R89, 0x1, RZ ;  /* 0x0000000159597810 */ /* 0x000ff60007ffe0ff */
[----:B------:R3:W4:Y:S04]  /*b4d0*/  @P0 LDS.128 R56, [R6] ;  /* 0x0000000006380984 */ /* 0x0007280000000c00 */
[----:B------:R3:W1:Y:S04]  /*b4e0*/  @P0 LDS.128 R52, [R5+0x10] ;  /* 0x0000100005340984 */ /* 0x0006680000000c00 */
[----:B------:R3:W1:Y:S04]  /*b4f0*/  @P0 LDS.128 R48, [R4+0x20] ;  /* 0x0000200004300984 */ /* 0x0006680000000c00 */
[----:B------:R3:W1:Y:S02]  /*b500*/  @P0 LDS.128 R44, [R2+0x30] ;  /* 0x00003000022c0984 */ /* 0x0006640000000c00 */
.L_x_113:
[----:B------:R-:W-:Y:S05]  /*b510*/  BSYNC B1 ;  /* 0x0000000000017941 */ /* 0x000fea0003800000 */
.L_x_112:
[----:B-1----:R-:W-:Y:S05]  /*b520*/  VIADD R3, R25, 0x10 ;  /* 0x0000001019037836 */ /* 0x002fea0000000000 */
[----:B------:R-:W-:Y:S04]  /*b530*/  SHF.R.U32.HI R3, RZ, 0x15, R3 ;  /* 0x00000015ff037819 */ /* 0x000fe80000011603 */
[----:B------:R-:W-:Y:S11]  /*b540*/  LOP3.LUT P0, RZ, R3, 0x3, R70, 0x48, !PT ;  /* 0x0000000303ff7812 */ /* 0x000ff60007804846 */
[----:B------:R-:W-:Y:S02]  /*b550*/  @!UPT UIADD3 URZ, UPT, UPT, URZ, URZ, URZ ;  /* 0x000000fffffff290 */ /* 0x000fe4000fffe0ff */
[----:B------:R-:W-:Y:S05]  /*b560*/  @!P0 BRA `(.L_x_117) ;  /* 0x0000000000408947 */ /* 0x000fea0003800000 */
[----:B------:R-:W1:Y:S01]  /*b570*/  LDCU.64 UR8, c[0x4][0x70] ;  /* 0x01000e00ff0877ac */ /* 0x000e620008000a00 */
[----:B------:R-:W-:Y:S01]  /*b580*/  MOV R3, 0x0 ;  /* 0x0000000000037802 */ /* 0x000fe20000000f00 */
[----:B------:R-:W-:Y:S02]  /*b590*/  HFMA2 R12, -RZ, RZ, 0, 5.9604644775390625e-08 ;  /* 0x00000001ff0c7431 */ /* 0x000fe400000001ff */
[----:B------:R-:W-:Y:S02]  /*b5a0*/  IMAD.MOV.U32 R8, RZ, RZ, 0x192 ;  /* 0x00000192ff087424 */ /* 0x000fe400078e00ff */
[----:B------:R-:W-:Y:S01]  /*b5b0*/  IMAD.MOV.U32 R13, RZ, RZ, RZ ;  /* 0x000000ffff0d7224 */ /* 0x000fe200078e00ff */
[----:B------:R-:W5:Y:S01]  /*b5c0*/  LDCU.64 UR6, c[0x4][0x78] ;  /* 0x01000f00ff0677ac */ /* 0x000f620008000a00 */
[----:B---3--:R-:W3:Y:S01]  /*b5d0*/  LDC.64 R2, c[0x4][R3] ;  /* 0x0100000003027b82 */ /* 0x008ee20000000a00 */
[----:B------:R-:W2:Y:S01]  /*b5e0*/  LDCU.64 UR4, c[0x4][0x10] ;  /* 0x01000200ff0477ac */ /* 0x000ea20008000a00 */
[----:B-1----:R-:W-:Y:S01]  /*b5f0*/  MOV R5, UR9 ;  /* 0x0000000900057c02 */ /* 0x002fe20008000f00 */
[----:B------:R-:W-:Y:S01]  /*b600*/  IMAD.U32 R4, RZ, RZ, UR8 ;  /* 0x00000008ff047e24 */ /* 0x000fe2000f8e00ff */
[----:B-----5:R-:W-:Y:S01]  /*b610*/  MOV R7, UR7 ;  /* 0x0000000700077c02 */ /* 0x020fe20008000f00 */
[----:B------:R-:W-:Y:S01]  /*b620*/  IMAD.U32 R6, RZ, RZ, UR6 ;  /* 0x00000006ff067e24 */ /* 0x000fe2000f8e00ff */
[----:B--2---:R-:W-:Y:S01]  /*b630*/  MOV R11, UR5 ;  /* 0x00000005000b7c02 */ /* 0x004fe20008000f00 */
[----:B------:R-:W-:Y:S02]  /*b640*/  IMAD.U32 R10, RZ, RZ, UR4 ;  /* 0x00000004ff0a7e24 */ /* 0x000fe4000f8e00ff */
[----:B------:R-:W-:Y:S07]  /*b650*/  LEPC R20, `(.L_x_117) ;  /* 0x000000001014794e */ /* 0x000fee0000000000 */
[----:B---34-:R-:W-:Y:S05]  /*b660*/  CALL.ABS.NOINC R2 ;  /* 0x0000000002007343 */ /* 0x018fea0003c00000 */
.L_x_117:
[----:B----4-:R-:W-:Y:S01]  /*b670*/  LOP3.LUT R20, R56, 0xffffe000, RZ, 0xc0, !PT ;  /* 0xffffe00038147812 */ /* 0x010fe200078ec0ff */
[----:B------:R-:W-:Y:S05]  /*b680*/  WARPSYNC.ALL ;  /* 0x0000000000007948 */ /* 0x000fea0003800000 */
[----:B------:R-:W-:Y:S01]  /*b690*/  R2UR UR4, R25 ;  /* 0x00000000190472ca */ /* 0x000fe200000e0000 */
[----:B------:R-:W1:Y:S01]  /*b6a0*/  S2R R92, SR_CgaCtaId ;  /* 0x00000000005c7919 */ /* 0x000e620000008800 */
[----:B------:R-:W-:Y:S01]  /*b6b0*/  LOP3.LUT R21, R57, 0xffffe000, RZ, 0xc0, !PT ;  /* 0xffffe00039157812 */ /* 0x000fe200078ec0ff */
[----:B------:R-:W-:Y:S01]  /*b6c0*/  IMAD.U32 R40, RZ, RZ, UR49 ;  /* 0x00000031ff287e24 */ /* 0x000fe2000f8e00ff */
[----:B------:R-:W-:Y:S01]  /*b6d0*/  LOP3.LUT R41, R58, 0xffffe000, RZ, 0xc0, !PT ;  /* 0xffffe0003a297812 */ /* 0x000fe200078ec0ff */
[----:B------:R-:W-:Y:S01]  /*b6e0*/  BSSY.RECONVERGENT B0, `(.L_x_118) ;  /* 0x000005d000007945 */ /* 0x000fe20003800200 */
[----:B------:R-:W-:Y:S02]  /*b6f0*/  LOP3.LUT R26, R48, 0xffffe000, RZ, 0xc0, !PT ;  /* 0xffffe000301a7812 */ /* 0x000fe400078ec0ff */
[----:B------:R-:W-:Y:S02]  /*b700*/  ISETP.NE.AND P6, PT, R86, RZ, PT ;  /* 0x000000ff5600720c */ /* 0x000fe40003fc5270 */
[----:B------:R-:W-:Y:S03]  /*b710*/  ISETP.NE.AND P0, PT, R68, RZ, PT ;  /* 0x000000ff4400720c */ /* 0x000fe60003f05270 */
[----:B---3--:R-:W3:Y:S08]  /*b720*/  LDTM.x16 R4, tmem[UR4+0x10] ;  /* 0x00001004000479ee */ /* 0x008ef00008240000 */
[----:B------:R-:W-:Y:S05]  /*b730*/  @P6 LEA R40, R40, UR48, 0x3 ;  /* 0x0000003028286c11 */ /* 0x000fea000f8e18ff */
[----:B------:R-:W-:Y:S01]  /*b740*/  @P6 VIADD R93, R40, 0x60 ;  /* 0x00000060285d6836 */ /* 0x000fe20000000000 */
[----:B------:R-:W-:Y:S04]  /*b750*/  LEA R40, R89, UR48, 0x3 ;  /* 0x0000003059287c11 */ /* 0x000fe8000f8e18ff */
[----:B-1----:R-:W-:Y:S01]  /*b760*/  @P6 PRMT R93, R92, 0x654, R93 ;  /* 0x000006545c5d6816 */ /* 0x002fe2000000005d */
[C---:B---3--:R-:W-:Y:S01]  /*b770*/  FMUL R0, R24.reuse, R4 ;  /* 0x0000000418007220 */ /* 0x048fe20000400000 */
[C---:B------:R-:W-:Y:S01]  /*b780*/  FMUL R2, R24.reuse, R5 ;  /* 0x0000000518027220 */ /* 0x040fe20000400000 */
[C---:B------:R-:W-:Y:S01]  /*b790*/  FMUL R3, R24.reuse, R10 ;  /* 0x0000000a18037220 */ /* 0x040fe20000400000 */
[----:B------:R-:W-:Y:S01]  /*b7a0*/  FMUL R4, R24, R11 ;  /* 0x0000000b18047220 */ /* 0x000fe20000400000 */
[C---:B------:R-:W-:Y:S01]  /*b7b0*/  FFMA R28, R27.reuse, R20, R0 ;  /* 0x000000141b1c7223 */ /* 0x040fe20000000000 */
[----:B------:R-:W-:Y:S01]  /*b7c0*/  LOP3.LUT R20, R52, 0xffffe000, RZ, 0xc0, !PT ;  /* 0xffffe00034147812 */ /* 0x000fe200078ec0ff */
[----:B------:R-:W-:Y:S01]  /*b7d0*/  FFMA R29, R27, R21, R2 ;  /* 0x000000151b1d7223 */ /* 0x000fe20000000002 */
[----:B------:R-:W-:Y:S01]  /*b7e0*/  LOP3.LUT R21, R59, 0xffffe000, RZ, 0xc0, !PT ;  /* 0xffffe0003b157812 */ /* 0x000fe200078ec0ff */
[C---:B------:R-:W-:Y:S01]  /*b7f0*/  FMUL R0, R24.reuse, R6 ;  /* 0x0000000618007220 */ /* 0x040fe20000400000 */
[----:B------:R-:W-:Y:S01]  /*b800*/  F2FP.TF32.F32.PACK_B R28, R28 ;  /* 0x0000001cff1c723e */ /* 0x000fe200024050ff */
[C---:B------:R-:W-:Y:S01]  /*b810*/  FMUL R2, R24.reuse, R7 ;  /* 0x0000000718027220 */ /* 0x040fe20000400000 */
[----:B------:R-:W-:Y:S01]  /*b820*/  F2FP.TF32.F32.PACK_B R29, R29 ;  /* 0x0000001dff1d723e */ /* 0x000fe200024050ff */
[----:B------:R-:W-:Y:S01]  /*b830*/  FFMA R30, R27, R41, R0 ;  /* 0x000000291b1e7223 */ /* 0x000fe20000000000 */
[----:B------:R-:W-:Y:S01]  /*b840*/  LOP3.LUT R41, R55, 0xffffe000, RZ, 0xc0, !PT ;  /* 0xffffe00037297812 */ /* 0x000fe200078ec0ff */
[----:B------:R-:W-:Y:S01]  /*b850*/  FFMA R31, R27, R21, R2 ;  /* 0x000000151b1f7223 */ /* 0x000fe20000000002 */
[----:B------:R-:W-:Y:S01]  /*b860*/  LOP3.LUT R21, R53, 0xffffe000, RZ, 0xc0, !PT ;  /* 0xffffe00035157812 */ /* 0x000fe200078ec0ff */
[C---:B------:R-:W-:Y:S01]  /*b870*/  FMUL R0, R24.reuse, R8 ;  /* 0x0000000818007220 */ /* 0x040fe20000400000 */
[----:B------:R-:W-:Y:S01]  /*b880*/  F2FP.TF32.F32.PACK_B R30, R30 ;  /* 0x0000001eff1e723e */ /* 0x000fe200024050ff */
[----:B------:R-:W-:Y:S01]  /*b890*/  FMUL R2, R24, R9 ;  /* 0x0000000918027220 */ /* 0x000fe20000400000 */
[----:B------:R-:W-:Y:S01]  /*b8a0*/  F2FP.TF32.F32.PACK_B R31, R31 ;  /* 0x0000001fff1f723e */ /* 0x000fe200024050ff */
[C---:B------:R-:W-:Y:S01]  /*b8b0*/  FFMA R32, R27.reuse, R20, R0 ;  /* 0x000000141b207223 */ /* 0x040fe20000000000 */
[----:B------:R-:W-:Y:S01]  /*b8c0*/  LOP3.LUT R20, R54, 0xffffe000, RZ, 0xc0, !PT ;  /* 0xffffe00036147812 */ /* 0x000fe200078ec0ff */
[----:B------:R-:W-:Y:S01]  /*b8d0*/  FFMA R33, R27, R21, R2 ;  /* 0x000000151b217223 */ /* 0x000fe20000000002 */
[----:B------:R-:W-:Y:S01]  /*b8e0*/  FMUL R5, R24, R12 ;  /* 0x0000000c18057220 */ /* 0x000fe20000400000 */
[----:B------:R1:W-:Y:S01]  /*b8f0*/  STS.128 [R66+0x2000], R28 ;  /* 0x0020001c42007388 */ /* 0x0003e20000000c00 */
[----:B------:R-:W-:Y:S01]  /*b900*/  LOP3.LUT R21, R49, 0xffffe000, RZ, 0xc0, !PT ;  /* 0xffffe00031157812 */ /* 0x000fe200078ec0ff */
[C---:B------:R-:W-:Y:S01]  /*b910*/  FFMA R34, R27.reuse, R20, R3 ;  /* 0x000000141b227223 */ /* 0x040fe20000000003 */
[----:B------:R-:W-:Y:S01]  /*b920*/  LOP3.LUT R20, R50, 0xffffe000, RZ, 0xc0, !PT ;  /* 0xffffe00032147812 */ /* 0x000fe200078ec0ff */
[----:B------:R-:W-:Y:S01]  /*b930*/  FFMA R35, R27, R41, R4 ;  /* 0x000000291b237223 */ /* 0x000fe20000000004 */
[C---:B------:R-:W-:Y:S01]  /*b940*/  FMUL R6, R24.reuse, R13 ;  /* 0x0000000d18067220 */ /* 0x040fe20000400000 */
        /* <DEDUP_REMOVED lines=20> */
[----:B------:R-:W-:Y:S02]  /*ba90*/  F2FP.TF32.F32.PACK_B R36, R36 ;  /* 0x00000024ff24723e */ /* 0x000fe400024050ff */
[----:B------:R-:W-:Y:S02]  /*baa0*/  F2FP.TF32.F32.PACK_B R37, R37 ;  /* 0x00000025ff25723e */ /* 0x000fe400024050ff */
[----:B------:R-:W-:Y:S01]  /*bab0*/  F2FP.TF32.F32.PACK_B R38, R38 ;  /* 0x00000026ff26723e */ /* 0x000fe200024050ff */
[C---:B-1----:R-:W-:Y:S01]  /*bac0*/  FFMA R28, R27.reuse, R20, R9 ;  /* 0x000000141b1c7223 */ /* 0x042fe20000000009 */
[----:B------:R-:W-:Y:S01]  /*bad0*/  F2FP.TF32.F32.PACK_B R39, R39 ;  /* 0x00000027ff27723e */ /* 0x000fe200024050ff */
[C---:B------:R-:W-:Y:S01]  /*bae0*/  FFMA R29, R27.reuse, R21, R10 ;  /* 0x000000151b1d7223 */ /* 0x040fe2000000000a */
[C---:B------:R-:W-:Y:S01]  /*baf0*/  FFMA R30, R27.reuse, R26, R11 ;  /* 0x0000001a1b1e7223 */ /* 0x040fe2000000000b */
[----:B------:R-:W-:Y:S01]  /*bb00*/  FFMA R31, R27, R41, R12 ;  /* 0x000000291b1f7223 */ /* 0x000fe2000000000c */
[----:B------:R-:W-:Y:S01]  /*bb10*/  F2FP.TF32.F32.PACK_B R28, R28 ;  /* 0x0000001cff1c723e */ /* 0x000fe200024050ff */
[----:B------:R3:W-:Y:S01]  /*bb20*/  STS.128 [R80+0x2020], R36 ;  /* 0x0020202450007388 */ /* 0x0007e20000000c00 */
[----:B------:R-:W-:Y:S02]  /*bb30*/  F2FP.TF32.F32.PACK_B R29, R29 ;  /* 0x0000001dff1d723e */ /* 0x000fe400024050ff */
[----:B------:R-:W-:Y:S02]  /*bb40*/  F2FP.TF32.F32.PACK_B R30, R30 ;  /* 0x0000001eff1e723e */ /* 0x000fe400024050ff */
[----:B------:R-:W-:Y:S02]  /*bb50*/  F2FP.TF32.F32.PACK_B R31, R31 ;  /* 0x0000001fff1f723e */ /* 0x000fe400024050ff */
[----:B------:R-:W-:Y:S03]  /*bb60*/  @P6 SHF.L.U32 R3, R65, 0x1f, RZ ;  /* 0x0000001f41036819 */ /* 0x000fe600000006ff */
[----:B------:R3:W-:Y:S01]  /*bb70*/  STS.128 [R87+0x2030], R28 ;  /* 0x0020301c57007388 */ /* 0x0007e20000000c00 */
[----:B------:R-:W-:Y:S01]  /*bb80*/  @!PT LDS RZ, [RZ] ;  /* 0x00000000fffff984 */ /* 0x000fe20000000800 */
[----:B------:R-:W-:Y:S01]  /*bb90*/  @!PT LDS RZ, [RZ] ;  /* 0x00000000fffff984 */ /* 0x000fe20000000800 */
[----:B------:R-:W-:Y:S01]  /*bba0*/  @!PT LDS RZ, [RZ] ;  /* 0x00000000fffff984 */ /* 0x000fe20000000800 */
[----:B------:R-:W-:Y:S01]  /*bbb0*/  @!PT LDS RZ, [RZ] ;  /* 0x00000000fffff984 */ /* 0x000fe20000000800 */
[----:B------:R1:W-:Y:S07]  /*bbc0*/  MEMBAR.ALL.CTA ;  /* 0x0000000000007992 */ /* 0x0003ee0000008000 */
[----:B-1----:R-:W1:Y:S02]  /*bbd0*/  FENCE.VIEW.ASYNC.S ;  /* 0x00000000000073c6 */ /* 0x002e640000000000 */
[----:B-1----:R-:W-:Y:S06]  /*bbe0*/  BAR.SYNC.DEFER_BLOCKING 0x1, 0x80 ;  /* 0x0042000000007b1d */ /* 0x002fec0000010000 */
[----:B------:R-:W-:Y:S05]  /*bbf0*/  @P0 BRA `(.L_x_119) ;  /* 0x00000000002c0947 */ /* 0x000fea0003800000 */
[----:B------:R-:W1:Y:S01]  /*bc00*/  LDCU.64 UR6, c[0x0][0x348] ;  /* 0x00006900ff0677ac */ /* 0x000e620008000a00 */
[----:B------:R-:W-:Y:S02]  /*bc10*/  R2UR UR10, R84 ;  /* 0x00000000540a72ca */ /* 0x000fe400000e0000 */
[----:B------:R-:W-:Y:S01]  /*bc20*/  R2UR UR11, R81 ;  /* 0x00000000510b72ca */ /* 0x000fe200000e0000 */
[----:B------:R-:W-:Y:S01]  /*bc30*/  UIADD3 UR9, UPT, UPT, UR41, 0x10, URZ ;  /* 0x0000001029097890 */ /* 0x000fe2000fffe0ff */
[----:B------:R-:W-:Y:S01]  /*bc40*/  R2UR UR12, R83 ;  /* 0x00000000530c72ca */ /* 0x000fe200000e0000 */
[----:B------:R-:W-:Y:S02]  /*bc50*/  UIADD3 UR8, UPT, UPT, UR48, 0x2200, URZ ;  /* 0x0000220030087890 */ /* 0x000fe4000fffe0ff */
[----:B-1----:R-:W-:Y:S04]  /*bc60*/  UIADD3 UR4, UP0, UPT, UR6, 0x680, URZ ;  /* 0x0000068006047890 */ /* 0x002fe8000ff1e0ff */
[----:B------:R-:W-:Y:S09]  /*bc70*/  UIADD3.X UR5, UPT, UPT, URZ, UR7, URZ, UP0, !UPT ;  /* 0x00000007ff057290 */ /* 0x000ff200087fe4ff */
[----:B------:R1:W-:Y:S01]  /*bc80*/  UTMASTG.4D.IM2COL [UR8], [UR4] ;  /* 0x00000008040073b5 */ /* 0x0003e20008058000 */
[----:B------:R0:W-:Y:S01]  /*bc90*/  UTMACMDFLUSH ;  /* 0x00000000000079b7 */ /* 0x0001e20000000000 */
[----:B-1----:R-:W-:Y:S04]  /*bca0*/  DEPBAR.LE SB0, 0x1 ;  /* 0x000080400000791a */ /* 0x002fe80000000000 */
.L_x_119:
[----:B------:R-:W-:Y:S05]  /*bcb0*/  BSYNC.RECONVERGENT B0 ;  /* 0x0000000000007941 */ /* 0x000fea0003800200 */
.L_x_118:
[----:B------:R-:W-:Y:S01]  /*bcc0*/  BAR.SYNC.DEFER_BLOCKING 0x1, 0x80 ;  /* 0x0042000000007b1d */ /* 0x000fe20000010000 */
[----:B------:R-:W-:Y:S04]  /*bcd0*/  UIADD3 UR4, UPT, UPT, UR49, 0x1, URZ ;  /* 0x0000000131047890 */ /* 0x000fe8000fffe0ff */
[----:B------:R-:W-:Y:S04]  /*bce0*/  UISETP.NE.AND UP0, UPT, UR4, 0x4, UPT ;  /* 0x000000040400788c */ /* 0x000fe8000bf05270 */
[----:B------:R-:W-:Y:S01]  /*bcf0*/  USEL UR40, UR4, URZ, UP0 ;  /* 0x000000ff04287287 */ /* 0x000fe20008000000 */
[----:B------:R1:W-:Y:S01]  /*bd00*/  @P6 SYNCS.ARRIVE.TRANS64.RED.A1T0 RZ, [R93+URZ], RZ ;  /* 0x000000ff5dff69a7 */ /* 0x0003e200081004ff */
[----:B------:R-:W-:Y:S01]  /*bd10*/  BSSY B1, `(.L_x_120) ;  /* 0x0000017000017945 */ /* 0x000fe20003800000 */
[----:B------:R-:W4:Y:S02]  /*bd20*/  @P6 SYNCS.PHASECHK.TRANS64.TRYWAIT P0, [R40+URZ+0x40], R3 ;  /* 0x00004003280065a7 */ /* 0x000f2400080011ff */
[----:B----4-:R-:W-:Y:S01]  /*bd30*/  @P6 SEL R90, RZ, 0x1, !P0 ;  /* 0x00000001ff5a6807 */ /* 0x010fe20004000000 */
[----:B-1----:R-:W-:Y:S06]  /*bd40*/  @!P6 BRA `(.L_x_121) ;  /* 0x00000000004ce947 */ /* 0x002fec0003800000 */
        /* <DEDUP_REMOVED lines=9> */
[----:B------:R-:W-:Y:S04]  /*bde0*/  SHF.L.U32 R5, R65, 0x1f, RZ ;  /* 0x0000001f41057819 */ /* 0x000fe800000006ff */
[----:B------:R-:W1:Y:S02]  /*bdf0*/  SYNCS.PHASECHK.TRANS64.TRYWAIT P0, [R40+URZ+0x40], R5 ;  /* 0x00004005280075a7 */ /* 0x000e6400080011ff */
[----:B-1----:R-:W-:Y:S05]  /*be00*/  @!P0 BRA `(.L_x_124) ;  /* 0x0000001c00c88947 */ /* 0x002fea0003800000 */
.L_x_123:
[----:B------:R-:W-:Y:S05]  /*be10*/  BSYNC B0 ;  /* 0x0000000000007941 */ /* 0x000fea0003800000 */
.L_x_122:
[----:B------:R-:W-:Y:S02]  /*be20*/  ISETP.NE.AND P0, PT, R91, RZ, PT ;  /* 0x000000ff5b00720c */ /* 0x000fe40003f05270 */
[----:B------:R-:W-:Y:S11]  /*be30*/  IADD3 R89, PT, PT, R89, 0x1, RZ ;  /* 0x0000000159597810 */ /* 0x000ff60007ffe0ff */
[----:B------:R4:W1:Y:S04]  /*be40*/  @P0 LDS.128 R56, [R4] ;  /* 0x0000000004380984 */ /* 0x0008680000000c00 */
[----:B------:R4:W1:Y:S04]  /*be50*/  @P0 LDS.128 R52, [R3+0x10] ;  /* 0x0000100003340984 */ /* 0x0008680000000c00 */
[----:B------:R4:W1:Y:S04]  /*be60*/  @P0 LDS.128 R48, [R2+0x20] ;  /* 0x0000200002300984 */ /* 0x0008680000000c00 */
[----:B------:R4:W1:Y:S02]  /*be70*/  @P0 LDS.128 R44, [R0+0x30] ;  /* 0x00003000002c0984 */ /* 0x0008640000000c00 */
.L_x_121:
[----:B------:R-:W-:Y:S05]  /*be80*/  BSYNC B1 ;  /* 0x0000000000017941 */ /* 0x000fea0003800000 */
.L_x_120:
[----:B----4-:R-:W-:Y:S05]  /*be90*/  VIADD R3, R25, 0x20 ;  /* 0x0000002019037836 */ /* 0x010fea0000000000 */
        /* <DEDUP_REMOVED lines=9> */
[----:B------:R-:W4:Y:S01]  /*bf30*/  LDCU.64 UR6, c[0x4][0x78] ;  /* 0x01000f00ff0677ac */ /* 0x000f220008000a00 */
[----:B------:R-:W2:Y:S01]  /*bf40*/  LDC.64 R2, c[0x4][R3] ;  /* 0x0100000003027b82 */ /* 0x000ea20000000a00 */
[----:B------:R-:W5:Y:S01]  /*bf50*/  LDCU.64 UR4, c[0x4][0x10] ;  /* 0x01000200ff0477ac */ /* 0x000f620008000a00 */
[----:B-1----:R-:W-:Y:S01]  /*bf60*/  MOV R5, UR9 ;  /* 0x0000000900057c02 */ /* 0x002fe20008000f00 */
[----:B------:R-:W-:Y:S01]  /*bf70*/  IMAD.U32 R4, RZ, RZ, UR8 ;  /* 0x00000008ff047e24 */ /* 0x000fe2000f8e00ff */
[----:B----4-:R-:W-:Y:S01]  /*bf80*/  MOV R7, UR7 ;  /* 0x0000000700077c02 */ /* 0x010fe20008000f00 */
[----:B------:R-:W-:Y:S01]  /*bf90*/  IMAD.U32 R6, RZ, RZ, UR6 ;  /* 0x00000006ff067e24 */ /* 0x000fe2000f8e00ff */
[----:B-----5:R-:W-:Y:S01]  /*bfa0*/  MOV R11, UR5 ;  /* 0x00000005000b7c02 */ /* 0x020fe20008000f00 */
[----:B------:R-:W-:Y:S02]  /*bfb0*/  IMAD.U32 R10, RZ, RZ, UR4 ;  /* 0x00000004ff0a7e24 */ /* 0x000fe4000f8e00ff */
[----:B------:R-:W-:Y:S07]  /*bfc0*/  LEPC R20, `(.L_x_125) ;  /* 0x000000001014794e */ /* 0x000fee0000000000 */
[----:B--23--:R-:W-:Y:S05]  /*bfd0*/  CALL.ABS.NOINC R2 ;  /* 0x0000000002007343 */ /* 0x00cfea0003c00000 */
.L_x_125:
[----:B-1----:R-:W-:Y:S01]  /*bfe0*/  LOP3.LUT R20, R56, 0xffffe000, RZ, 0xc0, !PT ;  /* 0xffffe00038147812 */ /* 0x002fe200078ec0ff */
[----:B------:R-:W-:Y:S05]  /*bff0*/  WARPSYNC.ALL ;  /* 0x0000000000007948 */ /* 0x000fea0003800000 */
[----:B------:R-:W-:Y:S01]  /*c000*/  R2UR UR4, R25 ;  /* 0x00000000190472ca */ /* 0x000fe200000e0000 */
[----:B------:R-:W-:Y:S01]  /*c010*/  IMAD.U32 R93, RZ, RZ, UR40 ;  /* 0x00000028ff5d7e24 */ /* 0x000fe2000f8e00ff */
[----:B------:R-:W-:Y:S01]  /*c020*/  LOP3.LUT R21, R57, 0xffffe000, RZ, 0xc0, !PT ;  /* 0xffffe00039157812 */ /* 0x000fe200078ec0ff */
[----:B------:R-:W-:Y:S01]  /*c030*/  BSSY.RECONVERGENT B0, `(.L_x_126) ;  /* 0x000005e000007945 */ /* 0x000fe20003800200 */
[----:B------:R-:W-:Y:S02]  /*c040*/  LOP3.LUT R41, R58, 0xffffe000, RZ, 0xc0, !PT ;  /* 0xffffe0003a297812 */ /* 0x000fe400078ec0ff */
[----:B------:R-:W-:Y:S02]  /*c050*/  LOP3.LUT R26, R54, 0xffffe000, RZ, 0xc0, !PT ;  /* 0xffffe000361a7812 */ /* 0x000fe400078ec0ff */
[----:B------:R-:W-:Y:S02]  /*c060*/  LOP3.LUT R40, R50, 0xffffe000, RZ, 0xc0, !PT ;  /* 0xffffe00032287812 */ /* 0x000fe400078ec0ff */
[----:B------:R-:W-:Y:S02]  /*c070*/  ISETP.NE.AND P6, PT, R86, RZ, PT ;  /* 0x000000ff5600720c */ /* 0x000fe40003fc5270 */
[----:B------:R-:W-:Y:S01]  /*c080*/  ISETP.NE.AND P0, PT, R68, RZ, PT ;  /* 0x000000ff4400720c */ /* 0x000fe20003f05270 */
[----:B------:R-:W1:Y:S10]  /*c090*/  LDTM.x16 R4, tmem[UR4+0x20] ;  /* 0x00002004000479ee */ /* 0x000e740008240000 */
[----:B------:R-:W-:Y:S05]  /*c0a0*/  @P6 LEA R93, R93, UR48, 0x3 ;  /* 0x000000305d5d6c11 */ /* 0x000fea000f8e18ff */
[----:B------:R-:W-:Y:S05]  /*c0b0*/  @P6 VIADD R93, R93, 0x60 ;  /* 0x000000605d5d6836 */ /* 0x000fea0000000000 */
[----:B------:R-:W-:Y:S01]  /*c0c0*/  @P6 PRMT R93, R92, 0x654, R93 ;  /* 0x000006545c5d6816 */ /* 0x000fe2000000005d */
[C---:B-1----:R-:W-:Y:S01]  /*c0d0*/  FMUL R0, R24.reuse, R4 ;  /* 0x0000000418007220 */ /* 0x042fe20000400000 */
[C---:B------:R-:W-:Y:S01]  /*c0e0*/  FMUL R2, R24.reuse, R5 ;  /* 0x0000000518027220 */ /* 0x040fe20000400000 */
[C---:B------:R-:W-:Y:S01]  /*c0f0*/  FMUL R3, R24.reuse, R10 ;  /* 0x0000000a18037220 */ /* 0x040fe20000400000 */
[----:B------:R-:W-:Y:S01]  /*c100*/  FMUL R4, R24, R11 ;  /* 0x0000000b18047220 */ /* 0x000fe20000400000 */
[C---:B---3--:R-:W-:Y:S01]  /*c110*/  FFMA R28, R27.reuse, R20, R0 ;  /* 0x000000141b1c7223 */ /* 0x048fe20000000000 */
        /* <DEDUP_REMOVED lines=15> */
[----:B------:R-:W-:Y:S01]  /*c210*/  FFMA R32, R27, R20, R0 ;  /* 0x000000141b207223 */ /* 0x000fe20000000000 */
[----:B------:R-:W-:Y:S01]  /*c220*/  LOP3.LUT R20, R55, 0xffffe000, RZ, 0xc0, !PT ;  /* 0xffffe00037147812 */ /* 0x000fe200078ec0ff */
[C---:B------:R-:W-:Y:S01]  /*c230*/  FFMA R33, R27.reuse, R41, R2 ;  /* 0x000000291b217223 */ /* 0x040fe20000000002 */
[C---:B------:R-:W-:Y:S01]  /*c240*/  FFMA R34, R27.reuse, R26, R3 ;  /* 0x0000001a1b227223 */ /* 0x040fe20000000003 */
[----:B------:R1:W-:Y:S01]  /*c250*/  STS.128 [R66+0x4000], R28 ;  /* 0x0040001c42007388 */ /* 0x0003e20000000c00 */
[----:B------:R-:W-:Y:S01]  /*c260*/  LOP3.LUT R26, R48, 0xffffe000, RZ, 0xc0, !PT ;  /* 0xffffe000301a7812 */ /* 0x000fe200078ec0ff */
[----:B------:R-:W-:Y:S01]  /*c270*/  FFMA R35, R27, R20, R4 ;  /* 0x000000141b237223 */ /* 0x000fe20000000004 */
[----:B------:R-:W-:Y:S01]  /*c280*/  LOP3.LUT R41, R51, 0xffffe000, RZ, 0xc0, !PT ;  /* 0xffffe00033297812 */ /* 0x000fe200078ec0ff */
[C---:B------:R-:W-:Y:S01]  /*c290*/  FMUL R5, R24.reuse, R12 ;  /* 0x0000000c18057220 */ /* 0x040fe20000400000 */
[C---:B------:R-:W-:Y:S01]  /*c2a0*/  FMUL R6, R24.reuse, R13 ;  /* 0x0000000d18067220 */ /* 0x040fe20000400000 */
[C---:B------:R-:W-:Y:S01]  /*c2b0*/  FMUL R7, R24.reuse, R14 ;  /* 0x0000000e18077220 */ /* 0x040fe20000400000 */
        /* <DEDUP_REMOVED lines=20> */
[----:B------:R-:W-:Y:S02]  /*c400*/  F2FP.TF32.F32.PACK_B R38, R38 ;  /* 0x00000026ff26723e */ /* 0x000fe400024050ff */
[----:B------:R-:W-:Y:S01]  /*c410*/  F2FP.TF32.F32.PACK_B R39, R39 ;  /* 0x00000027ff27723e */ /* 0x000fe200024050ff */
[C---:B-1----:R-:W-:Y:S01]  /*c420*/  FFMA R28, R27.reuse, R20, R9 ;  /* 0x000000141b1c7223 */ /* 0x042fe20000000009 */
[C---:B------:R-:W-:Y:S01]  /*c430*/  FFMA R29, R27.reuse, R21, R10 ;  /* 0x000000151b1d7223 */ /* 0x040fe2000000000a */
[C---:B------:R-:W-:Y:S01]  /*c440*/  FFMA R30, R27.reuse, R26, R11 ;  /* 0x0000001a1b1e7223 */ /* 0x040fe2000000000b */
[----:B------:R-:W-:Y:S01]  /*c450*/  FFMA R31, R27, R41, R12 ;  /* 0x000000291b1f7223 */ /* 0x000fe2000000000c */
[----:B------:R3:W-:Y:S01]  /*c460*/  STS.128 [R80+0x4020], R36 ;  /* 0x0040202450007388 */ /* 0x0007e20000000c00 */
[----:B------:R-:W-:Y:S02]  /*c470*/  F2FP.TF32.F32.PACK_B R28, R28 ;  /* 0x0000001cff1c723e */ /* 0x000fe400024050ff */
[----:B------:R-:W-:Y:S02]  /*c480*/  F2FP.TF32.F32.PACK_B R29, R29 ;  /* 0x0000001dff1d723e */ /* 0x000fe400024050ff */
[----:B------:R-:W-:Y:S02]  /*c490*/  F2FP.TF32.F32.PACK_B R30, R30 ;  /* 0x0000001eff1e723e */ /* 0x000fe400024050ff */
[----:B------:R-:W-:Y:S02]  /*c4a0*/  F2FP.TF32.F32.PACK_B R31, R31 ;  /* 0x0000001fff1f723e */ /* 0x000fe400024050ff */
[----:B------:R-:W-:Y:S02]  /*c4b0*/  LEA R3, R89, UR48, 0x3 ;  /* 0x0000003059037c11 */ /* 0x000fe4000f8e18ff */
[----:B------:R-:W-:Y:S01]  /*c4c0*/  @P6 SHF.L.U32 R14, R65, 0x1f, RZ ;  /* 0x0000001f410e6819 */ /* 0x000fe200000006ff */
        /* <DEDUP_REMOVED lines=20> */
.L_x_127:
[----:B------:R-:W-:Y:S05]  /*c610*/  BSYNC.RECONVERGENT B0 ;  /* 0x0000000000007941 */ /* 0x000fea0003800200 */
.L_x_126:
        /* <DEDUP_REMOVED lines=21> */
.L_x_131:
[----:B------:R-:W-:Y:S05]  /*c770*/  BSYNC B0 ;  /* 0x0000000000007941 */ /* 0x000fea0003800000 */
.L_x_130:
[----:B------:R-:W-:Y:S11]  /*c780*/  ISETP.NE.AND P0, PT, R91, RZ, PT ;  /* 0x000000ff5b00720c */ /* 0x000ff60003f05270 */
[----:B------:R-:W-:Y:S02]  /*c790*/  @!UPT UIADD3 URZ, UPT, UPT, URZ, URZ, URZ ;  /* 0x000000fffffff290 */ /* 0x000fe4000fffe0ff */
[----:B------:R4:W1:Y:S04]  /*c7a0*/  @P0 LDS.128 R56, [R4] ;  /* 0x0000000004380984 */ /* 0x0008680000000c00 */
[----:B------:R4:W1:Y:S04]  /*c7b0*/  @P0 LDS.128 R52, [R2+0x10] ;  /* 0x0000100002340984 */ /* 0x0008680000000c00 */
[----:B------:R4:W1:Y:S04]  /*c7c0*/  @P0 LDS.128 R48, [R0+0x20] ;  /* 0x0000200000300984 */ /* 0x0008680000000c00 */
[----:B------:R4:W1:Y:S02]  /*c7d0*/  @P0 LDS.128 R44, [R89+0x30] ;  /* 0x00003000592c0984 */ /* 0x0008640000000c00 */
.L_x_129:
[----:B------:R-:W-:Y:S05]  /*c7e0*/  BSYNC B1 ;  /* 0x0000000000017941 */ /* 0x000fea0003800000 */
.L_x_128:
        /* <DEDUP_REMOVED lines=11> */
[----:B----4-:R-:W4:Y:S01]  /*c8a0*/  LDC.64 R2, c[0x4][R3] ;  /* 0x0100000003027b82 */ /* 0x010f220000000a00 */
        /* <DEDUP_REMOVED lines=9> */
.L_x_133:
[----:B------:R-:W-:Y:S01]  /*c940*/  ISETP.NE.AND P0, PT, R68, RZ, PT ;  /* 0x000000ff4400720c */ /* 0x000fe20003f05270 */
[----:B------:R-:W-:Y:S05]  /*c950*/  WARPSYNC.ALL ;  /* 0x0000000000007948 */ /* 0x000fea0003800000 */
[----:B------:R-:W-:Y:S01]  /*c960*/  R2UR UR4, R25 ;  /* 0x00000000190472ca */ /* 0x000fe200000e0000 */
[----:B------:R-:W-:Y:S01]  /*c970*/  VIADD R88, R88, 0xb0 ;  /* 0x000000b058587836 */ /* 0x000fe20000000000 */
[----:B----4-:R-:W-:Y:S01]  /*c980*/  LOP3.LUT R0, R56, 0xffffe000, RZ, 0xc0, !PT ;  /* 0xffffe00038007812 */ /* 0x010fe200078ec0ff */
[----:B------:R-:W-:Y:S01]  /*c990*/  BSSY.RECONVERGENT B0, `(.L_x_134) ;  /* 0x000005b000007945 */ /* 0x000fe20003800200 */
[----:B------:R-:W-:Y:S02]  /*c9a0*/  LOP3.LUT R2, R57, 0xffffe000, RZ, 0xc0, !PT ;  /* 0xffffe00039027812 */ /* 0x000fe400078ec0ff */
[----:B------:R-:W-:Y:S02]  /*c9b0*/  LOP3.LUT R3, R58, 0xffffe000, RZ, 0xc0, !PT ;  /* 0xffffe0003a037812 */ /* 0x000fe400078ec0ff */
[----:B------:R-:W-:Y:S02]  /*c9c0*/  LOP3.LUT R20, R59, 0xffffe000, RZ, 0xc0, !PT ;  /* 0xffffe0003b147812 */ /* 0x000fe400078ec0ff */
[----:B------:R-:W-:Y:S02]  /*c9d0*/  LOP3.LUT R21, R52, 0xffffe000, RZ, 0xc0, !PT ;  /* 0xffffe00034157812 */ /* 0x000fe400078ec0ff */
[----:B------:R-:W-:Y:S01]  /*c9e0*/  LOP3.LUT R26, R53, 0xffffe000, RZ, 0xc0, !PT ;  /* 0xffffe000351a7812 */ /* 0x000fe200078ec0ff */
[----:B------:R-:W1:Y:S01]  /*c9f0*/  LDTM.x16 R4, tmem[UR4+0x30] ;  /* 0x00003004000479ee */ /* 0x000e620008240000 */
[----:B---3--:R-:W-:Y:S01]  /*ca00*/  LOP3.LUT R29, R54, 0xffffe000, RZ, 0xc0, !PT ;  /* 0xffffe000361d7812 */ /* 0x008fe200078ec0ff */
[----:B------:R-:W-:Y:S01]  /*ca10*/  NOP ;  /* 0x0000000000007918 */ /* 0x000fe20000000000 */
[----:B------:R-:W-:Y:S02]  /*ca20*/  LOP3.LUT R28, R55, 0xffffe000, RZ, 0xc0, !PT ;  /* 0xffffe000371c7812 */ /* 0x000fe400078ec0ff */
[----:B------:R-:W-:Y:S02]  /*ca30*/  LOP3.LUT R88, R88, 0xfefffff8, RZ, 0xc0, !PT ;  /* 0xfefffff858587812 */ /* 0x000fe400078ec0ff */
[----:B------:R-:W-:Y:S02]  /*ca40*/  LOP3.LUT R31, R48, 0xffffe000, RZ, 0xc0, !PT ;  /* 0xffffe000301f7812 */ /* 0x000fe400078ec0ff */
[----:B------:R-:W-:Y:S01]  /*ca50*/  LOP3.LUT R30, R49, 0xffffe000, RZ, 0xc0, !PT ;  /* 0xffffe000311e7812 */ /* 0x000fe200078ec0ff */
[----:B-1----:R1:W-:Y:S01]  /*ca60*/  SYNCS.ARRIVE.TRANS64.RED.A1T0 RZ, [R88+URZ], RZ ;  /* 0x000000ff58ff79a7 */ /* 0x0023e200081004ff */
[----:B------:R-:W-:Y:S02]  /*ca70*/  LOP3.LUT R33, R50, 0xffffe000, RZ, 0xc0, !PT ;  /* 0xffffe00032217812 */ /* 0x000fe400078ec0ff */
[----:B------:R-:W-:Y:S02]  /*ca80*/  LOP3.LUT R32, R51, 0xffffe000, RZ, 0xc0, !PT ;  /* 0xffffe00033207812 */ /* 0x000fe400078ec0ff */
[----:B------:R-:W-:Y:S02]  /*ca90*/  LOP3.LUT R35, R44, 0xffffe000, RZ, 0xc0, !PT ;  /* 0xffffe0002c237812 */ /* 0x000fe400078ec0ff */
[----:B------:R-:W-:Y:S02]  /*caa0*/  LOP3.LUT R34, R45, 0xffffe000, RZ, 0xc0, !PT ;  /* 0xffffe0002d227812 */ /* 0x000fe400078ec0ff */
[----:B------:R-:W-:Y:S02]  /*cab0*/  LOP3.LUT R37, R46, 0xffffe000, RZ, 0xc0, !PT ;  /* 0xffffe0002e257812 */ /* 0x000fe400078ec0ff */
[----:B------:R-:W-:Y:S01]  /*cac0*/  LOP3.LUT R36, R47, 0xffffe000, RZ, 0xc0, !PT ;  /* 0xffffe0002f247812 */ /* 0x000fe200078ec0ff */
[C---:B------:R-:W-:Y:S01]  /*cad0*/  FMUL R4, R24.reuse, R4 ;  /* 0x0000000418047220 */ /* 0x040fe20000400000 */
[C---:B------:R-:W-:Y:S01]  /*cae0*/  FMUL R5, R24.reuse, R5 ;  /* 0x0000000518057220 */ /* 0x040fe20000400000 */
[C---:B------:R-:W-:Y:S01]  /*caf0*/  FMUL R6, R24.reuse, R6 ;  /* 0x0000000618067220 */ /* 0x040fe20000400000 */
[C---:B------:R-:W-:Y:S01]  /*cb00*/  FMUL R7, R24.reuse, R7 ;  /* 0x0000000718077220 */ /* 0x040fe20000400000 */
[C---:B------:R-:W-:Y:S01]  /*cb10*/  FFMA R4, R27.reuse, R0, R4 ;  /* 0x000000001b047223 */ /* 0x040fe20000000004 */
[C---:B------:R-:W-:Y:S01]  /*cb20*/  FFMA R5, R27.reuse, R2, R5 ;  /* 0x000000021b057223 */ /* 0x040fe20000000005 */
[C---:B------:R-:W-:Y:S01]  /*cb30*/  FFMA R6, R27.reuse, R3, R6 ;  /* 0x000000031b067223 */ /* 0x040fe20000000006 */
[C---:B------:R-:W-:Y:S01]  /*cb40*/  FFMA R7, R27.reuse, R20, R7 ;  /* 0x000000141b077223 */ /* 0x040fe20000000007 */
[C---:B------:R-:W-:Y:S01]  /*cb50*/  FMUL R8, R24.reuse, R8 ;  /* 0x0000000818087220 */ /* 0x040fe20000400000 */
[C---:B------:R-:W-:Y:S01]  /*cb60*/  FMUL R9, R24.reuse, R9 ;  /* 0x0000000918097220 */ /* 0x040fe20000400000 */
[C---:B------:R-:W-:Y:S01]  /*cb70*/  FMUL R10, R24.reuse, R10 ;  /* 0x0000000a180a7220 */ /* 0x040fe20000400000 */
[C---:B------:R-:W-:Y:S01]  /*cb80*/  FMUL R11, R24.reuse, R11 ;  /* 0x0000000b180b7220 */ /* 0x040fe20000400000 */
[----:B------:R-:W-:Y:S01]  /*cb90*/  F2FP.TF32.F32.PACK_B R4, R4 ;  /* 0x00000004ff04723e */ /* 0x000fe200024050ff */
[C---:B------:R-:W-:Y:S01]  /*cba0*/  FFMA R8, R27.reuse, R21, R8 ;  /* 0x000000151b087223 */ /* 0x040fe20000000008 */
[----:B------:R-:W-:Y:S01]  /*cbb0*/  F2FP.TF32.F32.PACK_B R5, R5 ;  /* 0x00000005ff05723e */ /* 0x000fe200024050ff */
[C---:B------:R-:W-:Y:S01]  /*cbc0*/  FFMA R9, R27.reuse, R26, R9 ;  /* 0x0000001a1b097223 */ /* 0x040fe20000000009 */
[----:B------:R-:W-:Y:S01]  /*cbd0*/  F2FP.TF32.F32.PACK_B R6, R6 ;  /* 0x00000006ff06723e */ /* 0x000fe200024050ff */
[C---:B------:R-:W-:Y:S01]  /*cbe0*/  FFMA R10, R27.reuse, R29, R10 ;  /* 0x0000001d1b0a7223 */ /* 0x040fe2000000000a */
[----:B------:R-:W-:Y:S01]  /*cbf0*/  F2FP.TF32.F32.PACK_B R7, R7 ;  /* 0x00000007ff07723e */ /* 0x000fe200024050ff */
[C---:B------:R-:W-:Y:S01]  /*cc00*/  FFMA R11, R27.reuse, R28, R11 ;  /* 0x0000001c1b0b7223 */ /* 0x040fe2000000000b */
[C---:B------:R-:W-:Y:S01]  /*cc10*/  FMUL R12, R24.reuse, R12 ;  /* 0x0000000c180c7220 */ /* 0x040fe20000400000 */
[----:B------:R-:W-:Y:S01]  /*cc20*/  F2FP.TF32.F32.PACK_B R8, R8 ;  /* 0x00000008ff08723e */ /* 0x000fe200024050ff */
[C---:B------:R-:W-:Y:S01]  /*cc30*/  FMUL R13, R24.reuse, R13 ;  /* 0x0000000d180d7220 */ /* 0x040fe20000400000 */
[----:B------:R1:W-:Y:S01]  /*cc40*/  STS.128 [R66+0x6000], R4 ;  /* 0x0060000442007388 */ /* 0x0003e20000000c00 */
        /* <DEDUP_REMOVED lines=8> */
[C---:B------:R-:W-:Y:S01]  /*ccd0*/  FFMA R15, R27.reuse, R32, R15 ;  /* 0x000000201b0f7223 */ /* 0x040fe2000000000f */
[C---:B------:R-:W-:Y:S01]  /*cce0*/  FMUL R16, R24.reuse, R16 ;  /* 0x0000001018107220 */ /* 0x040fe20000400000 */
[----:B------:R-:W-:Y:S01]  /*ccf0*/  F2FP.TF32.F32.PACK_B R12, R12 ;  /* 0x0000000cff0c723e */ /* 0x000fe200024050ff */
[----:B------:R1:W-:Y:S01]  /*cd00*/  STS.128 [R82+0x6010], R8 ;  /* 0x0060100852007388 */ /* 0x0003e20000000c00 */
        /* <DEDUP_REMOVED lines=9> */
[----:B------:R-:W-:Y:S01]  /*cda0*/  FFMA R19, R27, R36, R19 ;  /* 0x000000241b137223 */ /* 0x000fe20000000013 */
[----:B------:R-:W-:Y:S02]  /*cdb0*/  F2FP.TF32.F32.PACK_B R16, R16 ;  /* 0x00000010ff10723e */ /* 0x000fe400024050ff */
[----:B------:R1:W-:Y:S01]  /*cdc0*/  STS.128 [R80+0x6020], R12 ;  /* 0x0060200c50007388 */ /* 0x0003e20000000c00 */
[----:B------:R-:W-:Y:S02]  /*cdd0*/  F2FP.TF32.F32.PACK_B R17, R17 ;  /* 0x00000011ff11723e */ /* 0x000fe400024050ff */
        /* <DEDUP_REMOVED lines=15> */
[----:B------:R-:W-:Y:S01]  /*ced0*/  R2UR UR12, R83 ;  /* 0x00000000530c72ca */ /* 0x000fe200000e0000 */
[----:B------:R-:W-:Y:S02]  /*cee0*/  UIADD3 UR8, UPT, UPT, UR48, 0x6200, URZ ;  /* 0x0000620030087890 */ /* 0x000fe4000fffe0ff */
[----:B---3--:R-:W-:Y:S04]  /*cef0*/  UIADD3 UR4, UP0, UPT, UR6, 0x680, URZ ;  /* 0x0000068006047890 */ /* 0x008fe8000ff1e0ff */
[----:B------:R-:W-:Y:S09]  /*cf00*/  UIADD3.X UR5, UPT, UPT, URZ, UR7, URZ, UP0, !UPT ;  /* 0x00000007ff057290 */ /* 0x000ff200087fe4ff */
[----:B------:R3:W-:Y:S01]  /*cf10*/  UTMASTG.4D.IM2COL [UR8], [UR4] ;  /* 0x00000008040073b5 */ /* 0x0007e20008058000 */
[----:B------:R0:W-:Y:S01]  /*cf20*/  UTMACMDFLUSH ;  /* 0x00000000000079b7 */ /* 0x0001e20000000000 */
[----:B---3--:R-:W-:Y:S04]  /*cf30*/  DEPBAR.LE SB0, 0x1 ;  /* 0x000080400000791a */ /* 0x008fe80000000000 */
.L_x_135:
[----:B------:R-:W-:Y:S05]  /*cf40*/  BSYNC.RECONVERGENT B0 ;  /* 0x0000000000007941 */ /* 0x000fea0003800200 */
.L_x_134:
[----:B------:R-:W-:Y:S01]  /*cf50*/  BAR.SYNC.DEFER_BLOCKING 0x1, 0x80 ;  /* 0x0042000000007b1d */ /* 0x000fe20000010000 */
[----:B------:R-:W-:Y:S01]  /*cf60*/  UISETP.NE.AND UP0, UPT, UR52, -0x4, UPT ;  /* 0xfffffffc3400788c */ /* 0x000fe2000bf05270 */
[----:B------:R-:W-:Y:S08]  /*cf70*/  IADD3 R0, PT, PT, R22, 0x1, RZ ;  /* 0x0000000116007810 */ /* 0x000ff00007ffe0ff */
[----:B------:R-:W-:Y:S05]  /*cf80*/  BRA.U !UP0, `(.L_x_136) ;  /* 0x0000000108247547 */ /* 0x000fea000b800000 */
[----:B------:R-:W-:Y:S01]  /*cf90*/  ISETP.NE.AND P0, PT, R86, RZ, PT ;  /* 0x000000ff5600720c */ /* 0x000fe20003f05270 */
[----:B------:R-:W-:Y:S01]  /*cfa0*/  IMAD.U32 R2, RZ, RZ, UR49 ;  /* 0x00000031ff027e24 */ /* 0x000fe2000f8e00ff */
[----:B------:R-:W-:Y:S04]  /*cfb0*/  UIADD3 UR4, UPT, UPT, UR49, 0x1, URZ ;  /* 0x0000000131047890 */ /* 0x000fe8000fffe0ff */
[----:B------:R-:W-:Y:S04]  /*cfc0*/  UISETP.NE.AND UP0, UPT, UR4, 0x4, UPT ;  /* 0x000000040400788c */ /* 0x000fe8000bf05270 */
[----:B------:R-:W-:Y:S03]  /*cfd0*/  USEL UR49, UR4, URZ, UP0 ;  /* 0x000000ff04317287 */ /* 0x000fe60008000000 */
[----:B------:R-:W-:Y:S05]  /*cfe0*/  @P0 LEA R2, R2, UR48, 0x3 ;  /* 0x0000003002020c11 */ /* 0x000fea000f8e18ff */
[----:B------:R-:W-:Y:S05]  /*cff0*/  @P0 VIADD R3, R2, 0x60 ;  /* 0x0000006002030836 */ /* 0x000fea0000000000 */
[----:B------:R-:W-:Y:S04]  /*d000*/  @P0 PRMT R3, R92, 0x654, R3 ;  /* 0x000006545c030816 */ /* 0x000fe80000000003 */
[----:B------:R3:W-:Y:S03]  /*d010*/  @P0 SYNCS.ARRIVE.TRANS64.RED.A1T0 RZ, [R3+URZ], RZ ;  /* 0x000000ff03ff09a7 */ /* 0x0007e600081004ff */
.L_x_136:
[----:B------:R-:W-:Y:S01]  /*d020*/  R2UR UR5, R77 ;  /* 0x000000004d0572ca */ /* 0x000fe200000e0000 */
[----:B------:R-:W-:Y:S01]  /*d030*/  UISETP.NE.AND UP0, UPT, UR62, URZ, UPT ;  /* 0x000000ff3e00728c */ /* 0x000fe2000bf05270 */
[----:B------:R-:W-:Y:S01]  /*d040*/  R2UR UR4, R78 ;  /* 0x000000004e0472ca */ /* 0x000fe200000e0000 */
[----:B------:R-:W-:Y:S01]  /*d050*/  UIADD3 UR52, UPT, UPT, UR52, 0x4, URZ ;  /* 0x0000000434347890 */ /* 0x000fe2000fffe0ff */
[C---:B------:R-:W-:Y:S01]  /*d060*/  ISETP.NE.AND P0, PT, R0.reuse, 0x2, PT ;  /* 0x000000020000780c */ /* 0x040fe20003f05270 */
[----:B------:R-:W-:Y:S01]  /*d070*/  UMOV UR51, UR63 ;  /* 0x0000003f00337c82 */ /* 0x000fe20008000000 */
[----:B------:R-:W-:Y:S02]  /*d080*/  LOP3.LUT R63, R63, 0x1, RZ, 0x3c, !PT ;  /* 0x000000013f3f7812 */ /* 0x000fe400078e3cff */
[----:B---3--:R-:W-:Y:S02]  /*d090*/  SEL R3, RZ, 0x1, P0 ;  /* 0x00000001ff037807 */ /* 0x008fe40000000000 */
[----:B------:R-:W-:Y:S02]  /*d0a0*/  SEL R22, R0, RZ, P0 ;  /* 0x000000ff00167207 */ /* 0x000fe40000000000 */
[----:B------:R-:W-:Y:S01]  /*d0b0*/  LOP3.LUT R64, R64, R3, RZ, 0x3c, !PT ;  /* 0x0000000340407212 */ /* 0x000fe200078e3cff */
[----:B------:R-:W-:Y:S02]  /*d0c0*/  UIADD3 UR21, UPT, UPT, UR36, UR5, URZ ;  /* 0x0000000524157290 */ /* 0x000fe4000fffe0ff */
[----:B------:R-:W-:Y:S01]  /*d0d0*/  UIADD3 UR50, UPT, UPT, UR37, UR4, URZ ;  /* 0x0000000425327290 */ /* 0x000fe2000fffe0ff */
[----:B------:R-:W-:Y:S11]  /*d0e0*/  BRA.U UP0, `(.L_x_137) ;  /* 0xffffffc900887547 */ /* 0x000ff6000b83ffff */
[----:B------:R-:W-:-:S13]  /*d0f0*/  R2UR UR4, R79 ;  /* 0x000000004f0472ca */ /* 0x000fda00000e0000 */
[----:B------:R-:W-:-:S09]  /*d100*/  UISETP.NE.AND UP0, UPT, UR4, URZ, UPT ;  /* 0x000000ff0400728c */ /* 0x000fd2000bf05270 */
[----:B------:R-:W-:Y:S05]  /*d110*/  BRA.U !UP0, `(.L_x_138) ;  /* 0x0000000108487547 */ /* 0x000fea000b800000 */
[----:B------:R-:W3:Y:S02]  /*d120*/  LDCU.64 UR4, c[0x0][0x890] ;  /* 0x00011200ff0477ac */ /* 0x000ee40008000a00 */
[----:B---3--:R-:W-:-:S04]  /*d130*/  UISETP.NE.U32.AND UP0, UPT, UR4, URZ, UPT ;  /* 0x000000ff0400728c */ /* 0x008fc8000bf05070 */
[----:B------:R-:W-:-:S09]  /*d140*/  UISETP.NE.AND.EX UP0, UPT, UR5, URZ, UPT, UP0 ;  /* 0x000000ff0500728c */ /* 0x000fd2000bf05300 */
[----:B------:R-:W-:Y:S05]  /*d150*/  BRA.U UP0, `(.L_x_139) ;  /* 0x00000001000c7547 */ /* 0x000fea000b800000 */
[----:B------:R-:W-:-:S13]  /*d160*/  FSETP.NEU.AND P0, PT, R27, RZ, PT ;  /* 0x000000ff1b00720b */ /* 0x000fda0003f0d000 */
[----:B------:R-:W-:Y:S05]  /*d170*/  @!P0 EXIT ;  /* 0x000000000000894d */ /* 0x000fea0003800000 */
[----:B------:R-:W-:Y:S05]  /*d180*/  BRA `(.L_x_138) ;  /* 0x00000000002c7947 */ /* 0x000fea0003800000 */
.L_x_139:
[----:B------:R-:W-:Y:S01]  /*d190*/  ISETP.NE.AND P0, PT, R85, RZ, PT ;  /* 0x000000ff5500720c */ /* 0x000fe20003f05270 */
[----:B------:R-:W-:-:S12]  /*d1a0*/  BSSY.RECONVERGENT B0, `(.L_x_138) ;  /* 0x0000009000007945 */ /* 0x000fd80003800200 */
[----:B------:R-:W-:Y:S05]  /*d1b0*/  @P0 BRA `(.L_x_140) ;  /* 0x0000000000140947 */ /* 0x000fea0003800000 */
[----:B------:R-:W3:Y:S02]  /*d1c0*/  LDCU.64 UR4, c[0x0][0x888] ;  /* 0x00011100ff0477ac */ /* 0x000ee40008000a00 */
[----:B---3--:R-:W-:-:S04]  /*d1d0*/  ISETP.NE.U32.AND P0, PT, RZ, UR4, PT ;  /* 0x00000004ff007c0c */ /* 0x008fc8000bf05070 */
[----:B------:R-:W-:-:S13]  /*d1e0*/  ISETP.NE.AND.EX P0, PT, RZ, UR5, PT, P0 ;  /* 0x00000005ff007c0c */ /* 0x000fda000bf05300 */
[----:B------:R-:W-:Y:S05]  /*d1f0*/  @!P0 EXIT ;  /* 0x000000000000894d */ /* 0x000fea0003800000 */
[----:B------:R-:W-:Y:S05]  /*d200*/  BRA `(.L_x_141) ;  /* 0x0000000000087947 */ /* 0x000fea0003800000 */
.L_x_140:
[----:B------:R-:W-:-:S13]  /*d210*/  FSETP.NEU.AND P0, PT, R27, RZ, PT ;  /* 0x000000ff1b00720b */ /* 0x000fda0003f0d000 */
[----:B------:R-:W-:Y:S05]  /*d220*/  @!P0 EXIT ;  /* 0x000000000000894d */ /* 0x000fea0003800000 */
.L_x_141:
[----:B------:R-:W-:Y:S05]  /*d230*/  BSYNC.RECONVERGENT B0 ;  /* 0x0000000000007941 */ /* 0x000fea0003800200 */
.L_x_138:
[----:B------:R-:W3:Y:S01]  /*d240*/  S2UR UR5, SR_CgaCtaId ;  /* 0x00000000000579c3 */ /* 0x000ee20000008800 */
[----:B------:R-:W-:Y:S01]  /*d250*/  ULEA UR4, UR49, UR48, 0x3 ;  /* 0x0000003031047291 */ /* 0x000fe2000f8e18ff */
[----:B------:R-:W-:-:S04]  /*d260*/  DEPBAR.LE SB0, 0x0 ;  /* 0x000080000000791a */ /* 0x000fc80000000000 */
[----:B------:R-:W-:-:S04]  /*d270*/  UIADD3 UR4, UPT, UPT, UR4, 0x60, URZ ;  /* 0x0000006004047890 */ /* 0x000fc8000fffe0ff */
[----:B---3--:R-:W-:-:S09]  /*d280*/  UPRMT UR4, UR5, 0x654, UR4 ;  /* 0x0000065405047896 */ /* 0x008fd20008000004 */
[----:B------:R-:W-:Y:S01]  /*d290*/  SYNCS.ARRIVE.TRANS64.RED.A1T0 RZ, [UR4], RZ ;  /* 0x000000ffffff79a7 */ /* 0x000fe20008100404 */
[----:B------:R-:W-:Y:S05]  /*d2a0*/  EXIT ;  /* 0x000000000000794d */ /* 0x000fea0003800000 */
.L_x_24:
[----:B-1----:R1:W2:Y:S02]  /*d2b0*/  SYNCS.PHASECHK.TRANS64.TRYWAIT P0, [R2+URZ+0x20], R47 ;  /* 0x0000202f020075a7 */ /* 0x0022a400080011ff */
[----:B--2---:R-:W-:Y:S05]  /*d2c0*/  @!P0 NANOSLEEP.SYNCS 0x989680 ;  /* 0x009896800000895d */ /* 0x004fea0003900000 */
[----:B------:R-:W2:Y:S02]  /*d2d0*/  @!P0 SYNCS.PHASECHK.TRANS64 P0, [R2+URZ+0x20], R47 ;  /* 0x0000202f020085a7 */ /* 0x000ea400080010ff */
[----:B--2---:R-:W-:Y:S05]  /*d2e0*/  @!P0 BRA `(.L_x_24) ;  /* 0xfffffffc00f08947 */ /* 0x004fea000383ffff */
[----:B------:R-:W-:Y:S05]  /*d2f0*/  BRA `(.L_x_23) ;  /* 0xffffff5800107947 */ /* 0x000fea000383ffff */
.L_x_31:
[----:B-1----:R1:W2:Y:S02]  /*d300*/  SYNCS.PHASECHK.TRANS64.TRYWAIT P0, [R55+URZ+0x20], R36 ;  /* 0x00002024370075a7 */ /* 0x0022a400080011ff */
[----:B--2---:R-:W-:Y:S05]  /*d310*/  @!P0 NANOSLEEP.SYNCS 0x989680 ;  /* 0x009896800000895d */ /* 0x004fea0003900000 */
[----:B------:R-:W2:Y:S02]  /*d320*/  @!P0 SYNCS.PHASECHK.TRANS64 P0, [R55+URZ+0x20], R36 ;  /* 0x00002024370085a7 */ /* 0x000ea400080010ff */
[----:B--2---:R-:W-:Y:S05]  /*d330*/  @!P0 BRA `(.L_x_31) ;  /* 0xfffffffc00f08947 */ /* 0x004fea000383ffff */
[----:B------:R-:W-:Y:S05]  /*d340*/  BRA `(.L_x_30) ;  /* 0xffffff7c004c7947 */ /* 0x000fea000383ffff */
.L_x_36:
[----:B-1----:R1:W3:Y:S02]  /*d350*/  SYNCS.PHASECHK.TRANS64.TRYWAIT P0, [R3+URZ+0x90], R0 ;  /* 0x00009000030075a7 */ /* 0x0022e400080011ff */
[----:B---3--:R-:W-:Y:S05]  /*d360*/  @!P0 NANOSLEEP.SYNCS 0x989680 ;  /* 0x009896800000895d */ /* 0x008fea0003900000 */
[----:B------:R-:W3:Y:S02]  /*d370*/  @!P0 SYNCS.PHASECHK.TRANS64 P0, [R3+URZ+0x90], R0 ;  /* 0x00009000030085a7 */ /* 0x000ee400080010ff */
[----:B---3--:R-:W-:Y:S05]  /*d380*/  @!P0 BRA `(.L_x_36) ;  /* 0xfffffffc00f08947 */ /* 0x008fea000383ffff */
[----:B------:R-:W-:Y:S05]  /*d390*/  BRA `(.L_x_142) ;  /* 0xffffff9000147947 */ /* 0x000fea000383ffff */
.L_x_40:
[----:B-1----:R1:W3:Y:S02]  /*d3a0*/  SYNCS.PHASECHK.TRANS64.TRYWAIT P0, [R3+URZ], R0 ;  /* 0x00000000030075a7 */ /* 0x0022e400080011ff */
[----:B---3--:R-:W-:Y:S05]  /*d3b0*/  @!P0 NANOSLEEP.SYNCS 0x989680 ;  /* 0x009896800000895d */ /* 0x008fea0003900000 */
[----:B------:R-:W3:Y:S02]  /*d3c0*/  @!P0 SYNCS.PHASECHK.TRANS64 P0, [R3+URZ], R0 ;  /* 0x00000000030085a7 */ /* 0x000ee400080010ff */
[----:B---3--:R-:W-:Y:S05]  /*d3d0*/  @!P0 BRA `(.L_x_40) ;  /* 0xfffffffc00f08947 */ /* 0x008fea000383ffff */
[----:B------:R-:W-:Y:S05]  /*d3e0*/  BRA `(.L_x_143) ;  /* 0xffffff9800087947 */ /* 0x000fea000383ffff */
.L_x_41:
[----:B-1----:R1:W3:Y:S02]  /*d3f0*/  SYNCS.PHASECHK.TRANS64.TRYWAIT P0, [R4+URZ], R7 ;  /* 0x00000007040075a7 */ /* 0x0022e400080011ff */
[----:B---3--:R-:W-:Y:S05]  /*d400*/  @!P0 NANOSLEEP.SYNCS 0x989680 ;  /* 0x009896800000895d */ /* 0x008fea0003900000 */
[----:B------:R-:W3:Y:S02]  /*d410*/  @!P0 SYNCS.PHASECHK.TRANS64 P0, [R4+URZ], R7 ;  /* 0x00000007040085a7 */ /* 0x000ee400080010ff */
[----:B---3--:R-:W-:Y:S05]  /*d420*/  @!P0 BRA `(.L_x_41) ;  /* 0xfffffffc00f08947 */ /* 0x008fea000383ffff */
[----:B------:R-:W-:Y:S05]  /*d430*/  BRA `(.L_x_144) ;  /* 0xffffff9800187947 */ /* 0x000fea000383ffff */
.L_x_42:
[----:B-1----:R1:W3:Y:S02]  /*d440*/  SYNCS.PHASECHK.TRANS64.TRYWAIT P0, [R2+URZ], R3 ;  /* 0x00000003020075a7 */ /* 0x0022e400080011ff */
[----:B---3--:R-:W-:Y:S05]  /*d450*/  @!P0 NANOSLEEP.SYNCS 0x989680 ;  /* 0x009896800000895d */ /* 0x008fea0003900000 */
[----:B------:R-:W3:Y:S02]  /*d460*/  @!P0 SYNCS.PHASECHK.TRANS64 P0, [R2+URZ], R3 ;  /* 0x00000003020085a7 */ /* 0x000ee400080010ff */
[----:B---3--:R-:W-:Y:S05]  /*d470*/  @!P0 BRA `(.L_x_42) ;  /* 0xfffffffc00f08947 */ /* 0x008fea000383ffff */
[----:B------:R-:W-:Y:S05]  /*d480*/  BRA `(.L_x_145) ;  /* 0xffffff9800207947 */ /* 0x000fea000383ffff */
.L_x_45:
[----:B------:R-:W-:-:S07]  /*d490*/  MOV R4, UR4 ;  /* 0x0000000400047c02 */ /* 0x000fce0008000f00 */
.L_x_146:
[----:B--2---:R2:W3:Y:S02]  /*d4a0*/  SYNCS.PHASECHK.TRANS64.TRYWAIT P1, [R4+URZ+0x98], R7 ;  /* 0x00009807040075a7 */ /* 0x0044e400080211ff */
[----:B---3--:R-:W-:Y:S05]  /*d4b0*/  @!P1 NANOSLEEP.SYNCS 0x989680 ;  /* 0x009896800000995d */ /* 0x008fea0003900000 */
[----:B------:R-:W3:Y:S02]  /*d4c0*/  @!P1 SYNCS.PHASECHK.TRANS64 P1, [R4+URZ+0x98], R7 ;  /* 0x00009807040095a7 */ /* 0x000ee400080210ff */
[----:B---3--:R-:W-:Y:S05]  /*d4d0*/  @!P1 BRA `(.L_x_146) ;  /* 0xfffffffc00f09947 */ /* 0x008fea000383ffff */
[----:B------:R-:W-:Y:S05]  /*d4e0*/  BRA `(.L_x_147) ;  /* 0xffffff9800747947 */ /* 0x000fea000383ffff */
.L_x_46:
[----:B--2---:R-:W-:-:S07]  /*d4f0*/  MOV R4, UR4 ;  /* 0x0000000400047c02 */ /* 0x004fce0008000f00 */
.L_x_148:
[----:B--2---:R2:W3:Y:S02]  /*d500*/  SYNCS.PHASECHK.TRANS64.TRYWAIT P1, [R4+URZ+0x90], R5 ;  /* 0x00009005040075a7 */ /* 0x0044e400080211ff */
[----:B---3--:R-:W-:Y:S05]  /*d510*/  @!P1 NANOSLEEP.SYNCS 0x989680 ;  /* 0x009896800000995d */ /* 0x008fea0003900000 */
[----:B------:R-:W3:Y:S02]  /*d520*/  @!P1 SYNCS.PHASECHK.TRANS64 P1, [R4+URZ+0x90], R5 ;  /* 0x00009005040095a7 */ /* 0x000ee400080210ff */
[----:B---3--:R-:W-:Y:S05]  /*d530*/  @!P1 BRA `(.L_x_148) ;  /* 0xfffffffc00f09947 */ /* 0x008fea000383ffff */
[----:B------:R-:W-:Y:S05]  /*d540*/  BRA `(.L_x_149) ;  /* 0xffffff98007c7947 */ /* 0x000fea000383ffff */
.L_x_56:
[----:B--2---:R-:W-:-:S04]  /*d550*/  MOV R0, UR5 ;  /* 0x0000000500007c02 */ /* 0x004fc80008000f00 */
[----:B------:R2:W3:Y:S03]  /*d560*/  SYNCS.PHASECHK.TRANS64.TRYWAIT P0, [R0+URZ+0x8], R7 ;  /* 0x00000807000075a7 */ /* 0x0004e600080011ff */
[----:B---3--:R-:W-:Y:S05]  /*d570*/  @!P0 NANOSLEEP.SYNCS 0x989680 ;  /* 0x009896800000895d */ /* 0x008fea0003900000 */
[----:B------:R-:W3:Y:S02]  /*d580*/  @!P0 SYNCS.PHASECHK.TRANS64 P0, [R0+URZ+0x8], R7 ;  /* 0x00000807000085a7 */ /* 0x000ee400080010ff */
[----:B---3--:R-:W-:Y:S05]  /*d590*/  @!P0 BRA `(.L_x_56) ;  /* 0xfffffffc00ec8947 */ /* 0x008fea000383ffff */
[----:B------:R-:W-:Y:S05]  /*d5a0*/  BRA `(.L_x_55) ;  /* 0xffffff9c00487947 */ /* 0x000fea000383ffff */
.L_x_58:
[----:B------:R-:W-:Y:S01]  /*d5b0*/  BSSY B0, `(.L_x_150) ;  /* 0x0000006000007945 */ /* 0x000fe20003800000 */
[----:B------:R-:W-:-:S07]  /*d5c0*/  MOV R15, 0xffffffff ;  /* 0xffffffff000f7802 */ /* 0x000fce0000000f00 */
[----:B-12--5:R-:W-:Y:S05]  /*d5d0*/  WARPSYNC.COLLECTIVE R15, `(.L_x_151) ;  /* 0x000000000f0c7348 */ /* 0x026fea0003c00000 */
[----:B------:R-:W-:Y:S02]  /*d5e0*/  ELECT P6, UR79, PT ;  /* 0x00000000004f782f */ /* 0x000fe400038c0000 */
[----:B------:R-:W-:Y:S01]  /*d5f0*/  MOV R14, UR79 ;  /* 0x0000004f000e7c02 */ /* 0x000fe20008000f00 */
[----:B-12--5:R-:W-:Y:S10]  /*d600*/  ENDCOLLECTIVE ;  /* 0x000000000000791b */ /* 0x026ff40003800000 */
.L_x_151:
[----:B------:R-:W-:Y:S05]  /*d610*/  BSYNC B0 ;  /* 0x0000000000007941 */ /* 0x000fea0003800000 */
.L_x_150:
[----:B------:R-:W-:Y:S05]  /*d620*/  BRA `(.L_x_152) ;  /* 0xffffff9c00787947 */ /* 0x000fea000383ffff */
.L_x_60:
[----:B--2---:R-:W-:-:S04]  /*d630*/  MOV R0, UR5 ;  /* 0x0000000500007c02 */ /* 0x004fc80008000f00 */
[----:B------:R2:W3:Y:S03]  /*d640*/  SYNCS.PHASECHK.TRANS64.TRYWAIT P0, [R0+URZ+0x8], R5 ;  /* 0x00000805000075a7 */ /* 0x0004e600080011ff */
[----:B---3--:R-:W-:Y:S05]  /*d650*/  @!P0 NANOSLEEP.SYNCS 0x989680 ;  /* 0x009896800000895d */ /* 0x008fea0003900000 */
[----:B------:R-:W3:Y:S02]  /*d660*/  @!P0 SYNCS.PHASECHK.TRANS64 P0, [R0+URZ+0x8], R5 ;  /* 0x00000805000085a7 */ /* 0x000ee400080010ff */
[----:B---3--:R-:W-:Y:S05]  /*d670*/  @!P0 BRA `(.L_x_60) ;  /* 0xfffffffc00ec8947 */ /* 0x008fea000383ffff */
[----:B------:R-:W-:Y:S05]  /*d680*/  BRA `(.L_x_59) ;  /* 0xffffff9c007c7947 */ /* 0x000fea000383ffff */
.L_x_61:
[----:B------:R-:W-:-:S07]  /*d690*/  MOV R4, UR22 ;  /* 0x0000001600047c02 */ /* 0x000fce0008000f00 */
.L_x_153:
[----:B-1----:R1:W2:Y:S02]  /*d6a0*/  SYNCS.PHASECHK.TRANS64.TRYWAIT P0, [R4+URZ+0x90], R5 ;  /* 0x00009005040075a7 */ /* 0x0022a400080011ff */
[----:B--2---:R-:W-:Y:S05]  /*d6b0*/  @!P0 NANOSLEEP.SYNCS 0x989680 ;  /* 0x009896800000895d */ /* 0x004fea0003900000 */
[----:B------:R-:W2:Y:S02]  /*d6c0*/  @!P0 SYNCS.PHASECHK.TRANS64 P0, [R4+URZ+0x90], R5 ;  /* 0x00009005040085a7 */ /* 0x000ea400080010ff */
[----:B--2---:R-:W-:Y:S05]  /*d6d0*/  @!P0 BRA `(.L_x_153) ;  /* 0xfffffffc00f08947 */ /* 0x004fea000383ffff */
[----:B------:R-:W-:Y:S05]  /*d6e0*/  BRA `(.L_x_154) ;  /* 0xffffffa000907947 */ /* 0x000fea000383ffff */
.L_x_63:
[----:B------:R-:W-:-:S07]  /*d6f0*/  MOV R4, UR27 ;  /* 0x0000001b00047c02 */ /* 0x000fce0008000f00 */
.L_x_155:
[----:B-1----:R1:W2:Y:S02]  /*d700*/  SYNCS.PHASECHK.TRANS64.TRYWAIT P0, [R4+URZ+0xb0], R5 ;  /* 0x0000b005040075a7 */ /* 0x0022a400080011ff */
[----:B--2---:R-:W-:Y:S05]  /*d710*/  @!P0 NANOSLEEP.SYNCS 0x989680 ;  /* 0x009896800000895d */ /* 0x004fea0003900000 */
[----:B------:R-:W2:Y:S02]  /*d720*/  @!P0 SYNCS.PHASECHK.TRANS64 P0, [R4+URZ+0xb0], R5 ;  /* 0x0000b005040085a7 */ /* 0x000ea400080010ff */
[----:B--2---:R-:W-:Y:S05]  /*d730*/  @!P0 BRA `(.L_x_155) ;  /* 0xfffffffc00f08947 */ /* 0x004fea000383ffff */
[----:B------:R-:W-:Y:S05]  /*d740*/  BRA `(.L_x_62) ;  /* 0xffffffa000b07947 */ /* 0x000fea000383ffff */
.L_x_67:
[----:B-1----:R-:W-:Y:S07]  /*d750*/  MOV R4, UR20 ;  /* 0x0000001400047c02 */ /* 0x002fee0008000f00 */
.L_x_156:
[----:B-1----:R1:W2:Y:S02]  /*d760*/  SYNCS.PHASECHK.TRANS64.TRYWAIT P0, [R4+URZ], R7 ;  /* 0x00000007040075a7 */ /* 0x0022a400080011ff */
[----:B--2---:R-:W-:Y:S05]  /*d770*/  @!P0 NANOSLEEP.SYNCS 0x989680 ;  /* 0x009896800000895d */ /* 0x004fea0003900000 */
[----:B------:R-:W2:Y:S02]  /*d780*/  @!P0 SYNCS.PHASECHK.TRANS64 P0, [R4+URZ], R7 ;  /* 0x00000007040085a7 */ /* 0x000ea400080010ff */
[----:B--2---:R-:W-:Y:S05]  /*d790*/  @!P0 BRA `(.L_x_156) ;  /* 0xfffffffc00f08947 */ /* 0x004fea000383ffff */
[----:B------:R-:W-:Y:S05]  /*d7a0*/  BRA `(.L_x_66) ;  /* 0xffffffa000d47947 */ /* 0x000fea000383ffff */
.L_x_71:
[----:B--2---:R-:W-:-:S07]  /*d7b0*/  MOV R2, UR4 ;  /* 0x0000000400027c02 */ /* 0x004fce0008000f00 */
.L_x_157:
[----:B--2---:R2:W3:Y:S02]  /*d7c0*/  SYNCS.PHASECHK.TRANS64.TRYWAIT P0, [R2+URZ], R3 ;  /* 0x00000003020075a7 */ /* 0x0044e400080011ff */
[----:B---3--:R-:W-:Y:S05]  /*d7d0*/  @!P0 NANOSLEEP.SYNCS 0x989680 ;  /* 0x009896800000895d */ /* 0x008fea0003900000 */
[----:B------:R-:W3:Y:S02]  /*d7e0*/  @!P0 SYNCS.PHASECHK.TRANS64 P0, [R2+URZ], R3 ;  /* 0x00000003020085a7 */ /* 0x000ee400080010ff */
[----:B---3--:R-:W-:Y:S05]  /*d7f0*/  @!P0 BRA `(.L_x_157) ;  /* 0xfffffffc00f08947 */ /* 0x008fea000383ffff */
[----:B------:R-:W-:Y:S05]  /*d800*/  BRA `(.L_x_158) ;  /* 0xffffffa8003c7947 */ /* 0x000fea000383ffff */
.L_x_74:
[----:B------:R-:W-:-:S07]  /*d810*/  MOV R2, UR22 ;  /* 0x0000001600027c02 */ /* 0x000fce0008000f00 */
.L_x_159:
[----:B--2---:R2:W3:Y:S02]  /*d820*/  SYNCS.PHASECHK.TRANS64.TRYWAIT P1, [R2+URZ+0xc0], R3 ;  /* 0x0000c003020075a7 */ /* 0x0044e400080211ff */
[----:B---3--:R-:W-:Y:S05]  /*d830*/  @!P1 NANOSLEEP.SYNCS 0x989680 ;  /* 0x009896800000995d */ /* 0x008fea0003900000 */
[----:B------:R-:W3:Y:S02]  /*d840*/  @!P1 SYNCS.PHASECHK.TRANS64 P1, [R2+URZ+0xc0], R3 ;  /* 0x0000c003020095a7 */ /* 0x000ee400080210ff */
[----:B---3--:R-:W-:Y:S05]  /*d850*/  @!P1 BRA `(.L_x_159) ;  /* 0xfffffffc00f09947 */ /* 0x008fea000383ffff */
[----:B------:R-:W-:Y:S05]  /*d860*/  BRA `(.L_x_160) ;  /* 0xffffffa800887947 */ /* 0x000fea000383ffff */
.L_x_79:
[----:B------:R-:W-:Y:S07]  /*d870*/  MOV R2, UR31 ;  /* 0x0000001f00027c02 */ /* 0x000fee0008000f00 */
.L_x_161:
[----:B-1----:R1:W2:Y:S02]  /*d880*/  SYNCS.PHASECHK.TRANS64.TRYWAIT P0, [R2+URZ+0x90], R3 ;  /* 0x00009003020075a7 */ /* 0x0022a400080011ff */
[----:B--2---:R-:W-:Y:S05]  /*d890*/  @!P0 NANOSLEEP.SYNCS 0x989680 ;  /* 0x009896800000895d */ /* 0x004fea0003900000 */
[----:B------:R-:W2:Y:S02]  /*d8a0*/  @!P0 SYNCS.PHASECHK.TRANS64 P0, [R2+URZ+0x90], R3 ;  /* 0x00009003020085a7 */ /* 0x000ea400080010ff */
[----:B--2---:R-:W-:Y:S05]  /*d8b0*/  @!P0 BRA `(.L_x_161) ;  /* 0xfffffffc00f08947 */ /* 0x004fea000383ffff */
[----:B------:R-:W-:Y:S05]  /*d8c0*/  BRA `(.L_x_162) ;  /* 0xffffffac00dc7947 */ /* 0x000fea000383ffff */
.L_x_82:
[----:B------:R-:W-:Y:S07]  /*d8d0*/  MOV R2, UR31 ;  /* 0x0000001f00027c02 */ /* 0x000fee0008000f00 */
.L_x_163:
[----:B-1----:R1:W2:Y:S02]  /*d8e0*/  SYNCS.PHASECHK.TRANS64.TRYWAIT P2, [R2+URZ+0x88], R3 ;  /* 0x00008803020075a7 */ /* 0x0022a400080411ff */
[----:B--2---:R-:W-:Y:S05]  /*d8f0*/  @!P2 NANOSLEEP.SYNCS 0x989680 ;  /* 0x009896800000a95d */ /* 0x004fea0003900000 */
[----:B------:R-:W2:Y:S02]  /*d900*/  @!P2 SYNCS.PHASECHK.TRANS64 P2, [R2+URZ+0x88], R3 ;  /* 0x000088030200a5a7 */ /* 0x000ea400080410ff */
[----:B--2---:R-:W-:Y:S05]  /*d910*/  @!P2 BRA `(.L_x_163) ;  /* 0xfffffffc00f0a947 */ /* 0x004fea000383ffff */
[----:B------:R-:W-:Y:S05]  /*d920*/  BRA `(.L_x_81) ;  /* 0xffffffb400407947 */ /* 0x000fea000383ffff */
.L_x_85:
[----:B-1----:R-:W-:Y:S07]  /*d930*/  MOV R3, UR31 ;  /* 0x0000001f00037c02 */ /* 0x002fee0008000f00 */
.L_x_164:
[----:B-1----:R1:W2:Y:S02]  /*d940*/  SYNCS.PHASECHK.TRANS64.TRYWAIT P1, [R3+URZ+0x60], R8 ;  /* 0x00006008030075a7 */ /* 0x0022a400080211ff */
[----:B--2---:R-:W-:Y:S05]  /*d950*/  @!P1 NANOSLEEP.SYNCS 0x989680 ;  /* 0x009896800000995d */ /* 0x004fea0003900000 */
[----:B------:R-:W2:Y:S02]  /*d960*/  @!P1 SYNCS.PHASECHK.TRANS64 P1, [R3+URZ+0x60], R8 ;  /* 0x00006008030095a7 */ /* 0x000ea400080210ff */
[----:B--2---:R-:W-:Y:S05]  /*d970*/  @!P1 BRA `(.L_x_164) ;  /* 0xfffffffc00f09947 */ /* 0x004fea000383ffff */
[----:B------:R-:W-:Y:S05]  /*d980*/  BRA `(.L_x_165) ;  /* 0xffffffb400d07947 */ /* 0x000fea000383ffff */
.L_x_86:
[----:B------:R-:W-:Y:S07]  /*d990*/  MOV R3, UR31 ;  /* 0x0000001f00037c02 */ /* 0x000fee0008000f00 */
.L_x_166:
[----:B-1----:R1:W2:Y:S02]  /*d9a0*/  SYNCS.PHASECHK.TRANS64.TRYWAIT P1, [R3+URZ+0x68], R8 ;  /* 0x00006808030075a7 */ /* 0x0022a400080211ff */
[----:B--2---:R-:W-:Y:S05]  /*d9b0*/  @!P1 NANOSLEEP.SYNCS 0x989680 ;  /* 0x009896800000995d */ /* 0x004fea0003900000 */
[----:B------:R-:W2:Y:S02]  /*d9c0*/  @!P1 SYNCS.PHASECHK.TRANS64 P1, [R3+URZ+0x68], R8 ;  /* 0x00006808030095a7 */ /* 0x000ea400080210ff */
[----:B--2---:R-:W-:Y:S05]  /*d9d0*/  @!P1 BRA `(.L_x_166) ;  /* 0xfffffffc00f09947 */ /* 0x004fea000383ffff */
[----:B------:R-:W-:Y:S05]  /*d9e0*/  BRA `(.L_x_167) ;  /* 0xffffffb800087947 */ /* 0x000fea000383ffff */
.L_x_87:
[----:B------:R-:W-:Y:S07]  /*d9f0*/  MOV R3, UR31 ;  /* 0x0000001f00037c02 */ /* 0x000fee0008000f00 */
.L_x_168:
[----:B-1----:R1:W2:Y:S02]  /*da00*/  SYNCS.PHASECHK.TRANS64.TRYWAIT P1, [R3+URZ+0x70], R8 ;  /* 0x00007008030075a7 */ /* 0x0022a400080211ff */
[----:B--2---:R-:W-:Y:S05]  /*da10*/  @!P1 NANOSLEEP.SYNCS 0x989680 ;  /* 0x009896800000995d */ /* 0x004fea0003900000 */
[----:B------:R-:W2:Y:S02]  /*da20*/  @!P1 SYNCS.PHASECHK.TRANS64 P1, [R3+URZ+0x70], R8 ;  /* 0x00007008030095a7 */ /* 0x000ea400080210ff */
[----:B--2---:R-:W-:Y:S05]  /*da30*/  @!P1 BRA `(.L_x_168) ;  /* 0xfffffffc00f09947 */ /* 0x004fea000383ffff */
[----:B------:R-:W-:Y:S05]  /*da40*/  BRA `(.L_x_169) ;  /* 0xffffffb800507947 */ /* 0x000fea000383ffff */
.L_x_88:
[----:B------:R-:W-:Y:S07]  /*da50*/  MOV R3, UR31 ;  /* 0x0000001f00037c02 */ /* 0x000fee0008000f00 */
.L_x_170:
[----:B-1----:R1:W2:Y:S02]  /*da60*/  SYNCS.PHASECHK.TRANS64.TRYWAIT P0, [R3+URZ+0x78], R8 ;  /* 0x00007808030075a7 */ /* 0x0022a400080011ff */
[----:B--2---:R-:W-:Y:S05]  /*da70*/  @!P0 NANOSLEEP.SYNCS 0x989680 ;  /* 0x009896800000895d */ /* 0x004fea0003900000 */
[----:B------:R-:W2:Y:S02]  /*da80*/  @!P0 SYNCS.PHASECHK.TRANS64 P0, [R3+URZ+0x78], R8 ;  /* 0x00007808030085a7 */ /* 0x000ea400080010ff */
[----:B--2---:R-:W-:Y:S05]  /*da90*/  @!P0 BRA `(.L_x_170) ;  /* 0xfffffffc00f08947 */ /* 0x004fea000383ffff */
[----:B------:R-:W-:Y:S05]  /*daa0*/  BRA `(.L_x_171) ;  /* 0xffffffb800a07947 */ /* 0x000fea000383ffff */
.L_x_90:
[----:B-1----:R-:W-:-:S07]  /*dab0*/  MOV R0, UR31 ;  /* 0x0000001f00007c02 */ /* 0x002fce0008000f00 */
.L_x_172:
[----:B-1----:R1:W2:Y:S02]  /*dac0*/  SYNCS.PHASECHK.TRANS64.TRYWAIT P0, [R0+URZ+0x60], R3 ;  /* 0x00006003000075a7 */ /* 0x0022a400080011ff */
[----:B--2---:R-:W-:Y:S05]  /*dad0*/  @!P0 NANOSLEEP.SYNCS 0x989680 ;  /* 0x009896800000895d */ /* 0x004fea0003900000 */
[----:B------:R-:W2:Y:S02]  /*dae0*/  @!P0 SYNCS.PHASECHK.TRANS64 P0, [R0+URZ+0x60], R3 ;  /* 0x00006003000085a7 */ /* 0x000ea400080010ff */
[----:B--2---:R-:W-:Y:S05]  /*daf0*/  @!P0 BRA `(.L_x_172) ;  /* 0xfffffffc00f08947 */ /* 0x004fea000383ffff */
[----:B------:R-:W-:Y:S05]  /*db00*/  BRA `(.L_x_173) ;  /* 0xffffffbc000c7947 */ /* 0x000fea000383ffff */
.L_x_91:
[----:B-1----:R-:W-:-:S07]  /*db10*/  MOV R0, UR31 ;  /* 0x0000001f00007c02 */ /* 0x002fce0008000f00 */
.L_x_174:
[----:B-1----:R1:W2:Y:S02]  /*db20*/  SYNCS.PHASECHK.TRANS64.TRYWAIT P0, [R0+URZ+0x68], R3 ;  /* 0x00006803000075a7 */ /* 0x0022a400080011ff */
[----:B--2---:R-:W-:Y:S05]  /*db30*/  @!P0 NANOSLEEP.SYNCS 0x989680 ;  /* 0x009896800000895d */ /* 0x004fea0003900000 */
[----:B------:R-:W2:Y:S02]  /*db40*/  @!P0 SYNCS.PHASECHK.TRANS64 P0, [R0+URZ+0x68], R3 ;  /* 0x00006803000085a7 */ /* 0x000ea400080010ff */
[----:B--2---:R-:W-:Y:S05]  /*db50*/  @!P0 BRA `(.L_x_174) ;  /* 0xfffffffc00f08947 */ /* 0x004fea000383ffff */
[----:B------:R-:W-:Y:S05]  /*db60*/  BRA `(.L_x_175) ;  /* 0xffffffb800fc7947 */ /* 0x000fea000383ffff */
.L_x_92:
[----:B-1----:R-:W-:-:S07]  /*db70*/  MOV R0, UR31 ;  /* 0x0000001f00007c02 */ /* 0x002fce0008000f00 */
.L_x_176:
[----:B-1----:R1:W2:Y:S02]  /*db80*/  SYNCS.PHASECHK.TRANS64.TRYWAIT P0, [R0+URZ+0x70], R3 ;  /* 0x00007003000075a7 */ /* 0x0022a400080011ff */
[----:B--2---:R-:W-:Y:S05]  /*db90*/  @!P0 NANOSLEEP.SYNCS 0x989680 ;  /* 0x009896800000895d */ /* 0x004fea0003900000 */
[----:B------:R-:W2:Y:S02]  /*dba0*/  @!P0 SYNCS.PHASECHK.TRANS64 P0, [R0+URZ+0x70], R3 ;  /* 0x00007003000085a7 */ /* 0x000ea400080010ff */
[----:B--2---:R-:W-:Y:S05]  /*dbb0*/  @!P0 BRA `(.L_x_176) ;  /* 0xfffffffc00f08947 */ /* 0x004fea000383ffff */
[----:B------:R-:W-:Y:S05]  /*dbc0*/  BRA `(.L_x_177) ;  /* 0xffffffb800ec7947 */ /* 0x000fea000383ffff */
.L_x_94:
[----:B------:R-:W-:Y:S07]  /*dbd0*/  MOV R0, UR48 ;  /* 0x0000003000007c02 */ /* 0x000fee0008000f00 */
.L_x_178:
[----:B-1----:R1:W2:Y:S02]  /*dbe0*/  SYNCS.PHASECHK.TRANS64.TRYWAIT P0, [R0+URZ+0x90], R3 ;  /* 0x00009003000075a7 */ /* 0x0022a400080011ff */
[----:B--2---:R-:W-:Y:S05]  /*dbf0*/  @!P0 NANOSLEEP.SYNCS 0x989680 ;  /* 0x009896800000895d */ /* 0x004fea0003900000 */
[----:B------:R-:W2:Y:S02]  /*dc00*/  @!P0 SYNCS.PHASECHK.TRANS64 P0, [R0+URZ+0x90], R3 ;  /* 0x00009003000085a7 */ /* 0x000ea400080010ff */
[----:B--2---:R-:W-:Y:S05]  /*dc10*/  @!P0 BRA `(.L_x_178) ;  /* 0xfffffffc00f08947 */ /* 0x004fea000383ffff */
[----:B------:R-:W-:Y:S05]  /*dc20*/  BRA `(.L_x_179) ;  /* 0xffffffbc00c47947 */ /* 0x000fea000383ffff */
.L_x_105:
[----:B-1----:R-:W-:Y:S04]  /*dc30*/  MOV R0, UR48 ;  /* 0x0000003000007c02 */ /* 0x002fe80008000f00 */
[----:B------:R1:W2:Y:S03]  /*dc40*/  SYNCS.PHASECHK.TRANS64.TRYWAIT P1, [R0+URZ+0x40], R5 ;  /* 0x00004005000075a7 */ /* 0x0002a600080211ff */
[----:B--2---:R-:W-:Y:S05]  /*dc50*/  @!P1 NANOSLEEP.SYNCS 0x989680 ;  /* 0x009896800000995d */ /* 0x004fea0003900000 */
[----:B------:R-:W2:Y:S02]  /*dc60*/  @!P1 SYNCS.PHASECHK.TRANS64 P1, [R0+URZ+0x40], R5 ;  /* 0x00004005000095a7 */ /* 0x000ea400080210ff */
[----:B--2---:R-:W-:Y:S05]  /*dc70*/  @!P1 BRA `(.L_x_105) ;  /* 0xfffffffc00ec9947 */ /* 0x004fea000383ffff */
[----:B------:R-:W-:Y:S05]  /*dc80*/  BRA `(.L_x_104) ;  /* 0xffffffcc00907947 */ /* 0x000fea000383ffff */
.L_x_107:
[----:B------:R1:W1:Y:S02]  /*dc90*/  SYNCS.PHASECHK.TRANS64.TRYWAIT P0, [R88+URZ+0xa0], R3 ;  /* 0x0000a003580075a7 */ /* 0x00026400080011ff */
[----:B-1----:R-:W-:Y:S05]  /*dca0*/  @!P0 NANOSLEEP.SYNCS 0x989680 ;  /* 0x009896800000895d */ /* 0x002fea0003900000 */
[----:B------:R-:W1:Y:S02]  /*dcb0*/  @!P0 SYNCS.PHASECHK.TRANS64 P0, [R88+URZ+0xa0], R3 ;  /* 0x0000a003580085a7 */ /* 0x000e6400080010ff */
[----:B-1----:R-:W-:Y:S05]  /*dcc0*/  @!P0 BRA `(.L_x_107) ;  /* 0xfffffffc00f08947 */ /* 0x002fea000383ffff */
[----:B------:R-:W-:Y:S05]  /*dcd0*/  BRA `(.L_x_106) ;  /* 0xffffffcc00b87947 */ /* 0x000fea000383ffff */
.L_x_116:
[----:B-1----:R1:W3:Y:S02]  /*dce0*/  SYNCS.PHASECHK.TRANS64.TRYWAIT P0, [R3+URZ+0x40], R0 ;  /* 0x00004000030075a7 */ /* 0x0022e400080011ff */
[----:B---3--:R-:W-:Y:S05]  /*dcf0*/  @!P0 NANOSLEEP.SYNCS 0x989680 ;  /* 0x009896800000895d */ /* 0x008fea0003900000 */
[----:B------:R-:W3:Y:S02]  /*dd00*/  @!P0 SYNCS.PHASECHK.TRANS64 P0, [R3+URZ+0x40], R0 ;  /* 0x00004000030085a7 */ /* 0x000ee400080010ff */
[----:B---3--:R-:W-:Y:S05]  /*dd10*/  @!P0 BRA `(.L_x_116) ;  /* 0xfffffffc00f08947 */ /* 0x008fea000383ffff */
[----:B------:R-:W-:Y:S05]  /*dd20*/  BRA `(.L_x_115) ;  /* 0xffffffd400dc7947 */ /* 0x000fea000383ffff */
.L_x_124:
[----:B-1----:R1:W4:Y:S02]  /*dd30*/  SYNCS.PHASECHK.TRANS64.TRYWAIT P0, [R40+URZ+0x40], R5 ;  /* 0x00004005280075a7 */ /* 0x00232400080011ff */
[----:B----4-:R-:W-:Y:S05]  /*dd40*/  @!P0 NANOSLEEP.SYNCS 0x989680 ;  /* 0x009896800000895d */ /* 0x010fea0003900000 */
[----:B------:R-:W4:Y:S02]  /*dd50*/  @!P0 SYNCS.PHASECHK.TRANS64 P0, [R40+URZ+0x40], R5 ;  /* 0x00004005280085a7 */ /* 0x000f2400080010ff */
[----:B----4-:R-:W-:Y:S05]  /*dd60*/  @!P0 BRA `(.L_x_124) ;  /* 0xfffffffc00f08947 */ /* 0x010fea000383ffff */
[----:B------:R-:W-:Y:S05]  /*dd70*/  BRA `(.L_x_123) ;  /* 0xffffffe000247947 */ /* 0x000fea000383ffff */
.L_x_132:
[----:B-1----:R1:W4:Y:S02]  /*dd80*/  SYNCS.PHASECHK.TRANS64.TRYWAIT P0, [R3+URZ+0x40], R6 ;  /* 0x00004006030075a7 */ /* 0x00232400080011ff */
[----:B----4-:R-:W-:Y:S05]  /*dd90*/  @!P0 NANOSLEEP.SYNCS 0x989680 ;  /* 0x009896800000895d */ /* 0x010fea0003900000 */
[----:B------:R-:W4:Y:S02]  /*dda0*/  @!P0 SYNCS.PHASECHK.TRANS64 P0, [R3+URZ+0x40], R6 ;  /* 0x00004006030085a7 */ /* 0x000f2400080010ff */
[----:B----4-:R-:W-:Y:S05]  /*ddb0*/  @!P0 BRA `(.L_x_132) ;  /* 0xfffffffc00f08947 */ /* 0x010fea000383ffff */
[----:B------:R-:W-:Y:S05]  /*ddc0*/  BRA `(.L_x_131) ;  /* 0xffffffe800687947 */ /* 0x000fea000383ffff */
        .weak           $__internal_0_$__cuda_sm10x_tcgen05_guardrail_trap_col_being_dealloced_not_returned_by_alloc
        .type           $__internal_0_$__cuda_sm10x_tcgen05_guardrail_trap_col_being_dealloced_not_returned_by_alloc,@function
        .size           $__internal_0_$__cuda_sm10x_tcgen05_guardrail_trap_col_being_dealloced_not_returned_by_alloc,($__internal_1_$__cuda_sm10x_tcgen05_guardrail_trap_phase_invalid_during_alloc - $__internal_0_$__cuda_sm10x_tcgen05_guardrail_trap_col_being_dealloced_not_returned_by_alloc)
$__internal_0_$__cuda_sm10x_tcgen05_guardrail_trap_col_being_dealloced_not_returned_by_alloc:
[----:B------:R-:W-:Y:S05]  /*ddd0*/  BPT.TRAP 0x1 ;  /* 0x000000040000795c */ /* 0x000fea0000300000 */
[----:B------:R-:W-:-:S04]  /*dde0*/  HFMA2 R3, -RZ, RZ, 0, 0 ;  /* 0x00000000ff037431 */ /* 0x000fc800000001ff */
[----:B------:R-:W-:Y:S05]  /*ddf0*/  RET.REL.NODEC R2 `(_ZN7cutlass13device_kernelINS_4conv6kernel13ConvUniversalINS1_16ConvProblemShapeILNS1_8OperatorE1ELi2EEENS1_10collective14CollectiveConvINS1_47MainloopSm100TmaUmmaWarpSpecializedImplicitGemmILS5_1ELi4ELi2ELi1ELi2EN4cute5tupleIJNSA_1CILi2EEENSC_ILi1EEESE_EEEEENSB_IJNSC_ILi256EEENSC_ILi64EEENSB_IJSI_EEEEEENS_10tfloat32_tESL_NSA_8TiledMMAINSA_8MMA_AtomIJNSA_23SM100_MMA_TF32_2x1SM_SSISL_SL_fLi256ELi64ELNSA_4UMMA5MajorE0ELSQ_1ELNSP_7ScaleInE0ELSR_0EEEEEENSA_6LayoutINSB_IJSE_SE_SE_EEENSB_IJNSC_ILi0EEESW_SW_EEEEENSB_IJNSA_10UnderscoreESZ_SZ_EEEEENS7_6detail27Sm100ImplicitGemmTileTraitsINSA_25SM100_TMA_2SM_LOAD_IM2COLENSA_14ComposedLayoutINSA_7SwizzleILi3ELi4ELi3EEENSA_18smem_ptr_flag_bitsILi32EEENSU_INSB_IJNSC_ILi8EEENSC_ILi32EEEEEENSB_IJS1B_SE_EEEEEEEvEENS13_INSA_18SM100_TMA_2SM_LOADENS15_INS16_ILi2ELi5ELi2EEES19_NSU_INSB_IJS1B_NSC_ILi4EEEEEENSB_IJSE_S1B_EEEEEEEvEEEENS_8epilogue10collective18CollectiveEpilogueINS1Q_23Sm100TmaWarpSpecializedILi4ELi2ELi16ELb1ELb0EEEJNSB_IJNSC_ILi128EEESI_SJ_EEENSB_IJNSU_IS1V_SE_EENSU_INSC_ILi16EEESE_EEEEESL_NSB_IJNSB_IJlllEEESE_SW_EEESL_S22_NS1Q_6fusion15FusionCallbacksIS1U_NS23_17LinearCombinationISL_fSL_fLNS_15FloatRoundStyleE2EEES1W_S20_JEEENSA_5SM1004TMEM4LOAD26SM100_TMEM_LOAD_32dp32b16xENSA_20SM90_TMA_LOAD_IM2COLENS15_INS16_ILi2ELi4ELi3EEES19_NSU_INSB_IJS1A_S1Y_EEENSB_IJS1Y_SE_EEEEEEENSA_39AutoVectorizingCopyWithAssumedAlignmentILi128EEENSA_21SM90_TMA_STORE_IM2COLES2I_S2K_S2K_EEEvvEEEEvNT_6ParamsE) ;  /* 0xffffff2002807950 */ /* 0x000fea0003c3ffff */
        .weak           $__internal_1_$__cuda_sm10x_tcgen05_guardrail_trap_phase_invalid_during_alloc
        .type           $__internal_1_$__cuda_sm10x_tcgen05_guardrail_trap_phase_invalid_during_alloc,@function
        .size           $__internal_1_$__cuda_sm10x_tcgen05_guardrail_trap_phase_invalid_during_alloc,($__internal_2_$__cuda_sm10x_tcgen05_guardrail_trap_unallocated_columns_being_dealloced - $__internal_1_$__cuda_sm10x_tcgen05_guardrail_trap_phase_invalid_during_alloc)
$__internal_1_$__cuda_sm10x_tcgen05_guardrail_trap_phase_invalid_during_alloc:
[----:B------:R-:W-:Y:S05]  /*de00*/  BPT.TRAP 0x1 ;  /* 0x000000040000795c */ /* 0x000fea0000300000 */
[----:B------:R-:W-:-:S04]  /*de10*/  MOV R5, 0x0 ;  /* 0x0000000000057802 */ /* 0x000fc80000000f00 */
[----:B------:R-:W-:Y:S05]  /*de20*/  RET.REL.NODEC R4 `(_ZN7cutlass13device_kernelINS_4conv6kernel13ConvUniversalINS1_16ConvProblemShapeILNS1_8OperatorE1ELi2EEENS1_10collective14CollectiveConvINS1_47MainloopSm100TmaUmmaWarpSpecializedImplicitGemmILS5_1ELi4ELi2ELi1ELi2EN4cute5tupleIJNSA_1CILi2EEENSC_ILi1EEESE_EEEEENSB_IJNSC_ILi256EEENSC_ILi64EEENSB_IJSI_EEEEEENS_10tfloat32_tESL_NSA_8TiledMMAINSA_8MMA_AtomIJNSA_23SM100_MMA_TF32_2x1SM_SSISL_SL_fLi256ELi64ELNSA_4UMMA5MajorE0ELSQ_1ELNSP_7ScaleInE0ELSR_0EEEEEENSA_6LayoutINSB_IJSE_SE_SE_EEENSB_IJNSC_ILi0EEESW_SW_EEEEENSB_IJNSA_10UnderscoreESZ_SZ_EEEEENS7_6detail27Sm100ImplicitGemmTileTraitsINSA_25SM100_TMA_2SM_LOAD_IM2COLENSA_14ComposedLayoutINSA_7SwizzleILi3ELi4ELi3EEENSA_18smem_ptr_flag_bitsILi32EEENSU_INSB_IJNSC_ILi8EEENSC_ILi32EEEEEENSB_IJS1B_SE_EEEEEEEvEENS13_INSA_18SM100_TMA_2SM_LOADENS15_INS16_ILi2ELi5ELi2EEES19_NSU_INSB_IJS1B_NSC_ILi4EEEEEENSB_IJSE_S1B_EEEEEEEvEEEENS_8epilogue10collective18CollectiveEpilogueINS1Q_23Sm100TmaWarpSpecializedILi4ELi2ELi16ELb1ELb0EEEJNSB_IJNSC_ILi128EEESI_SJ_EEENSB_IJNSU_IS1V_SE_EENSU_INSC_ILi16EEESE_EEEEESL_NSB_IJNSB_IJlllEEESE_SW_EEESL_S22_NS1Q_6fusion15FusionCallbacksIS1U_NS23_17LinearCombinationISL_fSL_fLNS_15FloatRoundStyleE2EEES1W_S20_JEEENSA_5SM1004TMEM4LOAD26SM100_TMEM_LOAD_32dp32b16xENSA_20SM90_TMA_LOAD_IM2COLENS15_INS16_ILi2ELi4ELi3EEES19_NSU_INSB_IJS1A_S1Y_EEENSB_IJS1Y_SE_EEEEEEENSA_39AutoVectorizingCopyWithAssumedAlignmentILi128EEENSA_21SM90_TMA_STORE_IM2COLES2I_S2K_S2K_EEEvvEEEEvNT_6ParamsE) ;  /* 0xffffff2004747950 */ /* 0x000fea0003c3ffff */
        .weak           $__internal_2_$__cuda_sm10x_tcgen05_guardrail_trap_unallocated_columns_being_dealloced
        .type           $__internal_2_$__cuda_sm10x_tcgen05_guardrail_trap_unallocated_columns_being_dealloced,@function
        .size           $__internal_2_$__cuda_sm10x_tcgen05_guardrail_trap_unallocated_columns_being_dealloced,(.L_x_181 - $__internal_2_$__cuda_sm10x_tcgen05_guardrail_trap_unallocated_columns_being_dealloced)
$__internal_2_$__cuda_sm10x_tcgen05_guardrail_trap_unallocated_columns_being_dealloced:
[----:B------:R-:W-:Y:S05]  /*de30*/  BPT.TRAP 0x1 ;  /* 0x000000040000795c */ /* 0x000fea0000300000 */
[----:B------:R-:W-:-:S04]  /*de40*/  HFMA2 R3, -RZ, RZ, 0, 0 ;  /* 0x00000000ff037431 */ /* 0x000fc800000001ff */
[----:B------:R-:W-:Y:S05]  /*de50*/  RET.REL.NODEC R2 `(_ZN7cutlass13device_kernelINS_4conv6kernel13ConvUniversalINS1_16ConvProblemShapeILNS1_8OperatorE1ELi2EEENS1_10collective14CollectiveConvINS1_47MainloopSm100TmaUmmaWarpSpecializedImplicitGemmILS5_1ELi4ELi2ELi1ELi2EN4cute5tupleIJNSA_1CILi2EEENSC_ILi1EEESE_EEEEENSB_IJNSC_ILi256EEENSC_ILi64EEENSB_IJSI_EEEEEENS_10tfloat32_tESL_NSA_8TiledMMAINSA_8MMA_AtomIJNSA_23SM100_MMA_TF32_2x1SM_SSISL_SL_fLi256ELi64ELNSA_4UMMA5MajorE0ELSQ_1ELNSP_7ScaleInE0ELSR_0EEEEEENSA_6LayoutINSB_IJSE_SE_SE_EEENSB_IJNSC_ILi0EEESW_SW_EEEEENSB_IJNSA_10UnderscoreESZ_SZ_EEEEENS7_6detail27Sm100ImplicitGemmTileTraitsINSA_25SM100_TMA_2SM_LOAD_IM2COLENSA_14ComposedLayoutINSA_7SwizzleILi3ELi4ELi3EEENSA_18smem_ptr_flag_bitsILi32EEENSU_INSB_IJNSC_ILi8EEENSC_ILi32EEEEEENSB_IJS1B_SE_EEEEEEEvEENS13_INSA_18SM100_TMA_2SM_LOADENS15_INS16_ILi2ELi5ELi2EEES19_NSU_INSB_IJS1B_NSC_ILi4EEEEEENSB_IJSE_S1B_EEEEEEEvEEEENS_8epilogue10collective18CollectiveEpilogueINS1Q_23Sm100TmaWarpSpecializedILi4ELi2ELi16ELb1ELb0EEEJNSB_IJNSC_ILi128EEESI_SJ_EEENSB_IJNSU_IS1V_SE_EENSU_INSC_ILi16EEESE_EEEEESL_NSB_IJNSB_IJlllEEESE_SW_EEESL_S22_NS1Q_6fusion15FusionCallbacksIS1U_NS23_17LinearCombinationISL_fSL_fLNS_15FloatRoundStyleE2EEES1W_S20_JEEENSA_5SM1004TMEM4LOAD26SM100_TMEM_LOAD_32dp32b16xENSA_20SM90_TMA_LOAD_IM2COLENS15_INS16_ILi2ELi4ELi3EEES19_NSU_INSB_IJS1A_S1Y_EEENSB_IJS1Y_SE_EEEEEEENSA_39AutoVectorizingCopyWithAssumedAlignmentILi128EEENSA_21SM90_TMA_STORE_IM2COLES2I_S2K_S2K_EEEvvEEEEvNT_6ParamsE) ;  /* 0xffffff2002687950 */ /* 0x000fea0003c3ffff */
.L_x_180:
[----:B------:R-:W-:-:S00]  /*de60*/  BRA `(.L_x_180) ;  /* 0xfffffffc00fc7947 */ /* 0x000fc0000383ffff */
[----:B------:R-:W-:-:S00]  /*de70*/  NOP ;  /* 0x0000000000007918 */ /* 0x000fc00000000000 */
        /* <DEDUP_REMOVED lines=8> */
.L_x_181:


//--------------------- .nv.global.init           --------------------------
	.section	.nv.global.init,"aw",@progbits
.nv.global.init:
	.type		$str$29,@object
	.size		$str$29,($str$30 - $str$29)
$str$29:
        /*0000*/ 	.byte	0x28, 0x61, 0x64, 0x64, 0x72, 0x65, 0x73, 0x73, 0x20, 0x26, 0x20, 0x6d, 0x61, 0x73, 0x6b, 0x29
        /*0010*/ 	.byte	0x20, 0x3d, 0x3d, 0x20, 0x30, 0x00
	.type		$str$30,@object
	.size		$str$30,($str$28 - $str$30)
$str$30:
        /*0016*/ 	.byte	0x2f, 0x74, 0x6d, 0x70, 0x2f, 0x63, 0x75, 0x74, 0x6c, 0x61, 0x73, 0x73, 0x5f, 0x73, 0x77, 0x65
        /*0026*/ 	.byte	0x65, 0x70, 0x5f, 0x73, 0x72, 0x63, 0x2f, 0x69, 0x6e, 0x63, 0x6c, 0x75, 0x64, 0x65, 0x2f, 0x63
        /*0036*/ 	.byte	0x75, 0x74, 0x65, 0x2f, 0x70, 0x6f, 0x69, 0x6e, 0x74, 0x65, 0x72, 0x5f, 0x66, 0x6c, 0x61, 0x67
        /*0046*/ 	.byte	0x67, 0x65, 0x64, 0x2e, 0x68, 0x70, 0x70, 0x00
	.type		$str$28,@object
	.size		$str$28,($str$27 - $str$28)
$str$28:
        /*004e*/ 	.byte	0x2f, 0x74, 0x6d, 0x70, 0x2f, 0x63, 0x75, 0x74, 0x6c, 0x61, 0x73, 0x73, 0x5f, 0x73, 0x77, 0x65
        /*005e*/ 	.byte	0x65, 0x70, 0x5f, 0x73, 0x72, 0x63, 0x2f, 0x69, 0x6e, 0x63, 0x6c, 0x75, 0x64, 0x65, 0x2f, 0x63
        /*006e*/ 	.byte	0x75, 0x74, 0x65, 0x2f, 0x61, 0x74, 0x6f, 0x6d, 0x2f, 0x63, 0x6f, 0x70, 0x79, 0x5f, 0x74, 0x72
        /*007e*/ 	.byte	0x61, 0x69, 0x74, 0x73, 0x5f, 0x73, 0x6d, 0x31, 0x30, 0x30, 0x2e, 0x68, 0x70, 0x70, 0x00
	.type		$str$27,@object
	.size		$str$27,(__unnamed_1 - $str$27)
$str$27:
        /*008d*/ 	.byte	0x28, 0x28, 0x75, 0x69, 0x6e, 0x74, 0x33, 0x32, 0x5f, 0x74, 0x28, 0x74, 0x68, 0x72, 0x65, 0x61
        /*009d*/ 	.byte	0x64, 0x49, 0x64, 0x78, 0x2e, 0x78, 0x29, 0x20, 0x2f, 0x20, 0x33, 0x32, 0x29, 0x20, 0x25, 0x20
        /*00ad*/ 	.byte	0x34, 0x29, 0x20, 0x3d, 0x3d, 0x20, 0x28, 0x28, 0x28, 0x74, 0x6d, 0x65, 0x6d, 0x5f, 0x61, 0x64
        /*00bd*/ 	.byte	0x64, 0x72, 0x20, 0x3e, 0x3e, 0x20, 0x31, 0x36, 0x29, 0x20, 0x2f, 0x20, 0x33, 0x32, 0x29, 0x20
        /*00cd*/ 	.byte	0x25, 0x20, 0x34, 0x29, 0x00
	.type		__unnamed_1,@object
	.size		__unnamed_1,(__unnamed_2 - __unnamed_1)
__unnamed_1:
        /*00d2*/ 	.byte	0x61, 0x75, 0x74, 0x6f, 0x20, 0x63, 0x75, 0x74, 0x65, 0x3a, 0x3a, 0x61, 0x73, 0x5f, 0x70, 0x6f
        /* <DEDUP_REMOVED lines=24> */
        /*0262*/ 	.byte	0x32, 0x30, 0x34, 0x38, 0x3e, 0x3e, 0x3e, 0x3e, 0x5d, 0x00
	.type		__unnamed_2,@object
	.size		__unnamed_2,(.L_2 - __unnamed_2)
__unnamed_2:
        /* <DEDUP_REMOVED lines=42> */
        /*050c*/ 	.byte	0x3e, 0x5d, 0x00
.L_2:


//--------------------- .nv.shared._ZN7cutlass13device_kernelINS_4conv6kernel13ConvUniversalINS1_16ConvProblemShapeILNS1_8OperatorE1ELi2EEENS1_10collective14CollectiveConvINS1_47MainloopSm100TmaUmmaWarpSpecializedImplicitGemmILS5_1ELi4ELi2ELi1ELi2EN4cute5tupleIJNSA_1CILi2EEENSC_ILi1EEESE_EEEEENSB_IJNSC_ILi256EEENSC_ILi64EEENSB_IJSI_EEEEEENS_10tfloat32_tESL_NSA_8TiledMMAINSA_8MMA_AtomIJNSA_23SM100_MMA_TF32_2x1SM_SSISL_SL_fLi256ELi64ELNSA_4UMMA5MajorE0ELSQ_1ELNSP_7ScaleInE0ELSR_0EEEEEENSA_6LayoutINSB_IJSE_SE_SE_EEENSB_IJNSC_ILi0EEESW_SW_EEEEENSB_IJNSA_10UnderscoreESZ_SZ_EEEEENS7_6detail27Sm100ImplicitGemmTileTraitsINSA_25SM100_TMA_2SM_LOAD_IM2COLENSA_14ComposedLayoutINSA_7SwizzleILi3ELi4ELi3EEENSA_18smem_ptr_flag_bitsILi32EEENSU_INSB_IJNSC_ILi8EEENSC_ILi32EEEEEENSB_IJS1B_SE_EEEEEEEvEENS13_INSA_18SM100_TMA_2SM_LOADENS15_INS16_ILi2ELi5ELi2EEES19_NSU_INSB_IJS1B_NSC_ILi4EEEEEENSB_IJSE_S1B_EEEEEEEvEEEENS_8epilogue10collective18CollectiveEpilogueINS1Q_23Sm100TmaWarpSpecializedILi4ELi2ELi16ELb1ELb0EEEJNSB_IJNSC_ILi128EEESI_SJ_EEENSB_IJNSU_IS1V_SE_EENSU_INSC_ILi16EEESE_EEEEESL_NSB_IJNSB_IJlllEEESE_SW_EEESL_S22_NS1Q_6fusion15FusionCallbacksIS1U_NS23_17LinearCombinationISL_fSL_fLNS_15FloatRoundStyleE2EEES1W_S20_JEEENSA_5SM1004TMEM4LOAD26SM100_TMEM_LOAD_32dp32b16xENSA_20SM90_TMA_LOAD_IM2COLENS15_INS16_ILi2ELi4ELi3EEES19_NSU_INSB_IJS1A_S1Y_EEENSB_IJS1Y_SE_EEEEEEENSA_39AutoVectorizingCopyWithAssumedAlignmentILi128EEENSA_21SM90_TMA_STORE_IM2COLES2I_S2K_S2K_EEEvvEEEEvNT_6ParamsE --------------------------
	.section	.nv.shared._ZN7cutlass13device_kernelINS_4conv6kernel13ConvUniversalINS1_16ConvProblemShapeILNS1_8OperatorE1ELi2EEENS1_10collective14CollectiveConvINS1_47MainloopSm100TmaUmmaWarpSpecializedImplicitGemmILS5_1ELi4ELi2ELi1ELi2EN4cute5tupleIJNSA_1CILi2EEENSC_ILi1EEESE_EEEEENSB_IJNSC_ILi256EEENSC_ILi64EEENSB_IJSI_EEEEEENS_10tfloat32_tESL_NSA_8TiledMMAINSA_8MMA_AtomIJNSA_23SM100_MMA_TF32_2x1SM_SSISL_SL_fLi256ELi64ELNSA_4UMMA5MajorE0ELSQ_1ELNSP_7ScaleInE0ELSR_0EEEEEENSA_6LayoutINSB_IJSE_SE_SE_EEENSB_IJNSC_ILi0EEESW_SW_EEEEENSB_IJNSA_10UnderscoreESZ_SZ_EEEEENS7_6detail27Sm100ImplicitGemmTileTraitsINSA_25SM100_TMA_2SM_LOAD_IM2COLENSA_14ComposedLayoutINSA_7SwizzleILi3ELi4ELi3EEENSA_18smem_ptr_flag_bitsILi32EEENSU_INSB_IJNSC_ILi8EEENSC_ILi32EEEEEENSB_IJS1B_SE_EEEEEEEvEENS13_INSA_18SM100_TMA_2SM_LOADENS15_INS16_ILi2ELi5ELi2EEES19_NSU_INSB_IJS1B_NSC_ILi4EEEEEENSB_IJSE_S1B_EEEEEEEvEEEENS_8epilogue10collective18CollectiveEpilogueINS1Q_23Sm100TmaWarpSpecializedILi4ELi2ELi16ELb1ELb0EEEJNSB_IJNSC_ILi128EEESI_SJ_EEENSB_IJNSU_IS1V_SE_EENSU_INSC_ILi16EEESE_EEEEESL_NSB_IJNSB_IJlllEEESE_SW_EEESL_S22_NS1Q_6fusion15FusionCallbacksIS1U_NS23_17LinearCombinationISL_fSL_fLNS_15FloatRoundStyleE2EEES1W_S20_JEEENSA_5SM1004TMEM4LOAD26SM100_TMEM_LOAD_32dp32b16xENSA_20SM90_TMA_LOAD_IM2COLENS15_INS16_ILi2ELi4ELi3EEES19_NSU_INSB_IJS1A_S1Y_EEENSB_IJS1Y_SE_EEEEEEENSA_39AutoVectorizingCopyWithAssumedAlignmentILi128EEENSA_21SM90_TMA_STORE_IM2COLES2I_S2K_S2K_EEEvvEEEEvNT_6ParamsE,"aw",@nobits
	.sectionflags	@""
	.align	16
	.zero		1024


//--------------------- .nv.shared.reserved.0     --------------------------
	.section	.nv.shared.reserved.0,"aw",@nobits
	.weak		__nv_reservedSMEM_offset_0_alias
	.size		__nv_reservedSMEM_offset_0_alias, 0, 64
	.other		__nv_reservedSMEM_offset_0_alias,@"STO_CUDA_RESERVED_SHARED STV_DEFAULT"
__nv_reservedSMEM_offset_0_alias:
	.zero		0
.nv.shared.reserved.0:
	.zero		64
	.weak		__nv_reservedSMEM_tcgen05_partition
	.type		__nv_reservedSMEM_tcgen05_partition,@object
	.size		__nv_reservedSMEM_tcgen05_partition,(.L_0 - __nv_reservedSMEM_tcgen05_partition)
__nv_reservedSMEM_tcgen05_partition:
	.zero		32
.L_0:


//--------------------- .nv.global                --------------------------
	.section	.nv.global,"aw",@nobits
.nv.global:
	.type		_ZN39_INTERNAL_82f78d84_4_k_cu_5687f5f6_31044cute1_E,@object
	.size		_ZN39_INTERNAL_82f78d84_4_k_cu_5687f5f6_31044cute1_E,(_ZN39_INTERNAL_82f78d84_4_k_cu_5687f5f6_31044cuda3std3__45__cpo6cbeginE - _ZN39_INTERNAL_82f78d84_4_k_cu_5687f5f6_31044cute1_E)
_ZN39_INTERNAL_82f78d84_4_k_cu_5687f5f6_31044cute1_E:
	.zero		1
	.type		_ZN39_INTERNAL_82f78d84_4_k_cu_5687f5f6_31044cuda3std3__45__cpo6cbeginE,@object
	.size		_ZN39_INTERNAL_82f78d84_4_k_cu_5687f5f6_31044cuda3std3__45__cpo6cbeginE,(_ZN39_INTERNAL_82f78d84_4_k_cu_5687f5f6_31044cuda3std3__48in_placeE - _ZN39_INTERNAL_82f78d84_4_k_cu_5687f5f6_31044cuda3std3__45__cpo6cbeginE)
_ZN39_INTERNAL_82f78d84_4_k_cu_5687f5f6_31044cuda3std3__45__cpo6cbeginE:
	.zero		1
	.type		_ZN39_INTERNAL_82f78d84_4_k_cu_5687f5f6_31044cuda3std3__48in_placeE,@object
	.size		_ZN39_INTERNAL_82f78d84_4_k_cu_5687f5f6_31044cuda3std3__48in_placeE,(_ZN39_INTERNAL_82f78d84_4_k_cu_5687f5f6_31044cuda3std6ranges3__45__cpo9iter_moveE - _ZN39_INTERNAL_82f78d84_4_k_cu_5687f5f6_31044cuda3std3__48in_placeE)
_ZN39_INTERNAL_82f78d84_4_k_cu_5687f5f6_31044cuda3std3__48in_placeE:
	.zero		1
	.type		_ZN39_INTERNAL_82f78d84_4_k_cu_5687f5f6_31044cuda3std6ranges3__45__cpo9iter_moveE,@object
	.size		_ZN39_INTERNAL_82f78d84_4_k_cu_5687f5f6_31044cuda3std6ranges3__45__cpo9iter_moveE,(_ZN39_INTERNAL_82f78d84_4_k_cu_5687f5f6_31044cuda3std3__45__cpo5beginE - _ZN39_INTERNAL_82f78d84_4_k_cu_5687f5f6_31044cuda3std6ranges3__45__cpo9iter_moveE)
_ZN39_INTERNAL_82f78d84_4_k_cu_5687f5f6_31044cuda3std6ranges3__45__cpo9iter_moveE:
	.zero		1
	.type		_ZN39_INTERNAL_82f78d84_4_k_cu_5687f5f6_31044cuda3std3__45__cpo5beginE,@object
	.size		_ZN39_INTERNAL_82f78d84_4_k_cu_5687f5f6_31044cuda3std3__45__cpo5beginE,(_ZN39_INTERNAL_82f78d84_4_k_cu_5687f5f6_31044cuda3std3__441_GLOBAL__N__82f78d84_4_k_cu_5687f5f6_31046ignoreE - _ZN39_INTERNAL_82f78d84_4_k_cu_5687f5f6_31044cuda3std3__45__cpo5beginE)
_ZN39_INTERNAL_82f78d84_4_k_cu_5687f5f6_31044cuda3std3__45__cpo5beginE:
	.zero		1
	.type		_ZN39_INTERNAL_82f78d84_4_k_cu_5687f5f6_31044cuda3std3__441_GLOBAL__N__82f78d84_4_k_cu_5687f5f6_31046ignoreE,@object
	.size		_ZN39_INTERNAL_82f78d84_4_k_cu_5687f5f6_31044cuda3std3__441_GLOBAL__N__82f78d84_4_k_cu_5687f5f6_31046ignoreE,(_ZN39_INTERNAL_82f78d84_4_k_cu_5687f5f6_31044cute7productE - _ZN39_INTERNAL_82f78d84_4_k_cu_5687f5f6_31044cuda3std3__441_GLOBAL__N__82f78d84_4_k_cu_5687f5f6_31046ignoreE)
_ZN39_INTERNAL_82f78d84_4_k_cu_5687f5f6_31044cuda3std3__441_GLOBAL__N__82f78d84_4_k_cu_5687f5f6_31046ignoreE:
	.zero		1
	.type		_ZN39_INTERNAL_82f78d84_4_k_cu_5687f5f6_31044cute7productE,@object
	.size		_ZN39_INTERNAL_82f78d84_4_k_cu_5687f5f6_31044cute7productE,(_ZN39_INTERNAL_82f78d84_4_k_cu_5687f5f6_31044cuda3std3__45__cpo3endE - _ZN39_INTERNAL_82f78d84_4_k_cu_5687f5f6_31044cute7productE)
_ZN39_INTERNAL_82f78d84_4_k_cu_5687f5f6_31044cute7productE:
	.zero		1
	.type		_ZN39_INTERNAL_82f78d84_4_k_cu_5687f5f6_31044cuda3std3__45__cpo3endE,@object
	.size		_ZN39_INTERNAL_82f78d84_4_k_cu_5687f5f6_31044cuda3std3__45__cpo3endE,(_ZN39_INTERNAL_82f78d84_4_k_cu_5687f5f6_31044cuda3std3__419piecewise_constructE - _ZN39_INTERNAL_82f78d84_4_k_cu_5687f5f6_31044cuda3std3__45__cpo3endE)
_ZN39_INTERNAL_82f78d84_4_k_cu_5687f5f6_31044cuda3std3__45__cpo3endE:
	.zero		1
	.type		_ZN39_INTERNAL_82f78d84_4_k_cu_5687f5f6_31044cuda3std3__419piecewise_constructE,@object
	.size		_ZN39_INTERNAL_82f78d84_4_k_cu_5687f5f6_31044cuda3std3__419piecewise_constructE,(_ZN39_INTERNAL_82f78d84_4_k_cu_5687f5f6_31044cuda3std3__45__cpo4cendE - _ZN39_INTERNAL_82f78d84_4_k_cu_5687f5f6_31044cuda3std3__419piecewise_constructE)
_ZN39_INTERNAL_82f78d84_4_k_cu_5687f5f6_31044cuda3std3__419piecewise_constructE:
	.zero		1
	.type		_ZN39_INTERNAL_82f78d84_4_k_cu_5687f5f6_31044cuda3std3__45__cpo4cendE,@object
	.size		_ZN39_INTERNAL_82f78d84_4_k_cu_5687f5f6_31044cuda3std3__45__cpo4cendE,(_ZN39_INTERNAL_82f78d84_4_k_cu_5687f5f6_31044cuda3std6ranges3__45__cpo4swapE - _ZN39_INTERNAL_82f78d84_4_k_cu_5687f5f6_31044cuda3std3__45__cpo4cendE)
_ZN39_INTERNAL_82f78d84_4_k_cu_5687f5f6_31044cuda3std3__45__cpo4cendE:
	.zero		1
	.type		_ZN39_INTERNAL_82f78d84_4_k_cu_5687f5f6_31044cuda3std6ranges3__45__cpo4swapE,@object
	.size		_ZN39_INTERNAL_82f78d84_4_k_cu_5687f5f6_31044cuda3std6ranges3__45__cpo4swapE,(.L_10 - _ZN39_INTERNAL_82f78d84_4_k_cu_5687f5f6_31044cuda3std6ranges3__45__cpo4swapE)
_ZN39_INTERNAL_82f78d84_4_k_cu_5687f5f6_31044cuda3std6ranges3__45__cpo4swapE:
	.zero		1
.L_10:


//--------------------- .nv.constant0._ZN7cutlass13device_kernelINS_4conv6kernel13ConvUniversalINS1_16ConvProblemShapeILNS1_8OperatorE1ELi2EEENS1_10collective14CollectiveConvINS1_47MainloopSm100TmaUmmaWarpSpecializedImplicitGemmILS5_1ELi4ELi2ELi1ELi2EN4cute5tupleIJNSA_1CILi2EEENSC_ILi1EEESE_EEEEENSB_IJNSC_ILi256EEENSC_ILi64EEENSB_IJSI_EEEEEENS_10tfloat32_tESL_NSA_8TiledMMAINSA_8MMA_AtomIJNSA_23SM100_MMA_TF32_2x1SM_SSISL_SL_fLi256ELi64ELNSA_4UMMA5MajorE0ELSQ_1ELNSP_7ScaleInE0ELSR_0EEEEEENSA_6LayoutINSB_IJSE_SE_SE_EEENSB_IJNSC_ILi0EEESW_SW_EEEEENSB_IJNSA_10UnderscoreESZ_SZ_EEEEENS7_6detail27Sm100ImplicitGemmTileTraitsINSA_25SM100_TMA_2SM_LOAD_IM2COLENSA_14ComposedLayoutINSA_7SwizzleILi3ELi4ELi3EEENSA_18smem_ptr_flag_bitsILi32EEENSU_INSB_IJNSC_ILi8EEENSC_ILi32EEEEEENSB_IJS1B_SE_EEEEEEEvEENS13_INSA_18SM100_TMA_2SM_LOADENS15_INS16_ILi2ELi5ELi2EEES19_NSU_INSB_IJS1B_NSC_ILi4EEEEEENSB_IJSE_S1B_EEEEEEEvEEEENS_8epilogue10collective18CollectiveEpilogueINS1Q_23Sm100TmaWarpSpecializedILi4ELi2ELi16ELb1ELb0EEEJNSB_IJNSC_ILi128EEESI_SJ_EEENSB_IJNSU_IS1V_SE_EENSU_INSC_ILi16EEESE_EEEEESL_NSB_IJNSB_IJlllEEESE_SW_EEESL_S22_NS1Q_6fusion15FusionCallbacksIS1U_NS23_17LinearCombinationISL_fSL_fLNS_15FloatRoundStyleE2EEES1W_S20_JEEENSA_5SM1004TMEM4LOAD26SM100_TMEM_LOAD_32dp32b16xENSA_20SM90_TMA_LOAD_IM2COLENS15_INS16_ILi2ELi4ELi3EEES19_NSU_INSB_IJS1A_S1Y_EEENSB_IJS1Y_SE_EEEEEEENSA_39AutoVectorizingCopyWithAssumedAlignmentILi128EEENSA_21SM90_TMA_STORE_IM2COLES2I_S2K_S2K_EEEvvEEEEvNT_6ParamsE --------------------------
	.section	.nv.constant0._ZN7cutlass13device_kernelINS_4conv6kernel13ConvUniversalINS1_16ConvProblemShapeILNS1_8OperatorE1ELi2EEENS1_10collective14CollectiveConvINS1_47MainloopSm100TmaUmmaWarpSpecializedImplicitGemmILS5_1ELi4ELi2ELi1ELi2EN4cute5tupleIJNSA_1CILi2EEENSC_ILi1EEESE_EEEEENSB_IJNSC_ILi256EEENSC_ILi64EEENSB_IJSI_EEEEEENS_10tfloat32_tESL_NSA_8TiledMMAINSA_8MMA_AtomIJNSA_23SM100_MMA_TF32_2x1SM_SSISL_SL_fLi256ELi64ELNSA_4UMMA5MajorE0ELSQ_1ELNSP_7ScaleInE0ELSR_0EEEEEENSA_6LayoutINSB_IJSE_SE_SE_EEENSB_IJNSC_ILi0EEESW_SW_EEEEENSB_IJNSA_10UnderscoreESZ_SZ_EEEEENS7_6detail27Sm100ImplicitGemmTileTraitsINSA_25SM100_TMA_2SM_LOAD_IM2COLENSA_14ComposedLayoutINSA_7SwizzleILi3ELi4ELi3EEENSA_18smem_ptr_flag_bitsILi32EEENSU_INSB_IJNSC_ILi8EEENSC_ILi32EEEEEENSB_IJS1B_SE_EEEEEEEvEENS13_INSA_18SM100_TMA_2SM_LOADENS15_INS16_ILi2ELi5ELi2EEES19_NSU_INSB_IJS1B_NSC_ILi4EEEEEENSB_IJSE_S1B_EEEEEEEvEEEENS_8epilogue10collective18CollectiveEpilogueINS1Q_23Sm100TmaWarpSpecializedILi4ELi2ELi16ELb1ELb0EEEJNSB_IJNSC_ILi128EEESI_SJ_EEENSB_IJNSU_IS1V_SE_EENSU_INSC_ILi16EEESE_EEEEESL_NSB_IJNSB_IJlllEEESE_SW_EEESL_S22_NS1Q_6fusion15FusionCallbacksIS1U_NS23_17LinearCombinationISL_fSL_fLNS_15FloatRoundStyleE2EEES1W_S20_JEEENSA_5SM1004TMEM4LOAD26SM100_TMEM_LOAD_32dp32b16xENSA_20SM90_TMA_LOAD_IM2COLENS15_INS16_ILi2ELi4ELi3EEES19_NSU_INSB_IJS1A_S1Y_EEENSB_IJS1Y_SE_EEEEEEENSA_39AutoVectorizingCopyWithAssumedAlignmentILi128EEENSA_21SM90_TMA_STORE_IM2COLES2I_S2K_S2K_EEEvvEEEEvNT_6ParamsE,"a",@progbits
	.sectionflags	@""
	.align	4
.nv.constant0._ZN7cutlass13device_kernelINS_4conv6kernel13ConvUniversalINS1_16ConvProblemShapeILNS1_8OperatorE1ELi2EEENS1_10collective14CollectiveConvINS1_47MainloopSm100TmaUmmaWarpSpecializedImplicitGemmILS5_1ELi4ELi2ELi1ELi2EN4cute5tupleIJNSA_1CILi2EEENSC_ILi1EEESE_EEEEENSB_IJNSC_ILi256EEENSC_ILi64EEENSB_IJSI_EEEEEENS_10tfloat32_tESL_NSA_8TiledMMAINSA_8MMA_AtomIJNSA_23SM100_MMA_TF32_2x1SM_SSISL_SL_fLi256ELi64ELNSA_4UMMA5MajorE0ELSQ_1ELNSP_7ScaleInE0ELSR_0EEEEEENSA_6LayoutINSB_IJSE_SE_SE_EEENSB_IJNSC_ILi0EEESW_SW_EEEEENSB_IJNSA_10UnderscoreESZ_SZ_EEEEENS7_6detail27Sm100ImplicitGemmTileTraitsINSA_25SM100_TMA_2SM_LOAD_IM2COLENSA_14ComposedLayoutINSA_7SwizzleILi3ELi4ELi3EEENSA_18smem_ptr_flag_bitsILi32EEENSU_INSB_IJNSC_ILi8EEENSC_ILi32EEEEEENSB_IJS1B_SE_EEEEEEEvEENS13_INSA_18SM100_TMA_2SM_LOADENS15_INS16_ILi2ELi5ELi2EEES19_NSU_INSB_IJS1B_NSC_ILi4EEEEEENSB_IJSE_S1B_EEEEEEEvEEEENS_8epilogue10collective18CollectiveEpilogueINS1Q_23Sm100TmaWarpSpecializedILi4ELi2ELi16ELb1ELb0EEEJNSB_IJNSC_ILi128EEESI_SJ_EEENSB_IJNSU_IS1V_SE_EENSU_INSC_ILi16EEESE_EEEEESL_NSB_IJNSB_IJlllEEESE_SW_EEESL_S22_NS1Q_6fusion15FusionCallbacksIS1U_NS23_17LinearCombinationISL_fSL_fLNS_15FloatRoundStyleE2EEES1W_S20_JEEENSA_5SM1004TMEM4LOAD26SM100_TMEM_LOAD_32dp32b16xENSA_20SM90_TMA_LOAD_IM2COLENS15_INS16_ILi2ELi4ELi3EEES19_NSU_INSB_IJS1A_S1Y_EEENSB_IJS1Y_SE_EEEEEEENSA_39AutoVectorizingCopyWithAssumedAlignmentILi128EEENSA_21SM90_TMA_STORE_IM2COLES2I_S2K_S2K_EEEvvEEEEvNT_6ParamsE:
	.zero		2944


//--------------------- SYMBOLS --------------------------

	.type		.nv.reservedSmem.offset0,@object
	.size		.nv.reservedSmem.offset0,0x4
	.type		.nv.reservedSmem.cap,@object
	.size		.nv.reservedSmem.cap,0x4
	.type		__assertfail,@function
